	.target	sm_80

	.elftype	@"ET_EXEC"


//--------------------- .note.nv.tkinfo           --------------------------
	.section	.note.nv.tkinfo,"",@"SHT_NOTE"
	.sectionflags	@"SHF_NOTE_NV_TKINFO"
	.tkinfo
        /*0018*/ 	.word	0x00000002
        /*0030*/ 	.string	""
        /*0030*/ 	.string	"ptxas"
        /*0030*/ 	.string	"Cuda compilation tools, release 13.0, V13.0.88"
        /*0030*/ 	.string	"Build cuda_13.0.r13.0/compiler.36424714_0"
        /*0030*/ 	.string	"-v  -suppress-debug-info  -lineinfo  -arch sm_80 "



//--------------------- .note.nv.cuinfo           --------------------------
	.section	.note.nv.cuinfo,"",@"SHT_NOTE"
	.sectionflags	@"SHF_NOTE_NV_CUINFO"
        /*0018*/ 	.short	0x0002
        /*001a*/ 	.short	0x0050
        /*001c*/ 	.short	0x0082
	.zero		2


//--------------------- .nv.info                  --------------------------
	.section	.nv.info,"",@"SHT_CUDA_INFO"
	.align	4


	//----- nvinfo : EIATTR_REGCOUNT
	.align		4
        /*0000*/ 	.byte	0x04, 0x2f
        /*0002*/ 	.short	(.L_1 - .L_0)
	.align		4
.L_0:
        /*0004*/ 	.word	index@(matmul_kernel)
        /*0008*/ 	.word	0x00000020


	//----- nvinfo : EIATTR_FRAME_SIZE
	.align		4
.L_1:
        /*000c*/ 	.byte	0x04, 0x11
        /*000e*/ 	.short	(.L_3 - .L_2)
	.align		4
.L_2:
        /*0010*/ 	.word	index@(matmul_kernel)
        /*0014*/ 	.word	0x00001be8


	//----- nvinfo : EIATTR_MIN_STACK_SIZE
	.align		4
.L_3:
        /*0018*/ 	.byte	0x04, 0x12
        /*001a*/ 	.short	(.L_5 - .L_4)
	.align		4
.L_4:
        /*001c*/ 	.word	index@(matmul_kernel)
        /*0020*/ 	.word	0x00001be8
.L_5:


//--------------------- .nv.info.matmul_kernel    --------------------------
	.section	.nv.info.matmul_kernel,"",@"SHT_CUDA_INFO"
	.sectionflags	@""
	.align	4


	//----- nvinfo : EIATTR_CUDA_API_VERSION
	.align		4
        /*0000*/ 	.byte	0x04, 0x37
        /*0002*/ 	.short	(.L_7 - .L_6)
.L_6:
        /*0004*/ 	.word	0x00000082


	//----- nvinfo : EIATTR_SW2861232_WAR
	.align		4
.L_7:
        /*0008*/ 	.byte	0x01, 0x35
	.zero		2


	//----- nvinfo : EIATTR_PARAM_CBANK
	.align		4
        /*000c*/ 	.byte	0x04, 0x0a
        /*000e*/ 	.short	(.L_9 - .L_8)
	.align		4
.L_8:
        /*0010*/ 	.word	index@(.nv.constant0.matmul_kernel)
        /*0014*/ 	.short	0x0160
        /*0016*/ 	.short	0x0050


	//----- nvinfo : EIATTR_CBANK_PARAM_SIZE
	.align		4
.L_9:
        /*0018*/ 	.byte	0x03, 0x19
        /*001a*/ 	.short	0x0050


	//----- nvinfo : EIATTR_KPARAM_INFO
	.align		4
        /*001c*/ 	.byte	0x04, 0x17
        /*001e*/ 	.short	(.L_11 - .L_10)
.L_10:
        /*0020*/ 	.word	0x00000000
        /*0024*/ 	.short	0x000d
        /*0026*/ 	.short	0x0048
        /*0028*/ 	.byte	0x00, 0xf4, 0x21, 0x00


	//----- nvinfo : EIATTR_KPARAM_INFO
	.align		4
.L_11:
        /*002c*/ 	.byte	0x04, 0x17
        /*002e*/ 	.short	(.L_13 - .L_12)
.L_12:
        /*0030*/ 	.word	0x00000000
        /*0034*/ 	.short	0x000c
        /*0036*/ 	.short	0x0040
        /*0038*/ 	.byte	0x00, 0xf4, 0x21, 0x00


	//----- nvinfo : EIATTR_KPARAM_INFO
	.align		4
.L_13:
        /*003c*/ 	.byte	0x04, 0x17
        /*003e*/ 	.short	(.L_15 - .L_14)
.L_14:
        /*0040*/ 	.word	0x00000000
        /*0044*/ 	.short	0x000b
        /*0046*/ 	.short	0x0038
        /*0048*/ 	.byte	0x00, 0xf0, 0x11, 0x00


	//----- nvinfo : EIATTR_KPARAM_INFO
	.align		4
.L_15:
        /*004c*/ 	.byte	0x04, 0x17
        /*004e*/ 	.short	(.L_17 - .L_16)
.L_16:
        /*0050*/ 	.word	0x00000000
        /*0054*/ 	.short	0x000a
        /*0056*/ 	.short	0x0034
        /*0058*/ 	.byte	0x00, 0xf0, 0x11, 0x00


	//----- nvinfo : EIATTR_KPARAM_INFO
	.align		4
.L_17:
        /*005c*/ 	.byte	0x04, 0x17
        /*005e*/ 	.short	(.L_19 - .L_18)
.L_18:
        /*0060*/ 	.word	0x00000000
        /*0064*/ 	.short	0x0009
        /*0066*/ 	.short	0x0030
        /*0068*/ 	.byte	0x00, 0xf0, 0x11, 0x00


	//----- nvinfo : EIATTR_KPARAM_INFO
	.align		4
.L_19:
        /*006c*/ 	.byte	0x04, 0x17
        /*006e*/ 	.short	(.L_21 - .L_20)
.L_20:
        /*0070*/ 	.word	0x00000000
        /*0074*/ 	.short	0x0008
        /*0076*/ 	.short	0x002c
        /*0078*/ 	.byte	0x00, 0xf0, 0x11, 0x00


	//----- nvinfo : EIATTR_KPARAM_INFO
	.align		4
.L_21:
        /*007c*/ 	.byte	0x04, 0x17
        /*007e*/ 	.short	(.L_23 - .L_22)
.L_22:
        /*0080*/ 	.word	0x00000000
        /*0084*/ 	.short	0x0007
        /*0086*/ 	.short	0x0028
        /*0088*/ 	.byte	0x00, 0xf0, 0x11, 0x00


	//----- nvinfo : EIATTR_KPARAM_INFO
	.align		4
.L_23:
        /*008c*/ 	.byte	0x04, 0x17
        /*008e*/ 	.short	(.L_25 - .L_24)
.L_24:
        /*0090*/ 	.word	0x00000000
        /*0094*/ 	.short	0x0006
        /*0096*/ 	.short	0x0024
        /*0098*/ 	.byte	0x00, 0xf0, 0x11, 0x00


	//----- nvinfo : EIATTR_KPARAM_INFO
	.align		4
.L_25:
        /*009c*/ 	.byte	0x04, 0x17
        /*009e*/ 	.short	(.L_27 - .L_26)
.L_26:
        /*00a0*/ 	.word	0x00000000
        /*00a4*/ 	.short	0x0005
        /*00a6*/ 	.short	0x0020
        /*00a8*/ 	.byte	0x00, 0xf0, 0x11, 0x00


	//----- nvinfo : EIATTR_KPARAM_INFO
	.align		4
.L_27:
        /*00ac*/ 	.byte	0x04, 0x17
        /*00ae*/ 	.short	(.L_29 - .L_28)
.L_28:
        /*00b0*/ 	.word	0x00000000
        /*00b4*/ 	.short	0x0004
        /*00b6*/ 	.short	0x001c
        /*00b8*/ 	.byte	0x00, 0xf0, 0x11, 0x00


	//----- nvinfo : EIATTR_KPARAM_INFO
	.align		4
.L_29:
        /*00bc*/ 	.byte	0x04, 0x17
        /*00be*/ 	.short	(.L_31 - .L_30)
.L_30:
        /*00c0*/ 	.word	0x00000000
        /*00c4*/ 	.short	0x0003
        /*00c6*/ 	.short	0x0018
        /*00c8*/ 	.byte	0x00, 0xf0, 0x11, 0x00


	//----- nvinfo : EIATTR_KPARAM_INFO
	.align		4
.L_31:
        /*00cc*/ 	.byte	0x04, 0x17
        /*00ce*/ 	.short	(.L_33 - .L_32)
.L_32:
        /*00d0*/ 	.word	0x00000000
        /*00d4*/ 	.short	0x0002
        /*00d6*/ 	.short	0x0010
        /*00d8*/ 	.byte	0x00, 0xf4, 0x21, 0x00


	//----- nvinfo : EIATTR_KPARAM_INFO
	.align		4
.L_33:
        /*00dc*/ 	.byte	0x04, 0x17
        /*00de*/ 	.short	(.L_35 - .L_34)
.L_34:
        /*00e0*/ 	.word	0x00000000
        /*00e4*/ 	.short	0x0001
        /*00e6*/ 	.short	0x0008
        /*00e8*/ 	.byte	0x00, 0xf4, 0x21, 0x00


	//----- nvinfo : EIATTR_KPARAM_INFO
	.align		4
.L_35:
        /*00ec*/ 	.byte	0x04, 0x17
        /*00ee*/ 	.short	(.L_37 - .L_36)
.L_36:
        /*00f0*/ 	.word	0x00000000
        /*00f4*/ 	.short	0x0000
        /*00f6*/ 	.short	0x0000
        /*00f8*/ 	.byte	0x00, 0xf4, 0x21, 0x00


	//----- nvinfo : EIATTR_MAXREG_COUNT
	.align		4
.L_37:
        /*00fc*/ 	.byte	0x03, 0x1b
        /*00fe*/ 	.short	0x0080


	//----- nvinfo : EIATTR_NUM_BARRIERS
	.align		4
        /*0100*/ 	.byte	0x02, 0x4c
        /*0102*/ 	.byte	0x01
	.zero		1


	//----- nvinfo : EIATTR_ANNOTATIONS
	.align		4
        /*0104*/ 	.byte	0x04, 0x55
        /*0106*/ 	.short	(.L_39 - .L_38)


	//   ....[0]....
.L_38:
        /*0108*/ 	.word	0x00000001
        /*010c*/ 	.byte	0x10, 0x06, 0x00, 0x00, 0x01, 0x00, 0x00, 0x00, 0x40, 0x06, 0x00, 0x00, 0x01, 0x00, 0x00, 0x00
        /* <DEDUP_REMOVED lines=2616> */
        /*a49c*/ 	.byte	0x40, 0x81, 0x02, 0x00


	//----- nvinfo : EIATTR_MERCURY_ISA_VERSION
	.align		4
.L_39:
        /*a4a0*/ 	.byte	0x03, 0x5f
        /*a4a2*/ 	.short	0x0000


	//----- nvinfo : EIATTR_EXIT_INSTR_OFFSETS
	.align		4
        /*a4a4*/ 	.byte	0x04, 0x1c
        /*a4a6*/ 	.short	(.L_41 - .L_40)


	//   ....[0]....
.L_40:
        /*a4a8*/ 	.word	0x000284a0


	//   ....[1]....
        /*a4ac*/ 	.word	0x000284d0


	//----- nvinfo : EIATTR_REQNTID
	.align		4
.L_41:
        /*a4b0*/ 	.byte	0x04, 0x10
        /*a4b2*/ 	.short	(.L_43 - .L_42)
.L_42:
        /*a4b4*/ 	.word	0x00000200
        /*a4b8*/ 	.word	0x00000001
        /*a4bc*/ 	.word	0x00000001
.L_43:


//--------------------- .nv.callgraph             --------------------------
	.section	.nv.callgraph,"",@"SHT_CUDA_CALLGRAPH"
	.align	4
	.sectionentsize	8
	.align		4
        /*0000*/ 	.word	0x00000000
	.align		4
        /*0004*/ 	.word	0xffffffff
	.align		4
        /*0008*/ 	.word	0x00000000
	.align		4
        /*000c*/ 	.word	0xfffffffe
	.align		4
        /*0010*/ 	.word	0x00000000
	.align		4
        /*0014*/ 	.word	0xfffffffd
	.align		4
        /*0018*/ 	.word	0x00000000
	.align		4
        /*001c*/ 	.word	0xfffffffc


//--------------------- .nv.rel.action            --------------------------
	.section	.nv.rel.action,"",@"SHT_CUDA_RELOCINFO"
	.align	8
	.sectionentsize	8
        /*0000*/ 	.byte	0x73, 0x00, 0x00, 0x00, 0x00, 0x00, 0x00, 0x00, 0x00, 0x00, 0x00, 0x11, 0x25, 0x00, 0x05, 0x36


//--------------------- .nv.constant0.matmul_kernel --------------------------
	.section	.nv.constant0.matmul_kernel,"a",@progbits
	.sectionflags	@""
	.align	4
.nv.constant0.matmul_kernel:
	.zero		432


//--------------------- .text.matmul_kernel       --------------------------
	.section	.text.matmul_kernel,"ax",@progbits
	.sectioninfo	@"SHI_REGISTERS=32"
	.align	128
        .global         matmul_kernel
        .type           matmul_kernel,@function
        .size           matmul_kernel,(.L_x_5 - matmul_kernel)
        .other          matmul_kernel,@"STO_CUDA_ENTRY STV_DEFAULT"
matmul_kernel:
.text.matmul_kernel:
[----:B------:R-:W-:-:S03]  /*0000*/  IMAD.MOV.U32 R1, RZ, RZ, c[0x0][0x28] ;  /* 0x00000a00ff017624 */ /* 0x000fc600078e00ff */
[----:B------:R-:W-:Y:S01]  /*0010*/  IMAD.MOV.U32 R0, RZ, RZ, c[0x0][0x17c] ;  /* 0x00005f00ff007624 */ /* 0x000fe200078e00ff */
[----:B------:R-:W0:Y:S01]  /*0020*/  S2R R11, SR_TID.X ;  /* 0x00000000000b7919 */ /* 0x000e220000002100 */
[----:B------:R-:W-:Y:S01]  /*0030*/  IADD3 R1, R1, -0x1be8, RZ ;  /* 0xffffe41801017810 */ /* 0x000fe20007ffe0ff */
[----:B------:R-:W-:Y:S02]  /*0040*/  ULDC UR4, c[0x0][0x180] ;  /* 0x0000600000047ab9 */ /* 0x000fe40000000800 */
[----:B------:R-:W-:Y:S01]  /*0050*/  IADD3 R0, R0, 0x1ff, RZ ;  /* 0x000001ff00007810 */ /* 0x000fe20007ffe0ff */
[----:B------:R-:W-:-:S03]  /*0060*/  ULDC.64 UR6, c[0x0][0x118] ;  /* 0x0000460000067ab9 */ /* 0x000fc60000000a00 */
[----:B------:R-:W-:-:S04]  /*0070*/  SHF.R.S32.HI R3, RZ, 0x1f, R0 ;  /* 0x0000001fff037819 */ /* 0x000fc80000011400 */
[----:B------:R-:W-:-:S04]  /*0080*/  LEA.HI R3, R3, R0, RZ, 0x9 ;  /* 0x0000000003037211 */ /* 0x000fc800078f48ff */
[----:B------:R-:W-:Y:S02]  /*0090*/  SHF.R.S32.HI R0, RZ, 0x9, R3 ;  /* 0x00000009ff007819 */ /* 0x000fe40000011403 */
[----:B------:R-:W1:Y:S03]  /*00a0*/  S2R R3, SR_CTAID.X ;  /* 0x0000000000037919 */ /* 0x000e660000002500 */
[----:B------:R-:W-:Y:S01]  /*00b0*/  IMAD.SHL.U32 R0, R0, 0x8, RZ ;  /* 0x0000000800007824 */ /* 0x000fe200078e00ff */
[----:B0-----:R-:W-:-:S04]  /*00c0*/  LOP3.LUT R29, R11, 0x1ff, RZ, 0xc0, !PT ;  /* 0x000001ff0b1d7812 */ /* 0x001fc800078ec0ff */
[-C--:B------:R-:W-:Y:S02]  /*00d0*/  IABS R7, R0.reuse ;  /* 0x0000000000077213 */ /* 0x080fe40000000000 */
[----:B------:R-:W-:Y:S02]  /*00e0*/  IABS R10, R0 ;  /* 0x00000000000a7213 */ /* 0x000fe40000000000 */
[----:B------:R-:W0:Y:S01]  /*00f0*/  I2F.RP R2, R7 ;  /* 0x0000000700027306 */ /* 0x000e220000209400 */
[----:B-1----:R-:W-:-:S07]  /*0100*/  IABS R8, R3 ;  /* 0x0000000300087213 */ /* 0x002fce0000000000 */
[----:B0-----:R-:W0:Y:S02]  /*0110*/  MUFU.RCP R2, R2 ;  /* 0x0000000200027308 */ /* 0x001e240000001000 */
[----:B0-----:R-:W-:Y:S01]  /*0120*/  IADD3 R4, R2, 0xffffffe, RZ ;  /* 0x0ffffffe02047810 */ /* 0x001fe20007ffe0ff */
[----:B------:R-:W-:-:S05]  /*0130*/  IMAD.MOV R2, RZ, RZ, -R10 ;  /* 0x000000ffff027224 */ /* 0x000fca00078e0a0a */
[----:B------:R0:W1:Y:S02]  /*0140*/  F2I.FTZ.U32.TRUNC.NTZ R5, R4 ;  /* 0x0000000400057305 */ /* 0x000064000021f000 */
[----:B0-----:R-:W-:Y:S02]  /*0150*/  IMAD.MOV.U32 R4, RZ, RZ, RZ ;  /* 0x000000ffff047224 */ /* 0x001fe400078e00ff */
[----:B-1----:R-:W-:-:S04]  /*0160*/  IMAD.MOV R6, RZ, RZ, -R5 ;  /* 0x000000ffff067224 */ /* 0x002fc800078e0a05 */
[----:B------:R-:W-:Y:S02]  /*0170*/  IMAD R9, R6, R7, RZ ;  /* 0x0000000706097224 */ /* 0x000fe400078e02ff */
[----:B------:R-:W-:Y:S02]  /*0180*/  IMAD.MOV.U32 R6, RZ, RZ, R8 ;  /* 0x000000ffff067224 */ /* 0x000fe400078e0008 */
[----:B------:R-:W-:-:S06]  /*0190*/  IMAD.HI.U32 R5, R5, R9, R4 ;  /* 0x0000000905057227 */ /* 0x000fcc00078e0004 */
[----:B------:R-:W-:-:S04]  /*01a0*/  IMAD.HI.U32 R5, R5, R6, RZ ;  /* 0x0000000605057227 */ /* 0x000fc800078e00ff */
[----:B------:R-:W-:-:S05]  /*01b0*/  IMAD R2, R5, R2, R6 ;  /* 0x0000000205027224 */ /* 0x000fca00078e0206 */
[----:B------:R-:W-:-:S13]  /*01c0*/  ISETP.GT.U32.AND P1, PT, R7, R2, PT ;  /* 0x000000020700720c */ /* 0x000fda0003f24070 */
[----:B------:R-:W-:Y:S01]  /*01d0*/  @!P1 IMAD.IADD R2, R2, 0x1, -R7 ;  /* 0x0000000102029824 */ /* 0x000fe200078e0a07 */
[----:B------:R-:W-:Y:S02]  /*01e0*/  @!P1 IADD3 R5, R5, 0x1, RZ ;  /* 0x0000000105059810 */ /* 0x000fe40007ffe0ff */
[----:B------:R-:W-:Y:S02]  /*01f0*/  ISETP.NE.AND P1, PT, R0, RZ, PT ;  /* 0x000000ff0000720c */ /* 0x000fe40003f25270 */
[----:B------:R-:W-:Y:S02]  /*0200*/  ISETP.GE.U32.AND P0, PT, R2, R7, PT ;  /* 0x000000070200720c */ /* 0x000fe40003f06070 */
[----:B------:R-:W-:-:S04]  /*0210*/  LOP3.LUT R2, R3, R0, RZ, 0x3c, !PT ;  /* 0x0000000003027212 */ /* 0x000fc800078e3cff */
[----:B------:R-:W-:Y:S01]  /*0220*/  ISETP.GE.AND P2, PT, R2, RZ, PT ;  /* 0x000000ff0200720c */ /* 0x000fe20003f46270 */
[----:B------:R-:W-:-:S05]  /*0230*/  IMAD.MOV.U32 R2, RZ, RZ, c[0x0][0x178] ;  /* 0x00005e00ff027624 */ /* 0x000fca00078e00ff */
[----:B------:R-:W-:Y:S02]  /*0240*/  IADD3 R2, R2, 0xff, RZ ;  /* 0x000000ff02027810 */ /* 0x000fe40007ffe0ff */
[----:B------:R-:W-:-:S05]  /*0250*/  @P0 IADD3 R5, R5, 0x1, RZ ;  /* 0x0000000105050810 */ /* 0x000fca0007ffe0ff */
[----:B------:R-:W-:Y:S01]  /*0260*/  IMAD.MOV.U32 R4, RZ, RZ, R5 ;  /* 0x000000ffff047224 */ /* 0x000fe200078e0005 */
[----:B------:R-:W-:-:S03]  /*0270*/  SHF.R.S32.HI R5, RZ, 0x1f, R2 ;  /* 0x0000001fff057819 */ /* 0x000fc60000011402 */
[----:B------:R-:W-:Y:S01]  /*0280*/  @!P2 IMAD.MOV R4, RZ, RZ, -R4 ;  /* 0x000000ffff04a224 */ /* 0x000fe200078e0a04 */
[----:B------:R-:W-:Y:S02]  /*0290*/  @!P1 LOP3.LUT R4, RZ, R0, RZ, 0x33, !PT ;  /* 0x00000000ff049212 */ /* 0x000fe400078e33ff */
[----:B------:R-:W-:-:S03]  /*02a0*/  LEA.HI R5, R5, R2, RZ, 0x8 ;  /* 0x0000000205057211 */ /* 0x000fc600078f40ff */
[----:B------:R-:W-:Y:S02]  /*02b0*/  IMAD.SHL.U32 R2, R4, 0x8, RZ ;  /* 0x0000000804027824 */ /* 0x000fe400078e00ff */
[----:B------:R-:W-:-:S03]  /*02c0*/  IMAD.MOV R4, RZ, RZ, -R4 ;  /* 0x000000ffff047224 */ /* 0x000fc600078e0a04 */
[----:B------:R-:W-:Y:S01]  /*02d0*/  LEA.HI.SX32 R5, R5, -R2, 0x18 ;  /* 0x8000000205057211 */ /* 0x000fe200078fc2ff */
[----:B------:R-:W-:-:S03]  /*02e0*/  IMAD R9, R0, R4, R3 ;  /* 0x0000000400097224 */ /* 0x000fc600078e0203 */
[----:B------:R-:W-:Y:S02]  /*02f0*/  IMNMX R8, R5, 0x8, PT ;  /* 0x0000000805087817 */ /* 0x000fe40003800200 */
[----:B------:R-:W-:Y:S02]  /*0300*/  IABS R4, R9 ;  /* 0x0000000900047213 */ /* 0x000fe40000000000 */
[----:B------:R-:W-:-:S04]  /*0310*/  IABS R7, R8 ;  /* 0x0000000800077213 */ /* 0x000fc80000000000 */
[----:B------:R-:W0:Y:S08]  /*0320*/  I2F.RP R6, R7 ;  /* 0x0000000700067306 */ /* 0x000e300000209400 */
[----:B0-----:R-:W0:Y:S02]  /*0330*/  MUFU.RCP R6, R6 ;  /* 0x0000000600067308 */ /* 0x001e240000001000 */
[----:B0-----:R-:W-:-:S02]  /*0340*/  IADD3 R5, R6, 0xffffffe, RZ ;  /* 0x0ffffffe06057810 */ /* 0x001fc40007ffe0ff */
[----:B------:R-:W-:-:S04]  /*0350*/  SHF.R.U32.HI R6, RZ, 0x8, R11 ;  /* 0x00000008ff067819 */ /* 0x000fc8000001160b */
[----:B------:R-:W0:Y:S01]  /*0360*/  F2I.FTZ.U32.TRUNC.NTZ R5, R5 ;  /* 0x0000000500057305 */ /* 0x000e22000021f000 */
[----:B------:R-:W-:-:S04]  /*0370*/  SGXT.U32 R12, R6, 0x1 ;  /* 0x00000001060c781a */ /* 0x000fc80000000000 */
[C---:B------:R-:W-:Y:S02]  /*0380*/  LOP3.LUT R6, R12.reuse, 0x4, RZ, 0xfc, !PT ;  /* 0x000000040c067812 */ /* 0x040fe400078efcff */
[C---:B------:R-:W-:Y:S02]  /*0390*/  LOP3.LUT R6, R12.reuse, 0xa, RZ, 0xfc, !PT ;  /* 0x0000000a0c067812 */ /* 0x040fe400078efcff */
[C---:B------:R-:W-:Y:S02]  /*03a0*/  LOP3.LUT R6, R12.reuse, 0x10, RZ, 0xfc, !PT ;  /* 0x000000100c067812 */ /* 0x040fe400078efcff */
[C---:B------:R-:W-:Y:S02]  /*03b0*/  LOP3.LUT R6, R12.reuse, 0x16, RZ, 0xfc, !PT ;  /* 0x000000160c067812 */ /* 0x040fe400078efcff */
[C---:B------:R-:W-:Y:S02]  /*03c0*/  LOP3.LUT R6, R12.reuse, 0x1c, RZ, 0xfc, !PT ;  /* 0x0000001c0c067812 */ /* 0x040fe400078efcff */
[C---:B------:R-:W-:Y:S01]  /*03d0*/  LOP3.LUT R6, R12.reuse, 0x22, RZ, 0xfc, !PT ;  /* 0x000000220c067812 */ /* 0x040fe200078efcff */
[----:B0-----:R-:W-:Y:S01]  /*03e0*/  IMAD.MOV R10, RZ, RZ, -R5 ;  /* 0x000000ffff0a7224 */ /* 0x001fe200078e0a05 */
[----:B------:R-:W-:-:S02]  /*03f0*/  LOP3.LUT R6, R12, 0x28, RZ, 0xfc, !PT ;  /* 0x000000280c067812 */ /* 0x000fc400078efcff */
[C---:B------:R-:W-:Y:S01]  /*0400*/  LOP3.LUT R6, R12.reuse, 0x2e, RZ, 0xfc, !PT ;  /* 0x0000002e0c067812 */ /* 0x040fe200078efcff */
[----:B------:R-:W-:Y:S01]  /*0410*/  IMAD.MOV.U32 R0, RZ, RZ, R10 ;  /* 0x000000ffff007224 */ /* 0x000fe200078e000a */
[----:B------:R-:W-:Y:S02]  /*0420*/  IABS R10, R8 ;  /* 0x00000008000a7213 */ /* 0x000fe40000000000 */
[----:B------:R-:W-:Y:S01]  /*0430*/  LOP3.LUT R6, R12, 0x34, RZ, 0xfc, !PT ;  /* 0x000000340c067812 */ /* 0x000fe200078efcff */
[----:B------:R-:W-:Y:S01]  /*0440*/  IMAD R3, R0, R7, RZ ;  /* 0x0000000700037224 */ /* 0x000fe200078e02ff */
[----:B------:R-:W-:Y:S01]  /*0450*/  LOP3.LUT R6, R12, 0x3a, RZ, 0xfc, !PT ;  /* 0x0000003a0c067812 */ /* 0x000fe200078efcff */
[----:B------:R-:W-:Y:S02]  /*0460*/  IMAD.MOV.U32 R0, RZ, RZ, R4 ;  /* 0x000000ffff007224 */ /* 0x000fe400078e0004 */
[----:B------:R-:W-:-:S04]  /*0470*/  IMAD.MOV.U32 R4, RZ, RZ, RZ ;  /* 0x000000ffff047224 */ /* 0x000fc800078e00ff */
[----:B------:R-:W-:-:S04]  /*0480*/  IMAD.HI.U32 R4, R5, R3, R4 ;  /* 0x0000000305047227 */ /* 0x000fc800078e0004 */
[----:B------:R-:W-:Y:S02]  /*0490*/  IMAD.MOV R5, RZ, RZ, -R10 ;  /* 0x000000ffff057224 */ /* 0x000fe400078e0a0a */
[----:B------:R-:W-:-:S04]  /*04a0*/  IMAD.HI.U32 R3, R4, R0, RZ ;  /* 0x0000000004037227 */ /* 0x000fc800078e00ff */
[----:B------:R-:W-:Y:S02]  /*04b0*/  IMAD R0, R3, R5, R0 ;  /* 0x0000000503007224 */ /* 0x000fe400078e0200 */
[----:B------:R-:W-:-:S03]  /*04c0*/  IMAD.MOV.U32 R4, RZ, RZ, c[0x0][0x180] ;  /* 0x00006000ff047624 */ /* 0x000fc600078e00ff */
[----:B------:R-:W-:-:S13]  /*04d0*/  ISETP.GT.U32.AND P1, PT, R7, R0, PT ;  /* 0x000000000700720c */ /* 0x000fda0003f24070 */
[----:B------:R-:W-:Y:S01]  /*04e0*/  @!P1 IMAD.IADD R0, R0, 0x1, -R7 ;  /* 0x0000000100009824 */ /* 0x000fe200078e0a07 */
[----:B------:R-:W-:Y:S02]  /*04f0*/  @!P1 IADD3 R3, R3, 0x1, RZ ;  /* 0x0000000103039810 */ /* 0x000fe40007ffe0ff */
[----:B------:R-:W-:Y:S02]  /*0500*/  ISETP.NE.AND P1, PT, R8, RZ, PT ;  /* 0x000000ff0800720c */ /* 0x000fe40003f25270 */
[----:B------:R-:W-:Y:S02]  /*0510*/  ISETP.GE.U32.AND P0, PT, R0, R7, PT ;  /* 0x000000070000720c */ /* 0x000fe40003f06070 */
[----:B------:R-:W-:-:S04]  /*0520*/  LOP3.LUT R0, R9, R8, RZ, 0x3c, !PT ;  /* 0x0000000809007212 */ /* 0x000fc800078e3cff */
[----:B------:R-:W-:-:S07]  /*0530*/  ISETP.GE.AND P2, PT, R0, RZ, PT ;  /* 0x000000ff0000720c */ /* 0x000fce0003f46270 */
[----:B------:R-:W-:-:S06]  /*0540*/  @P0 IADD3 R3, R3, 0x1, RZ ;  /* 0x0000000103030810 */ /* 0x000fcc0007ffe0ff */
[----:B------:R-:W-:Y:S01]  /*0550*/  @!P2 IMAD.MOV R3, RZ, RZ, -R3 ;  /* 0x000000ffff03a224 */ /* 0x000fe200078e0a03 */
[----:B------:R-:W-:-:S05]  /*0560*/  @!P1 LOP3.LUT R3, RZ, R8, RZ, 0x33, !PT ;  /* 0x00000008ff039212 */ /* 0x000fca00078e33ff */
[----:B------:R-:W-:Y:S02]  /*0570*/  IMAD.MOV R5, RZ, RZ, -R3 ;  /* 0x000000ffff057224 */ /* 0x000fe400078e0a03 */
[----:B------:R-:W-:Y:S02]  /*0580*/  IMAD.SHL.U32 R3, R3, 0x200, RZ ;  /* 0x0000020003037824 */ /* 0x000fe400078e00ff */
[----:B------:R-:W-:Y:S01]  /*0590*/  IMAD R5, R8, R5, R9 ;  /* 0x0000000508057224 */ /* 0x000fe200078e0209 */
[----:B------:R-:W-:-:S03]  /*05a0*/  LOP3.LUT R8, R11, 0xff, RZ, 0xc0, !PT ;  /* 0x000000ff0b087812 */ /* 0x000fc600078ec0ff */
[----:B------:R-:W-:Y:S01]  /*05b0*/  IMAD.IADD R0, R2, 0x1, R5 ;  /* 0x0000000102007824 */ /* 0x000fe200078e0205 */
[----:B------:R-:W-:Y:S02]  /*05c0*/  IADD3 R2, R4, 0x3f, RZ ;  /* 0x0000003f04027810 */ /* 0x000fe40007ffe0ff */
[----:B------:R-:W-:Y:S01]  /*05d0*/  LOP3.LUT R4, R12, 0x2, RZ, 0xfc, !PT ;  /* 0x000000020c047812 */ /* 0x000fe200078efcff */
[----:B------:R-:W-:Y:S01]  /*05e0*/  IMAD R28, R0, 0x100, R8 ;  /* 0x00000100001c7824 */ /* 0x000fe200078e0208 */
[----:B------:R-:W-:Y:S02]  /*05f0*/  ISETP.GT.AND P0, PT, R2, 0x3f, PT ;  /* 0x0000003f0200780c */ /* 0x000fe40003f04270 */
[C---:B------:R-:W-:Y:S02]  /*0600*/  LOP3.LUT R5, R12.reuse, 0x6, RZ, 0xfc, !PT ;  /* 0x000000060c057812 */ /* 0x040fe400078efcff */
[----:B------:R0:W-:Y:S01]  /*0610*/  STL [R1+0x9d0], R28 ;  /* 0x0009d01c01007387 */ /* 0x0001e20000100800 */
[----:B------:R-:W-:-:S02]  /*0620*/  LOP3.LUT R4, R12, 0x8, RZ, 0xfc, !PT ;  /* 0x000000080c047812 */ /* 0x000fc400078efcff */
[C---:B------:R-:W-:Y:S01]  /*0630*/  LOP3.LUT R5, R12.reuse, 0xc, RZ, 0xfc, !PT ;  /* 0x0000000c0c057812 */ /* 0x040fe200078efcff */
[----:B------:R0:W-:Y:S01]  /*0640*/  STL [R1+0x7a0], R3 ;  /* 0x0007a00301007387 */ /* 0x0001e20000100800 */
[C---:B------:R-:W-:Y:S02]  /*0650*/  LOP3.LUT R4, R12.reuse, 0xe, RZ, 0xfc, !PT ;  /* 0x0000000e0c047812 */ /* 0x040fe400078efcff */
[C---:B------:R-:W-:Y:S02]  /*0660*/  LOP3.LUT R5, R12.reuse, 0x12, RZ, 0xfc, !PT ;  /* 0x000000120c057812 */ /* 0x040fe400078efcff */
[C---:B------:R-:W-:Y:S02]  /*0670*/  LOP3.LUT R4, R12.reuse, 0x14, RZ, 0xfc, !PT ;  /* 0x000000140c047812 */ /* 0x040fe400078efcff */
[C---:B------:R-:W-:Y:S02]  /*0680*/  LOP3.LUT R5, R12.reuse, 0x18, RZ, 0xfc, !PT ;  /* 0x000000180c057812 */ /* 0x040fe400078efcff */
[----:B------:R-:W-:-:S02]  /*0690*/  LOP3.LUT R4, R12, 0x1a, RZ, 0xfc, !PT ;  /* 0x0000001a0c047812 */ /* 0x000fc400078efcff */
[C---:B------:R-:W-:Y:S02]  /*06a0*/  LOP3.LUT R5, R12.reuse, 0x1e, RZ, 0xfc, !PT ;  /* 0x0000001e0c057812 */ /* 0x040fe400078efcff */
        /* <DEDUP_REMOVED lines=10> */
[----:B------:R-:W-:Y:S01]  /*0750*/  LOP3.LUT R4, R12, 0x3e, RZ, 0xfc, !PT ;  /* 0x0000003e0c047812 */ /* 0x000fe200078efcff */
[----:B------:R-:W-:Y:S05]  /*0760*/  @P0 BRA `(.L_x_0) ;  /* 0x0000079000000947 */ /* 0x000fea0003800000 */
[C---:B0-----:R-:W-:Y:S01]  /*0770*/  IMAD.SHL.U32 R2, R11.reuse, 0x100, RZ ;  /* 0x000001000b027824 */ /* 0x041fe200078e00ff */
[----:B------:R-:W-:Y:S01]  /*0780*/  CS2R R24, SRZ ;  /* 0x0000000000187805 */ /* 0x000fe2000001ff00 */
[----:B------:R-:W-:Y:S01]  /*0790*/  IMAD.SHL.U32 R0, R11, 0x20, RZ ;  /* 0x000000200b007824 */ /* 0x000fe200078e00ff */
[----:B------:R-:W-:Y:S01]  /*07a0*/  CS2R R26, SRZ ;  /* 0x00000000001a7805 */ /* 0x000fe2000001ff00 */
[----:B------:R-:W-:Y:S01]  /*07b0*/  CS2R R20, SRZ ;  /* 0x0000000000147805 */ /* 0x000fe2000001ff00 */
[----:B------:R0:W-:Y:S01]  /*07c0*/  STL [R1+0x9d4], R2 ;  /* 0x0009d40201007387 */ /* 0x0001e20000100800 */
[----:B------:R-:W-:Y:S01]  /*07d0*/  CS2R R22, SRZ ;  /* 0x0000000000167805 */ /* 0x000fe2000001ff00 */
[----:B------:R-:W-:Y:S01]  /*07e0*/  CS2R R16, SRZ ;  /* 0x0000000000107805 */ /* 0x000fe2000001ff00 */
[----:B------:R-:W-:Y:S01]  /*07f0*/  CS2R R18, SRZ ;  /* 0x0000000000127805 */ /* 0x000fe2000001ff00 */
[----:B------:R0:W-:Y:S01]  /*0800*/  STL [R1+0x9d8], R0 ;  /* 0x0009d80001007387 */ /* 0x0001e20000100800 */
[----:B------:R-:W-:Y:S01]  /*0810*/  CS2R R12, SRZ ;  /* 0x00000000000c7805 */ /* 0x000fe2000001ff00 */
[----:B------:R-:W-:Y:S01]  /*0820*/  CS2R R14, SRZ ;  /* 0x00000000000e7805 */ /* 0x000fe2000001ff00 */
[----:B------:R-:W-:Y:S01]  /*0830*/  CS2R R8, SRZ ;  /* 0x0000000000087805 */ /* 0x000fe2000001ff00 */
[----:B------:R0:W-:Y:S01]  /*0840*/  STL [R1], RZ ;  /* 0x000000ff01007387 */ /* 0x0001e20000100800 */
[----:B------:R-:W-:Y:S01]  /*0850*/  CS2R R10, SRZ ;  /* 0x00000000000a7805 */ /* 0x000fe2000001ff00 */
[----:B------:R-:W-:Y:S01]  /*0860*/  CS2R R4, SRZ ;  /* 0x0000000000047805 */ /* 0x000fe2000001ff00 */
[----:B------:R-:W-:Y:S01]  /*0870*/  CS2R R6, SRZ ;  /* 0x0000000000067805 */ /* 0x000fe2000001ff00 */
[----:B------:R0:W-:Y:S04]  /*0880*/  STL [R1+0x4], RZ ;  /* 0x000004ff01007387 */ /* 0x0001e80000100800 */
        /* <DEDUP_REMOVED lines=101> */
[----:B------:R0:W-:Y:S01]  /*0ee0*/  STL [R1+0x44c], RZ ;  /* 0x00044cff01007387 */ /* 0x0001e20000100800 */
[----:B------:R-:W-:Y:S05]  /*0ef0*/  BRA `(.L_x_1) ;  /* 0x0001e2d000007947 */ /* 0x000fea0003800000 */
.L_x_0:
[----:B0-----:R-:W-:Y:S01]  /*0f00*/  IABS R6, c[0x0][0x17c] ;  /* 0x00005f0000067a13 */ /* 0x001fe20000000000 */
[----:B------:R-:W0:Y:S01]  /*0f10*/  S2R R9, SR_TID.X ;  /* 0x0000000000097919 */ /* 0x000e220000002100 */
[----:B------:R-:W-:-:S02]  /*0f20*/  IMAD.MOV.U32 R7, RZ, RZ, R3 ;  /* 0x000000ffff077224 */ /* 0x000fc400078e0003 */
[----:B------:R-:W1:Y:S01]  /*0f30*/  I2F.RP R0, R6 ;  /* 0x0000000600007306 */ /* 0x000e620000209400 */
[----:B------:R-:W2:Y:S01]  /*0f40*/  S2R R10, SR_TID.X ;  /* 0x00000000000a7919 */ /* 0x000ea20000002100 */
[----:B------:R-:W-:Y:S02]  /*0f50*/  IMAD.MOV.U32 R4, RZ, RZ, RZ ;  /* 0x000000ffff047224 */ /* 0x000fe400078e00ff */
[----:B------:R-:W-:Y:S02]  /*0f60*/  IMAD.SHL.U32 R29, R29, 0x2, RZ ;  /* 0x000000021d1d7824 */ /* 0x000fe400078e00ff */
[----:B------:R-:W-:-:S04]  /*0f70*/  IMAD.MOV.U32 R23, RZ, RZ, R28 ;  /* 0x000000ffff177224 */ /* 0x000fc800078e001c */
[----:B------:R-:W-:Y:S01]  /*0f80*/  IMAD.MOV.U32 R27, RZ, RZ, R23 ;  /* 0x000000ffff1b7224 */ /* 0x000fe200078e0017 */
[----:B-1----:R-:W1:Y:S01]  /*0f90*/  MUFU.RCP R0, R0 ;  /* 0x0000000000007308 */ /* 0x002e620000001000 */
[----:B0-----:R-:W-:Y:S02]  /*0fa0*/  SHF.R.U32.HI R3, RZ, 0x6, R9 ;  /* 0x00000006ff037819 */ /* 0x001fe40000011609 */
[----:B------:R-:W-:Y:S02]  /*0fb0*/  LOP3.LUT R9, R9, 0x1c0, RZ, 0xc0, !PT ;  /* 0x000001c009097812 */ /* 0x000fe400078ec0ff */
[----:B------:R-:W-:Y:S02]  /*0fc0*/  SGXT.U32 R3, R3, 0x3 ;  /* 0x000000030303781a */ /* 0x000fe40000000000 */
[----:B--2---:R-:W-:Y:S02]  /*0fd0*/  LOP3.LUT R10, R10, 0x100, RZ, 0xc0, !PT ;  /* 0x000001000a0a7812 */ /* 0x004fe400078ec0ff */
[----:B------:R-:W-:-:S02]  /*0fe0*/  LOP3.LUT R3, R7, R3, RZ, 0xfc, !PT ;  /* 0x0000000307037212 */ /* 0x000fc400078efcff */
[----:B------:R-:W-:Y:S02]  /*0ff0*/  ISETP.NE.U32.AND P0, PT, R10, RZ, PT ;  /* 0x000000ff0a00720c */ /* 0x000fe40003f05070 */
[----:B-1----:R-:W-:Y:S02]  /*1000*/  IADD3 R0, R0, 0xffffffe, RZ ;  /* 0x0ffffffe00007810 */ /* 0x002fe40007ffe0ff */
[C---:B------:R-:W-:Y:S02]  /*1010*/  LOP3.LUT R7, R3.reuse, 0x1f8, RZ, 0xfc, !PT ;  /* 0x000001f803077812 */ /* 0x040fe400078efcff */
[----:B------:R-:W0:Y:S01]  /*1020*/  F2I.FTZ.U32.TRUNC.NTZ R5, R0 ;  /* 0x0000000000057305 */ /* 0x000e22000021f000 */
[----:B------:R-:W-:Y:S02]  /*1030*/  LOP3.LUT R10, R3, 0x1f0, RZ, 0xfc, !PT ;  /* 0x000001f0030a7812 */ /* 0x000fe400078efcff */
[----:B------:R-:W-:Y:S02]  /*1040*/  IABS R13, R7 ;  /* 0x00000007000d7213 */ /* 0x000fe40000000000 */
[----:B------:R-:W-:-:S02]  /*1050*/  IABS R12, R10 ;  /* 0x0000000a000c7213 */ /* 0x000fc40000000000 */
[----:B------:R-:W-:Y:S02]  /*1060*/  SHF.R.U32.HI R9, RZ, 0x2, R9 ;  /* 0x00000002ff097819 */ /* 0x000fe40000011609 */
[----:B------:R-:W-:Y:S02]  /*1070*/  ISETP.GE.AND P3, PT, R7, RZ, PT ;  /* 0x000000ff0700720c */ /* 0x000fe40003f66270 */
[----:B------:R-:W-:Y:S02]  /*1080*/  LOP3.LUT R29, R29, R9, RZ, 0x3c, !PT ;  /* 0x000000091d1d7212 */ /* 0x000fe400078e3cff */
[C---:B------:R-:W-:Y:S02]  /*1090*/  LOP3.LUT R7, R3.reuse, 0x1d8, RZ, 0xfc, !PT ;  /* 0x000001d803077812 */ /* 0x040fe400078efcff */
[----:B------:R-:W-:Y:S01]  /*10a0*/  LOP3.LUT R19, R3, 0x128, RZ, 0xfc, !PT ;  /* 0x0000012803137812 */ /* 0x000fe200078efcff */
[----:B0-----:R-:W-:Y:S01]  /*10b0*/  IMAD.MOV R11, RZ, RZ, -R5 ;  /* 0x000000ffff0b7224 */ /* 0x001fe200078e0a05 */
[----:B------:R-:W-:-:S03]  /*10c0*/  IABS R15, R7 ;  /* 0x00000007000f7213 */ /* 0x000fc60000000000 */
[----:B------:R-:W-:-:S04]  /*10d0*/  IMAD R11, R11, R6, RZ ;  /* 0x000000060b0b7224 */ /* 0x000fc800078e02ff */
[----:B------:R-:W-:Y:S01]  /*10e0*/  IMAD.HI.U32 R11, R5, R11, R4 ;  /* 0x0000000b050b7227 */ /* 0x000fe200078e0004 */
[----:B------:R-:W-:-:S03]  /*10f0*/  SEL R5, RZ, 0x210, !P0 ;  /* 0x00000210ff057807 */ /* 0x000fc60004000000 */
[----:B------:R-:W-:Y:S01]  /*1100*/  IMAD.SHL.U32 R4, R8, 0x2, RZ ;  /* 0x0000000208047824 */ /* 0x000fe200078e00ff */
[----:B------:R-:W-:Y:S01]  /*1110*/  SHF.R.S32.HI R8, RZ, 0x1f, R2 ;  /* 0x0000001fff087819 */ /* 0x000fe20000011402 */
[----:B------:R-:W-:-:S03]  /*1120*/  IMAD.HI.U32 R0, R11, R13, RZ ;  /* 0x0000000d0b007227 */ /* 0x000fc600078e00ff */
[----:B------:R-:W-:Y:S01]  /*1130*/  LEA.HI R8, R8, R2, RZ, 0x6 ;  /* 0x0000000208087211 */ /* 0x000fe200078f30ff */
[----:B------:R-:W-:Y:S01]  /*1140*/  IMAD.MOV R0, RZ, RZ, -R0 ;  /* 0x000000ffff007224 */ /* 0x000fe200078e0a00 */
[----:B------:R-:W-:Y:S01]  /*1150*/  LOP3.LUT R2, R5, R4, RZ, 0x3c, !PT ;  /* 0x0000000405027212 */ /* 0x000fe200078e3cff */
[----:B------:R-:W-:Y:S02]  /*1160*/  IMAD.HI.U32 R5, R11, R12, RZ ;  /* 0x0000000c0b057227 */ /* 0x000fe400078e00ff */
[----:B------:R0:W-:Y:S02]  /*1170*/  STL [R1+0x170], R8 ;  /* 0x0001700801007387 */ /* 0x0001e40000100800 */
[----:B------:R-:W-:Y:S02]  /*1180*/  IMAD R13, R6, R0, R13 ;  /* 0x00000000060d7224 */ /* 0x000fe400078e020d */
[----:B------:R1:W-:Y:S01]  /*1190*/  STL [R1+0x7ac], R2 ;  /* 0x0007ac0201007387 */ /* 0x0003e20000100800 */
[----:B------:R-:W-:-:S02]  /*11a0*/  IMAD.MOV R5, RZ, RZ, -R5 ;  /* 0x000000ffff057224 */ /* 0x000fc400078e0a05 */
[C---:B------:R-:W-:Y:S01]  /*11b0*/  ISETP.GT.U32.AND P0, PT, R6.reuse, R13, PT ;  /* 0x0000000d0600720c */ /* 0x040fe20003f04070 */
[----:B------:R2:W-:Y:S01]  /*11c0*/  STL [R1+0xad8], R29 ;  /* 0x000ad81d01007387 */ /* 0x0005e20000100800 */
[----:B------:R-:W-:Y:S01]  /*11d0*/  IMAD R12, R6, R5, R12 ;  /* 0x00000005060c7224 */ /* 0x000fe200078e020c */
[C---:B0-----:R-:W-:Y:S02]  /*11e0*/  LOP3.LUT R8, R3.reuse, 0x1e8, RZ, 0xfc, !PT ;  /* 0x000001e803087812 */ /* 0x041fe400078efcff */
[----:B-1----:R-:W-:Y:S02]  /*11f0*/  LOP3.LUT R2, R3, 0x1e0, RZ, 0xfc, !PT ;  /* 0x000001e003027812 */ /* 0x002fe400078efcff */
[----:B------:R-:W-:Y:S02]  /*1200*/  IABS R0, R8 ;  /* 0x0000000800007213 */ /* 0x000fe40000000000 */
[----:B------:R-:W-:-:S04]  /*1210*/  IABS R4, R2 ;  /* 0x0000000200047213 */ /* 0x000fc80000000000 */
[----:B------:R-:W-:Y:S01]  /*1220*/  @!P0 IMAD.IADD R13, R13, 0x1, -R6 ;  /* 0x000000010d0d8824 */ /* 0x000fe200078e0a06 */
[----:B------:R-:W-:Y:S01]  /*1230*/  ISETP.GT.U32.AND P6, PT, R6, R12, PT ;  /* 0x0000000c0600720c */ /* 0x000fe20003fc4070 */
[C---:B------:R-:W-:Y:S01]  /*1240*/  IMAD.HI.U32 R9, R11.reuse, R0, RZ ;  /* 0x000000000b097227 */ /* 0x040fe200078e00ff */
[----:B------:R-:W-:Y:S02]  /*1250*/  ISETP.GE.AND P4, PT, R8, RZ, PT ;  /* 0x000000ff0800720c */ /* 0x000fe40003f86270 */
[----:B------:R-:W-:Y:S01]  /*1260*/  ISETP.GT.U32.AND P5, PT, R6, R13, PT ;  /* 0x0000000d0600720c */ /* 0x000fe20003fa4070 */
[----:B------:R-:W-:Y:S01]  /*1270*/  IMAD.HI.U32 R5, R11, R4, RZ ;  /* 0x000000040b057227 */ /* 0x000fe200078e00ff */
[C---:B------:R-:W-:Y:S02]  /*1280*/  LOP3.LUT R8, R3.reuse, 0x1d0, RZ, 0xfc, !PT ;  /* 0x000001d003087812 */ /* 0x040fe400078efcff */
[----:B------:R-:W-:Y:S01]  /*1290*/  ISETP.GE.AND P0, PT, R10, RZ, PT ;  /* 0x000000ff0a00720c */ /* 0x000fe20003f06270 */
[----:B------:R-:W-:Y:S01]  /*12a0*/  IMAD.MOV R9, RZ, RZ, -R9 ;  /* 0x000000ffff097224 */ /* 0x000fe200078e0a09 */
[----:B------:R-:W-:Y:S01]  /*12b0*/  IABS R16, R8 ;  /* 0x0000000800107213 */ /* 0x000fe20000000000 */
[----:B------:R-:W-:Y:S01]  /*12c0*/  IMAD.MOV R5, RZ, RZ, -R5 ;  /* 0x000000ffff057224 */ /* 0x000fe200078e0a05 */
[----:B------:R-:W-:Y:S01]  /*12d0*/  ISETP.GE.AND P2, PT, R2, RZ, PT ;  /* 0x000000ff0200720c */ /* 0x000fe20003f46270 */
[C---:B------:R-:W-:Y:S01]  /*12e0*/  IMAD R0, R6.reuse, R9, R0 ;  /* 0x0000000906007224 */ /* 0x040fe200078e0200 */
[C---:B------:R-:W-:Y:S01]  /*12f0*/  LOP3.LUT R2, R3.reuse, 0x1c0, RZ, 0xfc, !PT ;  /* 0x000001c003027812 */ /* 0x040fe200078efcff */
[----:B------:R-:W-:Y:S01]  /*1300*/  IMAD R4, R6, R5, R4 ;  /* 0x0000000506047224 */ /* 0x000fe200078e0204 */
[----:B------:R-:W-:Y:S01]  /*1310*/  LOP3.LUT R5, R3, 0x1c8, RZ, 0xfc, !PT ;  /* 0x000001c803057812 */ /* 0x000fe200078efcff */
[--C-:B------:R-:W-:Y:S01]  /*1320*/  @!P6 IMAD.IADD R12, R12, 0x1, -R6.reuse ;  /* 0x000000010c0ce824 */ /* 0x100fe200078e0a06 */
[C---:B------:R-:W-:Y:S01]  /*1330*/  ISETP.GT.U32.AND P1, PT, R6.reuse, R0, PT ;  /* 0x000000000600720c */ /* 0x040fe20003f24070 */
[----:B------:R-:W-:Y:S01]  /*1340*/  @!P5 IMAD.IADD R13, R13, 0x1, -R6 ;  /* 0x000000010d0dd824 */ /* 0x000fe200078e0a06 */
[C---:B------:R-:W-:Y:S01]  /*1350*/  ISETP.GT.U32.AND P5, PT, R6.reuse, R4, PT ;  /* 0x000000040600720c */ /* 0x040fe20003fa4070 */
[----:B------:R-:W-:Y:S01]  /*1360*/  IMAD.HI.U32 R9, R11, R15, RZ ;  /* 0x0000000f0b097227 */ /* 0x000fe200078e00ff */
[----:B------:R-:W-:-:S02]  /*1370*/  ISETP.GT.U32.AND P6, PT, R6, R12, PT ;  /* 0x0000000c0600720c */ /* 0x000fc40003fc4070 */
[----:B------:R-:W-:Y:S01]  /*1380*/  IABS R10, R2 ;  /* 0x00000002000a7213 */ /* 0x000fe20000000000 */
[----:B------:R-:W-:Y:S01]  /*1390*/  IMAD.MOV R9, RZ, RZ, -R9 ;  /* 0x000000ffff097224 */ /* 0x000fe200078e0a09 */
[----:B--2---:R-:W-:Y:S01]  /*13a0*/  LOP3.LUT R29, R3, 0x48, RZ, 0xfc, !PT ;  /* 0x00000048031d7812 */ /* 0x004fe200078efcff */
[----:B------:R-:W-:Y:S02]  /*13b0*/  IMAD.MOV.U32 R14, RZ, RZ, R13 ;  /* 0x000000ffff0e7224 */ /* 0x000fe400078e000d */
[----:B------:R-:W-:Y:S01]  /*13c0*/  IMAD R15, R6, R9, R15 ;  /* 0x00000009060f7224 */ /* 0x000fe200078e020f */
[----:B------:R-:W-:Y:S01]  /*13d0*/  IABS R9, R5 ;  /* 0x0000000500097213 */ /* 0x000fe20000000000 */
[--C-:B------:R-:W-:Y:S01]  /*13e0*/  @!P1 IMAD.IADD R0, R0, 0x1, -R6.reuse ;  /* 0x0000000100009824 */ /* 0x100fe200078e0a06 */
[----:B------:R-:W-:Y:S01]  /*13f0*/  ISETP.GE.AND P1, PT, R7, RZ, PT ;  /* 0x000000ff0700720c */ /* 0x000fe20003f26270 */
[--C-:B------:R-:W-:Y:S02]  /*1400*/  @!P5 IMAD.IADD R4, R4, 0x1, -R6.reuse ;  /* 0x000000010404d824 */ /* 0x100fe400078e0a06 */
[----:B------:R-:W-:Y:S01]  /*1410*/  @!P6 IMAD.IADD R12, R12, 0x1, -R6 ;  /* 0x000000010c0ce824 */ /* 0x000fe200078e0a06 */
[C---:B------:R-:W-:Y:S01]  /*1420*/  ISETP.GT.U32.AND P5, PT, R6.reuse, R0, PT ;  /* 0x000000000600720c */ /* 0x040fe20003fa4070 */
[----:B------:R-:W-:Y:S01]  /*1430*/  IMAD.HI.U32 R7, R11, R16, RZ ;  /* 0x000000100b077227 */ /* 0x000fe200078e00ff */
[----:B------:R-:W-:-:S03]  /*1440*/  ISETP.GT.U32.AND P6, PT, R6, R15, PT ;  /* 0x0000000f0600720c */ /* 0x000fc60003fc4070 */
[----:B------:R-:W-:Y:S01]  /*1450*/  @!P3 IMAD.MOV R14, RZ, RZ, -R14 ;  /* 0x000000ffff0eb224 */ /* 0x000fe200078e0a0e */
[----:B------:R-:W-:Y:S01]  /*1460*/  ISETP.GT.U32.AND P3, PT, R6, R4, PT ;  /* 0x000000040600720c */ /* 0x000fe20003f64070 */
[----:B------:R-:W-:Y:S02]  /*1470*/  IMAD.MOV R7, RZ, RZ, -R7 ;  /* 0x000000ffff077224 */ /* 0x000fe400078e0a07 */
[----:B------:R-:W-:Y:S01]  /*1480*/  @!P0 IMAD.MOV R12, RZ, RZ, -R12 ;  /* 0x000000ffff0c8224 */ /* 0x000fe200078e0a0c */
[----:B------:R-:W-:Y:S01]  /*1490*/  ISETP.GE.AND P0, PT, R8, RZ, PT ;  /* 0x000000ff0800720c */ /* 0x000fe20003f06270 */
[----:B------:R-:W-:Y:S01]  /*14a0*/  IMAD R16, R6, R7, R16 ;  /* 0x0000000706107224 */ /* 0x000fe200078e0210 */
[----:B------:R-:W-:Y:S01]  /*14b0*/  STL [R1+0xc8], R14 ;  /* 0x0000c80e01007387 */ /* 0x000fe20000100800 */
[--C-:B------:R-:W-:Y:S02]  /*14c0*/  @!P5 IMAD.IADD R0, R0, 0x1, -R6.reuse ;  /* 0x000000010000d824 */ /* 0x100fe400078e0a06 */
[----:B------:R-:W-:Y:S01]  /*14d0*/  @!P6 IMAD.IADD R15, R15, 0x1, -R6 ;  /* 0x000000010f0fe824 */ /* 0x000fe200078e0a06 */
[----:B------:R-:W-:Y:S01]  /*14e0*/  ISETP.GT.U32.AND P5, PT, R6, R16, PT ;  /* 0x000000100600720c */ /* 0x000fe20003fa4070 */
[----:B------:R-:W-:Y:S01]  /*14f0*/  IMAD.MOV.U32 R13, RZ, RZ, R0 ;  /* 0x000000ffff0d7224 */ /* 0x000fe200078e0000 */
[----:B------:R-:W-:Y:S01]  /*1500*/  ISETP.GE.AND P6, PT, R2, RZ, PT ;  /* 0x000000ff0200720c */ /* 0x000fe20003fc6270 */
[----:B------:R-:W-:Y:S01]  /*1510*/  IMAD.HI.U32 R8, R11, R10, RZ ;  /* 0x0000000a0b087227 */ /* 0x000fe200078e00ff */
[C---:B------:R-:W-:Y:S01]  /*1520*/  LOP3.LUT R2, R3.reuse, 0x1b8, RZ, 0xfc, !PT ;  /* 0x000001b803027812 */ /* 0x040fe200078efcff */
[----:B------:R0:W-:Y:S01]  /*1530*/  STL [R1+0xc4], R12 ;  /* 0x0000c40c01007387 */ /* 0x0001e20000100800 */
[----:B------:R-:W-:Y:S01]  /*1540*/  LOP3.LUT R0, R3, 0x1a0, RZ, 0xfc, !PT ;  /* 0x000001a003007812 */ /* 0x000fe200078efcff */
[----:B------:R-:W-:Y:S01]  /*1550*/  @!P4 IMAD.MOV R13, RZ, RZ, -R13 ;  /* 0x000000ffff0dc224 */ /* 0x000fe200078e0a0d */
[----:B------:R-:W-:Y:S01]  /*1560*/  ISETP.GT.U32.AND P4, PT, R6, R15, PT ;  /* 0x0000000f0600720c */ /* 0x000fe20003f84070 */
[----:B------:R-:W-:Y:S01]  /*1570*/  @!P3 IMAD.IADD R4, R4, 0x1, -R6 ;  /* 0x000000010404b824 */ /* 0x000fe200078e0a06 */
[----:B------:R-:W-:Y:S01]  /*1580*/  ISETP.GE.AND P3, PT, R5, RZ, PT ;  /* 0x000000ff0500720c */ /* 0x000fe20003f66270 */
[----:B------:R-:W-:Y:S01]  /*1590*/  IMAD.MOV R5, RZ, RZ, -R8 ;  /* 0x000000ffff057224 */ /* 0x000fe200078e0a08 */
[----:B------:R1:W-:Y:S01]  /*15a0*/  STL [R1+0xc0], R13 ;  /* 0x0000c00d01007387 */ /* 0x0003e20000100800 */
[----:B------:R-:W-:Y:S01]  /*15b0*/  IMAD.HI.U32 R7, R11, R9, RZ ;  /* 0x000000090b077227 */ /* 0x000fe200078e00ff */
[----:B0-----:R-:W-:-:S03]  /*15c0*/  LOP3.LUT R12, R3, 0x1b0, RZ, 0xfc, !PT ;  /* 0x000001b0030c7812 */ /* 0x001fc600078efcff */
[C---:B------:R-:W-:Y:S01]  /*15d0*/  IMAD R10, R6.reuse, R5, R10 ;  /* 0x00000005060a7224 */ /* 0x040fe200078e020a */
[----:B------:R-:W-:Y:S01]  /*15e0*/  LOP3.LUT R5, R3, 0x1a8, RZ, 0xfc, !PT ;  /* 0x000001a803057812 */ /* 0x000fe200078efcff */
[----:B------:R-:W-:Y:S02]  /*15f0*/  IMAD.MOV R7, RZ, RZ, -R7 ;  /* 0x000000ffff077224 */ /* 0x000fe400078e0a07 */
[--C-:B------:R-:W-:Y:S01]  /*1600*/  @!P4 IMAD.IADD R15, R15, 0x1, -R6.reuse ;  /* 0x000000010f0fc824 */ /* 0x100fe200078e0a06 */
[C---:B------:R-:W-:Y:S01]  /*1610*/  ISETP.GT.U32.AND P4, PT, R6.reuse, R10, PT ;  /* 0x0000000a0600720c */ /* 0x040fe20003f84070 */
[----:B------:R-:W-:Y:S01]  /*1620*/  IMAD R9, R6, R7, R9 ;  /* 0x0000000706097224 */ /* 0x000fe200078e0209 */
[----:B------:R-:W-:Y:S01]  /*1630*/  IABS R7, R2 ;  /* 0x0000000200077213 */ /* 0x000fe20000000000 */
[----:B------:R-:W-:Y:S01]  /*1640*/  @!P5 IMAD.IADD R16, R16, 0x1, -R6 ;  /* 0x000000011010d824 */ /* 0x000fe200078e0a06 */
[----:B------:R-:W-:Y:S01]  /*1650*/  IABS R8, R5 ;  /* 0x0000000500087213 */ /* 0x000fe20000000000 */
[----:B------:R-:W-:Y:S01]  /*1660*/  @!P2 IMAD.MOV R4, RZ, RZ, -R4 ;  /* 0x000000ffff04a224 */ /* 0x000fe200078e0a04 */
[C---:B------:R-:W-:Y:S01]  /*1670*/  ISETP.GT.U32.AND P2, PT, R6.reuse, R9, PT ;  /* 0x000000090600720c */ /* 0x040fe20003f44070 */
[----:B------:R-:W-:Y:S01]  /*1680*/  IMAD.HI.U32 R14, R11, R7, RZ ;  /* 0x000000070b0e7227 */ /* 0x000fe200078e00ff */
[----:B------:R-:W-:-:S02]  /*1690*/  ISETP.GT.U32.AND P5, PT, R6, R16, PT ;  /* 0x000000100600720c */ /* 0x000fc40003fa4070 */
[----:B------:R0:W-:Y:S01]  /*16a0*/  STL [R1+0xbc], R4 ;  /* 0x0000bc0401007387 */ /* 0x0001e20000100800 */
[----:B------:R-:W-:Y:S01]  /*16b0*/  IMAD.MOV R14, RZ, RZ, -R14 ;  /* 0x000000ffff0e7224 */ /* 0x000fe200078e0a0e */
[----:B-1----:R-:W-:Y:S01]  /*16c0*/  IABS R13, R12 ;  /* 0x0000000c000d7213 */ /* 0x002fe20000000000 */
[--C-:B------:R-:W-:Y:S02]  /*16d0*/  @!P4 IMAD.IADD R10, R10, 0x1, -R6.reuse ;  /* 0x000000010a0ac824 */ /* 0x100fe400078e0a06 */
[C---:B------:R-:W-:Y:S02]  /*16e0*/  IMAD R7, R6.reuse, R14, R7 ;  /* 0x0000000e06077224 */ /* 0x040fe400078e0207 */
[----:B------:R-:W-:Y:S01]  /*16f0*/  IMAD.MOV.U32 R17, RZ, RZ, R15 ;  /* 0x000000ffff117224 */ /* 0x000fe200078e000f */
[C---:B------:R-:W-:Y:S01]  /*1700*/  ISETP.GT.U32.AND P4, PT, R6.reuse, R10, PT ;  /* 0x0000000a0600720c */ /* 0x040fe20003f84070 */
[--C-:B------:R-:W-:Y:S01]  /*1710*/  @!P2 IMAD.IADD R9, R9, 0x1, -R6.reuse ;  /* 0x000000010909a824 */ /* 0x100fe200078e0a06 */
[----:B------:R-:W-:Y:S01]  /*1720*/  ISETP.GT.U32.AND P2, PT, R6, R7, PT ;  /* 0x000000070600720c */ /* 0x000fe20003f44070 */
[----:B------:R-:W-:Y:S01]  /*1730*/  @!P5 IMAD.IADD R16, R16, 0x1, -R6 ;  /* 0x000000011010d824 */ /* 0x000fe200078e0a06 */
[----:B------:R-:W-:Y:S01]  /*1740*/  ISETP.GE.AND P5, PT, R2, RZ, PT ;  /* 0x000000ff0200720c */ /* 0x000fe20003fa6270 */
[----:B------:R-:W-:Y:S01]  /*1750*/  IMAD.HI.U32 R2, R11, R8, RZ ;  /* 0x000000080b027227 */ /* 0x000fe200078e00ff */
[----:B0-----:R-:W-:-:S03]  /*1760*/  IABS R4, R0 ;  /* 0x0000000000047213 */ /* 0x001fc60000000000 */
[----:B------:R-:W-:Y:S01]  /*1770*/  @!P1 IMAD.MOV R17, RZ, RZ, -R17 ;  /* 0x000000ffff119224 */ /* 0x000fe200078e0a11 */
[----:B------:R-:W-:Y:S01]  /*1780*/  ISETP.GT.U32.AND P1, PT, R6, R9, PT ;  /* 0x000000090600720c */ /* 0x000fe20003f24070 */
[----:B------:R-:W-:Y:S02]  /*1790*/  IMAD.MOV R2, RZ, RZ, -R2 ;  /* 0x000000ffff027224 */ /* 0x000fe400078e0a02 */
[C---:B------:R-:W-:Y:S01]  /*17a0*/  IMAD.HI.U32 R14, R11.reuse, R13, RZ ;  /* 0x0000000d0b0e7227 */ /* 0x040fe200078e00ff */
[----:B------:R-:W-:Y:S03]  /*17b0*/  STL [R1+0xb8], R17 ;  /* 0x0000b81101007387 */ /* 0x000fe60000100800 */
[----:B------:R-:W-:-:S04]  /*17c0*/  IMAD.HI.U32 R15, R11, R4, RZ ;  /* 0x000000040b0f7227 */ /* 0x000fc800078e00ff */
[----:B------:R-:W-:Y:S01]  /*17d0*/  @!P0 IMAD.MOV R16, RZ, RZ, -R16 ;  /* 0x000000ffff108224 */ /* 0x000fe200078e0a10 */
[----:B------:R-:W-:Y:S01]  /*17e0*/  ISETP.GE.AND P0, PT, R12, RZ, PT ;  /* 0x000000ff0c00720c */ /* 0x000fe20003f06270 */
[----:B------:R-:W-:Y:S01]  /*17f0*/  IMAD R8, R6, R2, R8 ;  /* 0x0000000206087224 */ /* 0x000fe200078e0208 */
[----:B------:R-:W-:Y:S01]  /*1800*/  LOP3.LUT R2, R3, 0x198, RZ, 0xfc, !PT ;  /* 0x0000019803027812 */ /* 0x000fe200078efcff */
[----:B------:R-:W-:Y:S01]  /*1810*/  IMAD.MOV R14, RZ, RZ, -R14 ;  /* 0x000000ffff0e7224 */ /* 0x000fe200078e0a0e */
[----:B------:R0:W-:Y:S01]  /*1820*/  STL [R1+0xb4], R16 ;  /* 0x0000b41001007387 */ /* 0x0001e20000100800 */
[----:B------:R-:W-:Y:S02]  /*1830*/  IMAD.MOV R12, RZ, RZ, -R15 ;  /* 0x000000ffff0c7224 */ /* 0x000fe400078e0a0f */
[--C-:B------:R-:W-:Y:S01]  /*1840*/  @!P4 IMAD.IADD R10, R10, 0x1, -R6.reuse ;  /* 0x000000010a0ac824 */ /* 0x100fe200078e0a06 */
[----:B------:R-:W-:Y:S01]  /*1850*/  ISETP.GT.U32.AND P4, PT, R6, R8, PT ;  /* 0x000000080600720c */ /* 0x000fe20003f84070 */
[----:B------:R-:W-:-:S02]  /*1860*/  @!P2 IMAD.IADD R7, R7, 0x1, -R6 ;  /* 0x000000010707a824 */ /* 0x000fc400078e0a06 */
[C---:B------:R-:W-:Y:S02]  /*1870*/  IMAD R13, R6.reuse, R14, R13 ;  /* 0x0000000e060d7224 */ /* 0x040fe400078e020d */
[C---:B------:R-:W-:Y:S01]  /*1880*/  IMAD R4, R6.reuse, R12, R4 ;  /* 0x0000000c06047224 */ /* 0x040fe200078e0204 */
[C---:B------:R-:W-:Y:S01]  /*1890*/  ISETP.GT.U32.AND P2, PT, R6.reuse, R7, PT ;  /* 0x000000070600720c */ /* 0x040fe20003f44070 */
[----:B0-----:R-:W-:Y:S01]  /*18a0*/  IMAD.MOV.U32 R16, RZ, RZ, R10 ;  /* 0x000000ffff107224 */ /* 0x001fe200078e000a */
[----:B------:R-:W-:Y:S01]  /*18b0*/  IABS R12, R2 ;  /* 0x00000002000c7213 */ /* 0x000fe20000000000 */
[----:B------:R-:W-:Y:S01]  /*18c0*/  @!P1 IMAD.IADD R9, R9, 0x1, -R6 ;  /* 0x0000000109099824 */ /* 0x000fe200078e0a06 */
[C---:B------:R-:W-:Y:S01]  /*18d0*/  ISETP.GT.U32.AND P1, PT, R6.reuse, R13, PT ;  /* 0x0000000d0600720c */ /* 0x040fe20003f24070 */
[----:B------:R-:W-:Y:S01]  /*18e0*/  @!P6 IMAD.MOV R16, RZ, RZ, -R16 ;  /* 0x000000ffff10e224 */ /* 0x000fe200078e0a10 */
[----:B------:R-:W-:Y:S01]  /*18f0*/  ISETP.GT.U32.AND P6, PT, R6, R4, PT ;  /* 0x000000040600720c */ /* 0x000fe20003fc4070 */
[----:B------:R-:W-:-:S02]  /*1900*/  IMAD.MOV.U32 R17, RZ, RZ, R9 ;  /* 0x000000ffff117224 */ /* 0x000fc400078e0009 */
[----:B------:R-:W-:Y:S02]  /*1910*/  IMAD.MOV.U32 R9, RZ, RZ, R12 ;  /* 0x000000ffff097224 */ /* 0x000fe400078e000c */
[--C-:B------:R-:W-:Y:S02]  /*1920*/  @!P4 IMAD.IADD R8, R8, 0x1, -R6.reuse ;  /* 0x000000010808c824 */ /* 0x100fe400078e0a06 */
[----:B------:R-:W-:Y:S01]  /*1930*/  @!P3 IMAD.MOV R17, RZ, RZ, -R17 ;  /* 0x000000ffff11b224 */ /* 0x000fe200078e0a11 */
[----:B------:R-:W-:Y:S01]  /*1940*/  ISETP.GE.AND P3, PT, R5, RZ, PT ;  /* 0x000000ff0500720c */ /* 0x000fe20003f66270 */
[----:B------:R-:W-:Y:S01]  /*1950*/  IMAD.HI.U32 R10, R11, R9, RZ ;  /* 0x000000090b0a7227 */ /* 0x000fe200078e00ff */
[----:B------:R-:W-:Y:S02]  /*1960*/  LOP3.LUT R5, R3, 0x190, RZ, 0xfc, !PT ;  /* 0x0000019003057812 */ /* 0x000fe400078efcff */
[----:B------:R-:W-:Y:S01]  /*1970*/  ISETP.GT.U32.AND P4, PT, R6, R8, PT ;  /* 0x000000080600720c */ /* 0x000fe20003f84070 */
[--C-:B------:R-:W-:Y:S01]  /*1980*/  @!P2 IMAD.IADD R7, R7, 0x1, -R6.reuse ;  /* 0x000000010707a824 */ /* 0x100fe200078e0a06 */
[----:B------:R-:W-:Y:S01]  /*1990*/  ISETP.GE.AND P2, PT, R0, RZ, PT ;  /* 0x000000ff0000720c */ /* 0x000fe20003f46270 */
[----:B------:R-:W-:Y:S01]  /*19a0*/  @!P1 IMAD.IADD R13, R13, 0x1, -R6 ;  /* 0x000000010d0d9824 */ /* 0x000fe200078e0a06 */
[----:B------:R-:W-:Y:S01]  /*19b0*/  IABS R12, R5 ;  /* 0x00000005000c7213 */ /* 0x000fe20000000000 */
[----:B------:R-:W-:Y:S01]  /*19c0*/  IMAD.MOV R0, RZ, RZ, -R10 ;  /* 0x000000ffff007224 */ /* 0x000fe200078e0a0a */
[----:B------:R-:W-:Y:S01]  /*19d0*/  LOP3.LUT R10, R3, 0x188, RZ, 0xfc, !PT ;  /* 0x00000188030a7812 */ /* 0x000fe200078efcff */
[----:B------:R-:W-:Y:S01]  /*19e0*/  @!P6 IMAD.IADD R4, R4, 0x1, -R6 ;  /* 0x000000010404e824 */ /* 0x000fe200078e0a06 */
[C---:B------:R-:W-:Y:S01]  /*19f0*/  ISETP.GT.U32.AND P1, PT, R6.reuse, R13, PT ;  /* 0x0000000d0600720c */ /* 0x040fe20003f24070 */
[C---:B------:R-:W-:Y:S01]  /*1a00*/  IMAD R9, R6.reuse, R0, R9 ;  /* 0x0000000006097224 */ /* 0x040fe200078e0209 */
[----:B------:R-:W-:Y:S01]  /*1a10*/  IABS R0, R10 ;  /* 0x0000000a00007213 */ /* 0x000fe20000000000 */
[----:B------:R-:W-:Y:S01]  /*1a20*/  IMAD.MOV.U32 R15, RZ, RZ, R7 ;  /* 0x000000ffff0f7224 */ /* 0x000fe200078e0007 */
[C---:B------:R-:W-:Y:S01]  /*1a30*/  ISETP.GT.U32.AND P6, PT, R6.reuse, R4, PT ;  /* 0x000000040600720c */ /* 0x040fe20003fc4070 */
[----:B------:R-:W-:Y:S01]  /*1a40*/  IMAD.HI.U32 R14, R11, R12, RZ ;  /* 0x0000000c0b0e7227 */ /* 0x000fe200078e00ff */
[----:B------:R0:W-:Y:S03]  /*1a50*/  STL [R1+0xb0], R17 ;  /* 0x0000b01101007387 */ /* 0x0001e60000100800 */
[----:B------:R-:W-:Y:S01]  /*1a60*/  @!P5 IMAD.MOV R15, RZ, RZ, -R15 ;  /* 0x000000ffff0fd224 */ /* 0x000fe200078e0a0f */
[----:B------:R-:W-:Y:S01]  /*1a70*/  ISETP.GT.U32.AND P5, PT, R6, R9, PT ;  /* 0x000000090600720c */ /* 0x000fe20003fa4070 */
[----:B------:R-:W-:Y:S01]  /*1a80*/  IMAD.MOV R14, RZ, RZ, -R14 ;  /* 0x000000ffff0e7224 */ /* 0x000fe200078e0a0e */
[----:B------:R-:W-:Y:S01]  /*1a90*/  STL [R1+0xac], R16 ;  /* 0x0000ac1001007387 */ /* 0x000fe20000100800 */
[----:B------:R-:W-:Y:S01]  /*1aa0*/  @!P4 IMAD.IADD R8, R8, 0x1, -R6 ;  /* 0x000000010808c824 */ /* 0x000fe200078e0a06 */
[----:B------:R-:W-:Y:S01]  /*1ab0*/  ISETP.GE.AND P4, PT, R5, RZ, PT ;  /* 0x000000ff0500720c */ /* 0x000fe20003f86270 */
[----:B------:R-:W-:Y:S01]  /*1ac0*/  IMAD R5, R6, R14, R12 ;  /* 0x0000000e06057224 */ /* 0x000fe200078e020c */
[----:B------:R1:W-:Y:S01]  /*1ad0*/  STL [R1+0xa8], R15 ;  /* 0x0000a80f01007387 */ /* 0x0003e20000100800 */
[----:B------:R-:W-:Y:S01]  /*1ae0*/  IMAD.HI.U32 R7, R11, R0, RZ ;  /* 0x000000000b077227 */ /* 0x000fe200078e00ff */
[----:B0-----:R-:W-:-:S03]  /*1af0*/  LOP3.LUT R17, R3, 0xf8, RZ, 0xfc, !PT ;  /* 0x000000f803117812 */ /* 0x001fc600078efcff */
[--C-:B------:R-:W-:Y:S01]  /*1b00*/  @!P1 IMAD.IADD R13, R13, 0x1, -R6.reuse ;  /* 0x000000010d0d9824 */ /* 0x100fe200078e0a06 */
[----:B------:R-:W-:Y:S01]  /*1b10*/  ISETP.GE.AND P1, PT, R2, RZ, PT ;  /* 0x000000ff0200720c */ /* 0x000fe20003f26270 */
[--C-:B------:R-:W-:Y:S01]  /*1b20*/  @!P6 IMAD.IADD R4, R4, 0x1, -R6.reuse ;  /* 0x000000010404e824 */ /* 0x100fe200078e0a06 */
[C---:B------:R-:W-:Y:S01]  /*1b30*/  ISETP.GT.U32.AND P6, PT, R6.reuse, R5, PT ;  /* 0x000000050600720c */ /* 0x040fe20003fc4070 */
[----:B------:R-:W-:Y:S01]  /*1b40*/  IMAD.MOV R7, RZ, RZ, -R7 ;  /* 0x000000ffff077224 */ /* 0x000fe200078e0a07 */
[----:B------:R-:W-:Y:S01]  /*1b50*/  LOP3.LUT R2, R3, 0x180, RZ, 0xfc, !PT ;  /* 0x0000018003027812 */ /* 0x000fe200078efcff */
[----:B-1----:R-:W-:Y:S02]  /*1b60*/  IMAD.MOV.U32 R15, RZ, RZ, R13 ;  /* 0x000000ffff0f7224 */ /* 0x002fe400078e000d */
[----:B------:R-:W-:Y:S01]  /*1b70*/  @!P5 IMAD.IADD R9, R9, 0x1, -R6 ;  /* 0x000000010909d824 */ /* 0x000fe200078e0a06 */
[----:B------:R-:W-:Y:S01]  /*1b80*/  IABS R12, R2 ;  /* 0x00000002000c7213 */ /* 0x000fe20000000000 */
[----:B------:R-:W-:-:S02]  /*1b90*/  IMAD R0, R6, R7, R0 ;  /* 0x0000000706007224 */ /* 0x000fc400078e0200 */
[----:B------:R-:W-:Y:S01]  /*1ba0*/  IMAD.MOV.U32 R13, RZ, RZ, R4 ;  /* 0x000000ffff0d7224 */ /* 0x000fe200078e0004 */
[----:B------:R-:W-:Y:S01]  /*1bb0*/  ISETP.GT.U32.AND P5, PT, R6, R9, PT ;  /* 0x000000090600720c */ /* 0x000fe20003fa4070 */
[----:B------:R-:W-:Y:S01]  /*1bc0*/  @!P0 IMAD.MOV R15, RZ, RZ, -R15 ;  /* 0x000000ffff0f8224 */ /* 0x000fe200078e0a0f */
[----:B------:R-:W-:Y:S01]  /*1bd0*/  ISETP.GE.AND P0, PT, R10, RZ, PT ;  /* 0x000000ff0a00720c */ /* 0x000fe20003f06270 */
[----:B------:R-:W-:Y:S01]  /*1be0*/  @!P2 IMAD.MOV R13, RZ, RZ, -R13 ;  /* 0x000000ffff0da224 */ /* 0x000fe200078e0a0d */
[C---:B------:R-:W-:Y:S01]  /*1bf0*/  ISETP.GT.U32.AND P2, PT, R6.reuse, R0, PT ;  /* 0x000000000600720c */ /* 0x040fe20003f44070 */
[----:B------:R-:W-:Y:S01]  /*1c00*/  @!P6 IMAD.IADD R5, R5, 0x1, -R6 ;  /* 0x000000010505e824 */ /* 0x000fe200078e0a06 */
[----:B------:R-:W-:Y:S01]  /*1c10*/  STL [R1+0xa0], R15 ;  /* 0x0000a00f01007387 */ /* 0x000fe20000100800 */
[----:B------:R-:W-:Y:S01]  /*1c20*/  @!P3 IMAD.MOV R8, RZ, RZ, -R8 ;  /* 0x000000ffff08b224 */ /* 0x000fe200078e0a08 */
[----:B------:R-:W-:Y:S01]  /*1c30*/  LOP3.LUT R10, R3, 0x170, RZ, 0xfc, !PT ;  /* 0x00000170030a7812 */ /* 0x000fe200078efcff */
[----:B------:R-:W-:Y:S01]  /*1c40*/  IMAD.HI.U32 R4, R11, R12, RZ ;  /* 0x0000000c0b047227 */ /* 0x000fe200078e00ff */
[----:B------:R-:W-:-:S02]  /*1c50*/  ISETP.GT.U32.AND P6, PT, R6, R5, PT ;  /* 0x000000050600720c */ /* 0x000fc40003fc4070 */
[----:B------:R0:W-:Y:S01]  /*1c60*/  STL [R1+0x9c], R8 ;  /* 0x00009c0801007387 */ /* 0x0001e20000100800 */
[----:B------:R-:W-:Y:S01]  /*1c70*/  @!P5 IMAD.IADD R9, R9, 0x1, -R6 ;  /* 0x000000010909d824 */ /* 0x000fe200078e0a06 */
[----:B------:R-:W-:Y:S01]  /*1c80*/  IABS R7, R10 ;  /* 0x0000000a00077213 */ /* 0x000fe20000000000 */
[----:B------:R-:W-:Y:S01]  /*1c90*/  IMAD.MOV R4, RZ, RZ, -R4 ;  /* 0x000000ffff047224 */ /* 0x000fe200078e0a04 */
[----:B------:R1:W-:Y:S01]  /*1ca0*/  STL [R1+0x98], R13 ;  /* 0x0000980d01007387 */ /* 0x0003e20000100800 */
[----:B------:R-:W-:Y:S01]  /*1cb0*/  @!P2 IMAD.IADD R0, R0, 0x1, -R6 ;  /* 0x000000010000a824 */ /* 0x000fe200078e0a06 */
[----:B------:R-:W-:Y:S01]  /*1cc0*/  ISETP.GE.AND P3, PT, R2, RZ, PT ;  /* 0x000000ff0200720c */ /* 0x000fe20003f66270 */
[C---:B------:R-:W-:Y:S01]  /*1cd0*/  IMAD R12, R6.reuse, R4, R12 ;  /* 0x00000004060c7224 */ /* 0x040fe200078e020c */
[C---:B------:R-:W-:Y:S02]  /*1ce0*/  LOP3.LUT R2, R3.reuse, 0x168, RZ, 0xfc, !PT ;  /* 0x0000016803027812 */ /* 0x040fe400078efcff */
[----:B0-----:R-:W-:Y:S01]  /*1cf0*/  LOP3.LUT R8, R3, 0x178, RZ, 0xfc, !PT ;  /* 0x0000017803087812 */ /* 0x001fe200078efcff */
[----:B------:R-:W-:Y:S01]  /*1d00*/  @!P6 IMAD.IADD R5, R5, 0x1, -R6 ;  /* 0x000000010505e824 */ /* 0x000fe200078e0a06 */
[----:B------:R-:W-:Y:S01]  /*1d10*/  ISETP.GT.U32.AND P2, PT, R6, R0, PT ;  /* 0x000000000600720c */ /* 0x000fe20003f44070 */
[----:B-1----:R-:W-:Y:S01]  /*1d20*/  IMAD.MOV.U32 R13, RZ, RZ, R9 ;  /* 0x000000ffff0d7224 */ /* 0x002fe200078e0009 */
[----:B------:R-:W-:-:S02]  /*1d30*/  ISETP.GE.AND P5, PT, R8, RZ, PT ;  /* 0x000000ff0800720c */ /* 0x000fc40003fa6270 */
[----:B------:R-:W-:Y:S01]  /*1d40*/  IABS R8, R8 ;  /* 0x0000000800087213 */ /* 0x000fe20000000000 */
[----:B------:R-:W-:Y:S01]  /*1d50*/  @!P1 IMAD.MOV R13, RZ, RZ, -R13 ;  /* 0x000000ffff0d9224 */ /* 0x000fe200078e0a0d */
[----:B------:R-:W-:Y:S02]  /*1d60*/  ISETP.GT.U32.AND P6, PT, R6, R12, PT ;  /* 0x0000000c0600720c */ /* 0x000fe40003fc4070 */
[----:B------:R-:W-:Y:S01]  /*1d70*/  IABS R4, R2 ;  /* 0x0000000200047213 */ /* 0x000fe20000000000 */
[----:B------:R-:W-:Y:S01]  /*1d80*/  IMAD.HI.U32 R9, R11, R8, RZ ;  /* 0x000000080b097227 */ /* 0x000fe200078e00ff */
[----:B------:R0:W-:Y:S01]  /*1d90*/  STL [R1+0x94], R13 ;  /* 0x0000940d01007387 */ /* 0x0001e20000100800 */
[----:B------:R-:W-:Y:S02]  /*1da0*/  ISETP.GE.AND P1, PT, R10, RZ, PT ;  /* 0x000000ff0a00720c */ /* 0x000fe40003f26270 */
[----:B------:R-:W-:Y:S02]  /*1db0*/  IMAD.MOV R9, RZ, RZ, -R9 ;  /* 0x000000ffff097224 */ /* 0x000fe400078e0a09 */
[----:B------:R-:W-:-:S02]  /*1dc0*/  @!P2 IMAD.IADD R0, R0, 0x1, -R6 ;  /* 0x000000010000a824 */ /* 0x000fc400078e0a06 */
[C---:B------:R-:W-:Y:S02]  /*1dd0*/  IMAD R8, R6.reuse, R9, R8 ;  /* 0x0000000906087224 */ /* 0x040fe400078e0208 */
[----:B------:R-:W-:Y:S01]  /*1de0*/  IMAD.MOV.U32 R9, RZ, RZ, R0 ;  /* 0x000000ffff097224 */ /* 0x000fe200078e0000 */
[----:B------:R-:W-:Y:S01]  /*1df0*/  LOP3.LUT R0, R3, 0x160, RZ, 0xfc, !PT ;  /* 0x0000016003007812 */ /* 0x000fe200078efcff */
[----:B0-----:R-:W-:Y:S01]  /*1e00*/  IMAD.MOV.U32 R13, RZ, RZ, R5 ;  /* 0x000000ffff0d7224 */ /* 0x001fe200078e0005 */
[----:B------:R-:W-:Y:S01]  /*1e10*/  ISETP.GT.U32.AND P2, PT, R6, R8, PT ;  /* 0x000000080600720c */ /* 0x000fe20003f44070 */
[----:B------:R-:W-:Y:S01]  /*1e20*/  IMAD.HI.U32 R5, R11, R7, RZ ;  /* 0x000000070b057227 */ /* 0x000fe200078e00ff */
[----:B------:R-:W-:-:S03]  /*1e30*/  IABS R10, R0 ;  /* 0x00000000000a7213 */ /* 0x000fc60000000000 */
[----:B------:R-:W-:Y:S02]  /*1e40*/  IMAD.MOV R5, RZ, RZ, -R5 ;  /* 0x000000ffff057224 */ /* 0x000fe400078e0a05 */
[--C-:B------:R-:W-:Y:S02]  /*1e50*/  @!P6 IMAD.IADD R12, R12, 0x1, -R6.reuse ;  /* 0x000000010c0ce824 */ /* 0x100fe400078e0a06 */
[C---:B------:R-:W-:Y:S01]  /*1e60*/  IMAD R7, R6.reuse, R5, R7 ;  /* 0x0000000506077224 */ /* 0x040fe200078e0207 */
[----:B------:R-:W-:Y:S01]  /*1e70*/  LOP3.LUT R5, R3, 0x150, RZ, 0xfc, !PT ;  /* 0x0000015003057812 */ /* 0x000fe200078efcff */
[----:B------:R-:W-:Y:S01]  /*1e80*/  @!P0 IMAD.MOV R9, RZ, RZ, -R9 ;  /* 0x000000ffff098224 */ /* 0x000fe200078e0a09 */
[C---:B------:R-:W-:Y:S01]  /*1e90*/  ISETP.GT.U32.AND P6, PT, R6.reuse, R12, PT ;  /* 0x0000000c0600720c */ /* 0x040fe20003fc4070 */
[----:B------:R-:W-:Y:S01]  /*1ea0*/  @!P4 IMAD.MOV R13, RZ, RZ, -R13 ;  /* 0x000000ffff0dc224 */ /* 0x000fe200078e0a0d */
[----:B------:R-:W-:Y:S01]  /*1eb0*/  ISETP.GT.U32.AND P0, PT, R6, R7, PT ;  /* 0x000000070600720c */ /* 0x000fe20003f04070 */
[----:B------:R-:W-:Y:S01]  /*1ec0*/  @!P2 IMAD.IADD R8, R8, 0x1, -R6 ;  /* 0x000000010808a824 */ /* 0x000fe200078e0a06 */
[----:B------:R-:W-:Y:S01]  /*1ed0*/  ISETP.GE.AND P4, PT, R2, RZ, PT ;  /* 0x000000ff0200720c */ /* 0x000fe20003f86270 */
[----:B------:R-:W-:Y:S01]  /*1ee0*/  IMAD.HI.U32 R2, R11, R4, RZ ;  /* 0x000000040b027227 */ /* 0x000fe200078e00ff */
[----:B------:R-:W-:Y:S01]  /*1ef0*/  STL [R1+0x90], R13 ;  /* 0x0000900d01007387 */ /* 0x000fe20000100800 */
[----:B------:R-:W-:-:S02]  /*1f00*/  IABS R14, R5 ;  /* 0x00000005000e7213 */ /* 0x000fc40000000000 */
[----:B------:R-:W-:Y:S01]  /*1f10*/  IMAD.MOV R2, RZ, RZ, -R2 ;  /* 0x000000ffff027224 */ /* 0x000fe200078e0a02 */
[----:B------:R0:W-:Y:S01]  /*1f20*/  STL [R1+0x8c], R9 ;  /* 0x00008c0901007387 */ /* 0x0001e20000100800 */
[C---:B------:R-:W-:Y:S02]  /*1f30*/  ISETP.GT.U32.AND P2, PT, R6.reuse, R8, PT ;  /* 0x000000080600720c */ /* 0x040fe40003f44070 */
[----:B------:R-:W-:Y:S02]  /*1f40*/  IMAD R4, R6, R2, R4 ;  /* 0x0000000206047224 */ /* 0x000fe400078e0204 */
[--C-:B------:R-:W-:Y:S02]  /*1f50*/  @!P0 IMAD.IADD R7, R7, 0x1, -R6.reuse ;  /* 0x0000000107078824 */ /* 0x100fe400078e0a06 */
[----:B------:R-:W-:Y:S01]  /*1f60*/  @!P6 IMAD.IADD R12, R12, 0x1, -R6 ;  /* 0x000000010c0ce824 */ /* 0x000fe200078e0a06 */
[C---:B------:R-:W-:Y:S02]  /*1f70*/  ISETP.GT.U32.AND P6, PT, R6.reuse, R4, PT ;  /* 0x000000040600720c */ /* 0x040fe40003fc4070 */
[----:B0-----:R-:W-:Y:S01]  /*1f80*/  LOP3.LUT R9, R3, 0x158, RZ, 0xfc, !PT ;  /* 0x0000015803097812 */ /* 0x001fe200078efcff */
[----:B------:R-:W-:Y:S01]  /*1f90*/  IMAD.MOV.U32 R15, RZ, RZ, R12 ;  /* 0x000000ffff0f7224 */ /* 0x000fe200078e000c */
[----:B------:R-:W-:Y:S01]  /*1fa0*/  ISETP.GT.U32.AND P0, PT, R6, R7, PT ;  /* 0x000000070600720c */ /* 0x000fe20003f04070 */
[----:B------:R-:W-:Y:S01]  /*1fb0*/  IMAD.HI.U32 R12, R11, R10, RZ ;  /* 0x0000000a0b0c7227 */ /* 0x000fe200078e00ff */
[----:B------:R-:W-:-:S03]  /*1fc0*/  IABS R2, R9 ;  /* 0x0000000900027213 */ /* 0x000fc60000000000 */
[----:B------:R-:W-:Y:S02]  /*1fd0*/  IMAD.MOV R12, RZ, RZ, -R12 ;  /* 0x000000ffff0c7224 */ /* 0x000fe400078e0a0c */
[----:B------:R-:W-:-:S04]  /*1fe0*/  IMAD.HI.U32 R13, R11, R2, RZ ;  /* 0x000000020b0d7227 */ /* 0x000fc800078e00ff */
[----:B------:R-:W-:Y:S02]  /*1ff0*/  IMAD.MOV R13, RZ, RZ, -R13 ;  /* 0x000000ffff0d7224 */ /* 0x000fe400078e0a0d */
[----:B------:R-:W-:Y:S01]  /*2000*/  @!P2 IMAD.IADD R8, R8, 0x1, -R6 ;  /* 0x000000010808a824 */ /* 0x000fe200078e0a06 */
[----:B------:R-:W-:Y:S01]  /*2010*/  ISETP.GE.AND P2, PT, R9, RZ, PT ;  /* 0x000000ff0900720c */ /* 0x000fe20003f46270 */
[----:B------:R-:W-:Y:S02]  /*2020*/  IMAD R10, R6, R12, R10 ;  /* 0x0000000c060a7224 */ /* 0x000fe400078e020a */
[----:B------:R-:W-:Y:S01]  /*2030*/  @!P3 IMAD.MOV R15, RZ, RZ, -R15 ;  /* 0x000000ffff0fb224 */ /* 0x000fe200078e0a0f */
[----:B------:R-:W-:Y:S01]  /*2040*/  ISETP.GE.AND P3, PT, R0, RZ, PT ;  /* 0x000000ff0000720c */ /* 0x000fe20003f66270 */
[----:B------:R-:W-:Y:S02]  /*2050*/  @!P6 IMAD.IADD R4, R4, 0x1, -R6 ;  /* 0x000000010404e824 */ /* 0x000fe400078e0a06 */
[C---:B------:R-:W-:Y:S01]  /*2060*/  IMAD R2, R6.reuse, R13, R2 ;  /* 0x0000000d06027224 */ /* 0x040fe200078e0202 */
[----:B------:R0:W-:Y:S01]  /*2070*/  STL [R1+0x88], R15 ;  /* 0x0000880f01007387 */ /* 0x0001e20000100800 */
[----:B------:R-:W-:Y:S01]  /*2080*/  @!P0 IMAD.IADD R7, R7, 0x1, -R6 ;  /* 0x0000000107078824 */ /* 0x000fe200078e0a06 */
[C---:B------:R-:W-:Y:S01]  /*2090*/  ISETP.GT.U32.AND P0, PT, R6.reuse, R10, PT ;  /* 0x0000000a0600720c */ /* 0x040fe20003f04070 */
[----:B------:R-:W-:Y:S01]  /*20a0*/  IMAD.MOV.U32 R16, RZ, RZ, R8 ;  /* 0x000000ffff107224 */ /* 0x000fe200078e0008 */
[C---:B------:R-:W-:Y:S01]  /*20b0*/  ISETP.GT.U32.AND P6, PT, R6.reuse, R4, PT ;  /* 0x000000040600720c */ /* 0x040fe20003fc4070 */
[----:B------:R-:W-:Y:S01]  /*20c0*/  IMAD.MOV.U32 R0, RZ, RZ, R14 ;  /* 0x000000ffff007224 */ /* 0x000fe200078e000e */
[----:B------:R-:W-:Y:S01]  /*20d0*/  LOP3.LUT R8, R3, 0x148, RZ, 0xfc, !PT ;  /* 0x0000014803087812 */ /* 0x000fe200078efcff */
[----:B------:R-:W-:Y:S01]  /*20e0*/  @!P5 IMAD.MOV R16, RZ, RZ, -R16 ;  /* 0x000000ffff10d224 */ /* 0x000fe200078e0a10 */
[----:B------:R-:W-:Y:S01]  /*20f0*/  ISETP.GT.U32.AND P5, PT, R6, R2, PT ;  /* 0x000000020600720c */ /* 0x000fe20003fa4070 */
[----:B------:R-:W-:Y:S01]  /*2100*/  IMAD.HI.U32 R9, R11, R0, RZ ;  /* 0x000000000b097227 */ /* 0x000fe200078e00ff */
[----:B------:R-:W-:-:S02]  /*2110*/  IABS R12, R8 ;  /* 0x00000008000c7213 */ /* 0x000fc40000000000 */
[----:B------:R1:W-:Y:S01]  /*2120*/  STL [R1+0x84], R16 ;  /* 0x0000841001007387 */ /* 0x0003e20000100800 */
[----:B------:R-:W-:Y:S02]  /*2130*/  IMAD.MOV R9, RZ, RZ, -R9 ;  /* 0x000000ffff097224 */ /* 0x000fe400078e0a09 */
[----:B0-----:R-:W-:Y:S02]  /*2140*/  IMAD.MOV.U32 R15, RZ, RZ, R7 ;  /* 0x000000ffff0f7224 */ /* 0x001fe400078e0007 */
[----:B------:R-:W-:Y:S01]  /*2150*/  IMAD R0, R6, R9, R0 ;  /* 0x0000000906007224 */ /* 0x000fe200078e0200 */
[----:B------:R-:W-:Y:S01]  /*2160*/  LOP3.LUT R9, R3, 0x138, RZ, 0xfc, !PT ;  /* 0x0000013803097812 */ /* 0x000fe200078efcff */
[--C-:B------:R-:W-:Y:S01]  /*2170*/  @!P0 IMAD.IADD R10, R10, 0x1, -R6.reuse ;  /* 0x000000010a0a8824 */ /* 0x100fe200078e0a06 */
[----:B------:R-:W-:Y:S01]  /*2180*/  ISETP.GE.AND P0, PT, R8, RZ, PT ;  /* 0x000000ff0800720c */ /* 0x000fe20003f06270 */
[--C-:B------:R-:W-:Y:S01]  /*2190*/  @!P6 IMAD.IADD R4, R4, 0x1, -R6.reuse ;  /* 0x000000010404e824 */ /* 0x100fe200078e0a06 */
[----:B------:R-:W-:Y:S01]  /*21a0*/  ISETP.GT.U32.AND P6, PT, R6, R0, PT ;  /* 0x000000000600720c */ /* 0x000fe20003fc4070 */
[----:B------:R-:W-:Y:S01]  /*21b0*/  @!P1 IMAD.MOV R15, RZ, RZ, -R15 ;  /* 0x000000ffff0f9224 */ /* 0x000fe200078e0a0f */
[----:B------:R-:W-:Y:S01]  /*21c0*/  ISETP.GE.AND P1, PT, R5, RZ, PT ;  /* 0x000000ff0500720c */ /* 0x000fe20003f26270 */
[----:B------:R-:W-:Y:S01]  /*21d0*/  @!P5 IMAD.IADD R2, R2, 0x1, -R6 ;  /* 0x000000010202d824 */ /* 0x000fe200078e0a06 */
[----:B------:R-:W-:Y:S01]  /*21e0*/  ISETP.GT.U32.AND P5, PT, R6, R10, PT ;  /* 0x0000000a0600720c */ /* 0x000fe20003fa4070 */
[----:B------:R-:W-:Y:S01]  /*21f0*/  IMAD.HI.U32 R5, R11, R12, RZ ;  /* 0x0000000c0b057227 */ /* 0x000fe200078e00ff */
[----:B------:R-:W-:Y:S01]  /*2200*/  STL [R1+0x80], R15 ;  /* 0x0000800f01007387 */ /* 0x000fe20000100800 */
[----:B------:R-:W-:-:S02]  /*2210*/  IABS R21, R9 ;  /* 0x0000000900157213 */ /* 0x000fc40000000000 */
[----:B------:R-:W-:Y:S01]  /*2220*/  IMAD.MOV R5, RZ, RZ, -R5 ;  /* 0x000000ffff057224 */ /* 0x000fe200078e0a05 */
[C---:B-1----:R-:W-:Y:S01]  /*2230*/  LOP3.LUT R16, R3.reuse, 0x100, RZ, 0xfc, !PT ;  /* 0x0000010003107812 */ /* 0x042fe200078efcff */
[----:B------:R-:W-:Y:S01]  /*2240*/  IMAD.MOV.U32 R7, RZ, RZ, R4 ;  /* 0x000000ffff077224 */ /* 0x000fe200078e0004 */
[----:B------:R-:W-:Y:S01]  /*2250*/  LOP3.LUT R4, R3, 0x140, RZ, 0xfc, !PT ;  /* 0x0000014003047812 */ /* 0x000fe200078efcff */
[----:B------:R-:W-:Y:S02]  /*2260*/  IMAD R12, R6, R5, R12 ;  /* 0x00000005060c7224 */ /* 0x000fe400078e020c */
[--C-:B------:R-:W-:Y:S01]  /*2270*/  @!P6 IMAD.IADD R0, R0, 0x1, -R6.reuse ;  /* 0x000000010000e824 */ /* 0x100fe200078e0a06 */
[----:B------:R-:W-:Y:S01]  /*2280*/  IABS R8, R4 ;  /* 0x0000000400087213 */ /* 0x000fe20000000000 */
[----:B------:R-:W-:Y:S01]  /*2290*/  @!P5 IMAD.IADD R10, R10, 0x1, -R6 ;  /* 0x000000010a0ad824 */ /* 0x000fe200078e0a06 */
[C---:B------:R-:W-:Y:S01]  /*22a0*/  ISETP.GT.U32.AND P5, PT, R6.reuse, R12, PT ;  /* 0x0000000c0600720c */ /* 0x040fe20003fa4070 */
[----:B------:R-:W-:Y:S01]  /*22b0*/  @!P4 IMAD.MOV R7, RZ, RZ, -R7 ;  /* 0x000000ffff07c224 */ /* 0x000fe200078e0a07 */
[C---:B------:R-:W-:Y:S01]  /*22c0*/  ISETP.GT.U32.AND P6, PT, R6.reuse, R0, PT ;  /* 0x000000000600720c */ /* 0x040fe20003fc4070 */
[----:B------:R-:W-:Y:S01]  /*22d0*/  IMAD.HI.U32 R13, R11, R8, RZ ;  /* 0x000000080b0d7227 */ /* 0x000fe200078e00ff */
[----:B------:R-:W-:-:S02]  /*22e0*/  ISETP.GT.U32.AND P4, PT, R6, R2, PT ;  /* 0x000000020600720c */ /* 0x000fc40003f84070 */
[----:B------:R0:W-:Y:S01]  /*22f0*/  STL [R1+0x7c], R7 ;  /* 0x00007c0701007387 */ /* 0x0001e20000100800 */
[----:B------:R-:W-:Y:S02]  /*2300*/  IMAD.MOV.U32 R14, RZ, RZ, R10 ;  /* 0x000000ffff0e7224 */ /* 0x000fe400078e000a */
[----:B------:R-:W-:-:S04]  /*2310*/  IMAD.HI.U32 R5, R11, R21, RZ ;  /* 0x000000150b057227 */ /* 0x000fc800078e00ff */
[--C-:B------:R-:W-:Y:S02]  /*2320*/  @!P5 IMAD.IADD R12, R12, 0x1, -R6.reuse ;  /* 0x000000010c0cd824 */ /* 0x100fe400078e0a06 */
[----:B------:R-:W-:Y:S01]  /*2330*/  @!P6 IMAD.IADD R0, R0, 0x1, -R6 ;  /* 0x000000010000e824 */ /* 0x000fe200078e0a06 */
[----:B0-----:R-:W-:Y:S01]  /*2340*/  LOP3.LUT R7, R3, 0x130, RZ, 0xfc, !PT ;  /* 0x0000013003077812 */ /* 0x001fe200078efcff */
[----:B------:R-:W-:Y:S01]  /*2350*/  @!P3 IMAD.MOV R14, RZ, RZ, -R14 ;  /* 0x000000ffff0eb224 */ /* 0x000fe200078e0a0e */
[----:B------:R-:W-:Y:S01]  /*2360*/  ISETP.GE.AND P6, PT, R9, RZ, PT ;  /* 0x000000ff0900720c */ /* 0x000fe20003fc6270 */
[----:B------:R-:W-:Y:S01]  /*2370*/  IMAD.MOV R9, RZ, RZ, -R13 ;  /* 0x000000ffff097224 */ /* 0x000fe200078e0a0d */
[----:B------:R-:W-:Y:S01]  /*2380*/  ISETP.GT.U32.AND P5, PT, R6, R12, PT ;  /* 0x0000000c0600720c */ /* 0x000fe20003fa4070 */
[----:B------:R-:W-:Y:S01]  /*2390*/  @!P4 IMAD.IADD R2, R2, 0x1, -R6 ;  /* 0x000000010202c824 */ /* 0x000fe200078e0a06 */
[----:B------:R-:W-:Y:S01]  /*23a0*/  IABS R20, R7 ;  /* 0x0000000700147213 */ /* 0x000fe20000000000 */
[----:B------:R-:W-:Y:S01]  /*23b0*/  IMAD.MOV R5, RZ, RZ, -R5 ;  /* 0x000000ffff057224 */ /* 0x000fe200078e0a05 */
[----:B------:R-:W-:Y:S01]  /*23c0*/  ISETP.GE.AND P3, PT, R7, RZ, PT ;  /* 0x000000ff0700720c */ /* 0x000fe20003f66270 */
[----:B------:R-:W-:Y:S01]  /*23d0*/  IMAD R7, R6, R9, R8 ;  /* 0x0000000906077224 */ /* 0x000fe200078e0208 */
[----:B------:R-:W-:Y:S01]  /*23e0*/  ISETP.GE.AND P4, PT, R4, RZ, PT ;  /* 0x000000ff0400720c */ /* 0x000fe20003f86270 */
[----:B------:R-:W-:Y:S01]  /*23f0*/  @!P2 IMAD.MOV R2, RZ, RZ, -R2 ;  /* 0x000000ffff02a224 */ /* 0x000fe200078e0a02 */
[----:B------:R-:W-:Y:S01]  /*2400*/  LOP3.LUT R9, R3, 0x120, RZ, 0xfc, !PT ;  /* 0x0000012003097812 */ /* 0x000fe200078efcff */
[----:B------:R-:W-:Y:S01]  /*2410*/  IMAD.HI.U32 R4, R11, R20, RZ ;  /* 0x000000140b047227 */ /* 0x000fe200078e00ff */
[C---:B------:R-:W-:Y:S01]  /*2420*/  ISETP.GT.U32.AND P2, PT, R6.reuse, R7, PT ;  /* 0x000000070600720c */ /* 0x040fe20003f44070 */
[----:B------:R0:W-:Y:S01]  /*2430*/  STL [R1+0x78], R14 ;  /* 0x0000780e01007387 */ /* 0x0001e20000100800 */
[----:B------:R-:W-:Y:S01]  /*2440*/  IABS R18, R9 ;  /* 0x0000000900127213 */ /* 0x000fe20000000000 */
[----:B------:R-:W-:Y:S01]  /*2450*/  IMAD R21, R6, R5, R21 ;  /* 0x0000000506157224 */ /* 0x000fe200078e0215 */
[C---:B------:R-:W-:Y:S01]  /*2460*/  LOP3.LUT R5, R3.reuse, 0x110, RZ, 0xfc, !PT ;  /* 0x0000011003057812 */ /* 0x040fe200078efcff */
[----:B------:R-:W-:Y:S01]  /*2470*/  IMAD.MOV R4, RZ, RZ, -R4 ;  /* 0x000000ffff047224 */ /* 0x000fe200078e0a04 */
[----:B------:R1:W-:Y:S01]  /*2480*/  STL [R1+0x68], R2 ;  /* 0x0000680201007387 */ /* 0x0003e20000100800 */
[----:B------:R-:W-:Y:S01]  /*2490*/  @!P5 IMAD.IADD R12, R12, 0x1, -R6 ;  /* 0x000000010c0cd824 */ /* 0x000fe200078e0a06 */
[C---:B------:R-:W-:Y:S01]  /*24a0*/  ISETP.GT.U32.AND P5, PT, R6.reuse, R21, PT ;  /* 0x000000150600720c */ /* 0x040fe20003fa4070 */
[C---:B------:R-:W-:Y:S01]  /*24b0*/  IMAD R20, R6.reuse, R4, R20 ;  /* 0x0000000406147224 */ /* 0x040fe200078e0214 */
[----:B------:R-:W-:Y:S01]  /*24c0*/  LOP3.LUT R4, R3, 0x118, RZ, 0xfc, !PT ;  /* 0x0000011803047812 */ /* 0x000fe200078efcff */
[----:B------:R-:W-:Y:S01]  /*24d0*/  IMAD.MOV.U32 R15, RZ, RZ, R12 ;  /* 0x000000ffff0f7224 */ /* 0x000fe200078e000c */
[----:B------:R-:W-:Y:S01]  /*24e0*/  IABS R13, R5 ;  /* 0x00000005000d7213 */ /* 0x000fe20000000000 */
[----:B------:R-:W-:Y:S01]  /*24f0*/  @!P2 IMAD.IADD R7, R7, 0x1, -R6 ;  /* 0x000000010707a824 */ /* 0x000fe200078e0a06 */
[----:B0-----:R-:W-:Y:S01]  /*2500*/  IABS R14, R4 ;  /* 0x00000004000e7213 */ /* 0x001fe20000000000 */
[----:B------:R-:W-:Y:S01]  /*2510*/  @!P0 IMAD.MOV R15, RZ, RZ, -R15 ;  /* 0x000000ffff0f8224 */ /* 0x000fe200078e0a0f */
[C---:B------:R-:W-:Y:S01]  /*2520*/  ISETP.GT.U32.AND P0, PT, R6.reuse, R20, PT ;  /* 0x000000140600720c */ /* 0x040fe20003f04070 */
[----:B------:R-:W-:Y:S01]  /*2530*/  IMAD.HI.U32 R8, R11, R18, RZ ;  /* 0x000000120b087227 */ /* 0x000fe200078e00ff */
[----:B------:R-:W-:-:S03]  /*2540*/  ISETP.GT.U32.AND P2, PT, R6, R7, PT ;  /* 0x000000070600720c */ /* 0x000fc60003f44070 */
[----:B------:R-:W-:Y:S02]  /*2550*/  IMAD.MOV R8, RZ, RZ, -R8 ;  /* 0x000000ffff087224 */ /* 0x000fe400078e0a08 */
[----:B------:R-:W-:Y:S01]  /*2560*/  @!P1 IMAD.MOV R0, RZ, RZ, -R0 ;  /* 0x000000ffff009224 */ /* 0x000fe200078e0a00 */
[----:B------:R-:W-:Y:S01]  /*2570*/  ISETP.GE.AND P1, PT, R19, RZ, PT ;  /* 0x000000ff1300720c */ /* 0x000fe20003f26270 */
[----:B------:R-:W-:Y:S01]  /*2580*/  @!P5 IMAD.IADD R21, R21, 0x1, -R6 ;  /* 0x000000011515d824 */ /* 0x000fe200078e0a06 */
[----:B------:R-:W-:Y:S01]  /*2590*/  IABS R19, R19 ;  /* 0x0000001300137213 */ /* 0x000fe20000000000 */
[----:B------:R-:W-:Y:S01]  /*25a0*/  IMAD R18, R6, R8, R18 ;  /* 0x0000000806127224 */ /* 0x000fe200078e0212 */
[----:B------:R-:W-:Y:S01]  /*25b0*/  STL [R1+0x60], R0 ;  /* 0x0000600001007387 */ /* 0x000fe20000100800 */
[----:B------:R-:W-:Y:S01]  /*25c0*/  @!P0 IMAD.IADD R20, R20, 0x1, -R6 ;  /* 0x0000000114148824 */ /* 0x000fe200078e0a06 */
[C---:B------:R-:W-:Y:S01]  /*25d0*/  ISETP.GT.U32.AND P5, PT, R6.reuse, R21, PT ;  /* 0x000000150600720c */ /* 0x040fe20003fa4070 */
[----:B------:R-:W-:Y:S01]  /*25e0*/  IMAD.HI.U32 R10, R11, R19, RZ ;  /* 0x000000130b0a7227 */ /* 0x000fe200078e00ff */
[----:B------:R-:W-:Y:S01]  /*25f0*/  ISETP.GT.U32.AND P0, PT, R6, R18, PT ;  /* 0x000000120600720c */ /* 0x000fe20003f04070 */
[----:B------:R0:W-:Y:S01]  /*2600*/  STL [R1+0x54], R15 ;  /* 0x0000540f01007387 */ /* 0x0001e20000100800 */
[----:B------:R-:W-:Y:S01]  /*2610*/  LOP3.LUT R8, R3, 0xf0, RZ, 0xfc, !PT ;  /* 0x000000f003087812 */ /* 0x000fe200078efcff */
[----:B------:R-:W-:-:S02]  /*2620*/  IMAD.MOV R10, RZ, RZ, -R10 ;  /* 0x000000ffff0a7224 */ /* 0x000fc400078e0a0a */
[----:B-1----:R-:W-:-:S04]  /*2630*/  IMAD.HI.U32 R2, R11, R14, RZ ;  /* 0x0000000e0b027227 */ /* 0x002fc800078e00ff */
[----:B------:R-:W-:Y:S01]  /*2640*/  @!P2 IMAD.IADD R7, R7, 0x1, -R6 ;  /* 0x000000010707a824 */ /* 0x000fe200078e0a06 */
[----:B------:R-:W-:Y:S01]  /*2650*/  ISETP.GE.AND P2, PT, R9, RZ, PT ;  /* 0x000000ff0900720c */ /* 0x000fe20003f46270 */
[C---:B------:R-:W-:Y:S01]  /*2660*/  IMAD R19, R6.reuse, R10, R19 ;  /* 0x0000000a06137224 */ /* 0x040fe200078e0213 */
[----:B0-----:R-:W-:Y:S01]  /*2670*/  LOP3.LUT R15, R3, 0x108, RZ, 0xfc, !PT ;  /* 0x00000108030f7812 */ /* 0x001fe200078efcff */
[----:B------:R-:W-:Y:S01]  /*2680*/  IMAD.MOV R2, RZ, RZ, -R2 ;  /* 0x000000ffff027224 */ /* 0x000fe200078e0a02 */
[----:B------:R-:W-:Y:S01]  /*2690*/  IABS R10, R16 ;  /* 0x00000010000a7213 */ /* 0x000fe20000000000 */
[----:B------:R-:W-:Y:S01]  /*26a0*/  IMAD.MOV.U32 R22, RZ, RZ, R7 ;  /* 0x000000ffff167224 */ /* 0x000fe200078e0007 */
[----:B------:R-:W-:Y:S01]  /*26b0*/  IABS R12, R15 ;  /* 0x0000000f000c7213 */ /* 0x000fe20000000000 */
[----:B------:R-:W-:Y:S01]  /*26c0*/  @!P5 IMAD.IADD R21, R21, 0x1, -R6 ;  /* 0x000000011515d824 */ /* 0x000fe200078e0a06 */
[C---:B------:R-:W-:Y:S01]  /*26d0*/  ISETP.GT.U32.AND P5, PT, R6.reuse, R19, PT ;  /* 0x000000130600720c */ /* 0x040fe20003fa4070 */
[C---:B------:R-:W-:Y:S01]  /*26e0*/  IMAD R14, R6.reuse, R2, R14 ;  /* 0x00000002060e7224 */ /* 0x040fe200078e020e */
[----:B------:R-:W-:Y:S01]  /*26f0*/  IABS R2, R8 ;  /* 0x0000000800027213 */ /* 0x000fe20000000000 */
[----:B------:R-:W-:Y:S01]  /*2700*/  @!P4 IMAD.MOV R22, RZ, RZ, -R22 ;  /* 0x000000ffff16c224 */ /* 0x000fe200078e0a16 */
[----:B------:R-:W-:Y:S01]  /*2710*/  ISETP.GT.U32.AND P4, PT, R6, R20, PT ;  /* 0x000000140600720c */ /* 0x000fe20003f84070 */
[----:B------:R-:W-:-:S02]  /*2720*/  @!P0 IMAD.IADD R18, R18, 0x1, -R6 ;  /* 0x0000000112128824 */ /* 0x000fc400078e0a06 */
[C---:B------:R-:W-:Y:S01]  /*2730*/  IMAD.HI.U32 R0, R11.reuse, R13, RZ ;  /* 0x0000000d0b007227 */ /* 0x040fe200078e00ff */
[----:B------:R0:W-:Y:S02]  /*2740*/  STL [R1+0x50], R22 ;  /* 0x0000501601007387 */ /* 0x0001e40000100800 */
[C---:B------:R-:W-:Y:S01]  /*2750*/  ISETP.GT.U32.AND P0, PT, R6.reuse, R18, PT ;  /* 0x000000120600720c */ /* 0x040fe20003f04070 */
[----:B------:R-:W-:Y:S01]  /*2760*/  @!P6 IMAD.MOV R21, RZ, RZ, -R21 ;  /* 0x000000ffff15e224 */ /* 0x000fe200078e0a15 */
[----:B------:R-:W-:Y:S01]  /*2770*/  ISETP.GT.U32.AND P6, PT, R6, R14, PT ;  /* 0x0000000e0600720c */ /* 0x000fe20003fc4070 */
[----:B------:R-:W-:Y:S02]  /*2780*/  IMAD.MOV R0, RZ, RZ, -R0 ;  /* 0x000000ffff007224 */ /* 0x000fe400078e0a00 */
[C---:B------:R-:W-:Y:S01]  /*2790*/  IMAD.HI.U32 R7, R11.reuse, R10, RZ ;  /* 0x0000000a0b077227 */ /* 0x040fe200078e00ff */
[----:B------:R1:W-:Y:S03]  /*27a0*/  STL [R1+0x4c], R21 ;  /* 0x00004c1501007387 */ /* 0x0003e60000100800 */
[----:B------:R-:W-:-:S04]  /*27b0*/  IMAD.HI.U32 R9, R11, R12, RZ ;  /* 0x0000000c0b097227 */ /* 0x000fc800078e00ff */
[----:B------:R-:W-:Y:S01]  /*27c0*/  IMAD R13, R6, R0, R13 ;  /* 0x00000000060d7224 */ /* 0x000fe200078e020d */
[----:B------:R-:W-:Y:S01]  /*27d0*/  IABS R0, R17 ;  /* 0x0000001100007213 */ /* 0x000fe20000000000 */
[----:B------:R-:W-:Y:S02]  /*27e0*/  IMAD.MOV R7, RZ, RZ, -R7 ;  /* 0x000000ffff077224 */ /* 0x000fe400078e0a07 */
[----:B------:R-:W-:Y:S02]  /*27f0*/  IMAD.MOV R9, RZ, RZ, -R9 ;  /* 0x000000ffff097224 */ /* 0x000fe400078e0a09 */
[--C-:B------:R-:W-:Y:S02]  /*2800*/  @!P5 IMAD.IADD R19, R19, 0x1, -R6.reuse ;  /* 0x000000011313d824 */ /* 0x100fe400078e0a06 */
[----:B------:R-:W-:Y:S01]  /*2810*/  @!P4 IMAD.IADD R20, R20, 0x1, -R6 ;  /* 0x000000011414c824 */ /* 0x000fe200078e0a06 */
[C---:B------:R-:W-:Y:S01]  /*2820*/  ISETP.GT.U32.AND P4, PT, R6.reuse, R13, PT ;  /* 0x0000000d0600720c */ /* 0x040fe20003f84070 */
[C---:B------:R-:W-:Y:S01]  /*2830*/  IMAD R10, R6.reuse, R7, R10 ;  /* 0x00000007060a7224 */ /* 0x040fe200078e020a */
[C---:B------:R-:W-:Y:S01]  /*2840*/  ISETP.GT.U32.AND P5, PT, R6.reuse, R19, PT ;  /* 0x000000130600720c */ /* 0x040fe20003fa4070 */
[----:B------:R-:W-:Y:S01]  /*2850*/  IMAD R12, R6, R9, R12 ;  /* 0x00000009060c7224 */ /* 0x000fe200078e020c */
[----:B------:R-:W-:Y:S01]  /*2860*/  LOP3.LUT R7, R3, 0xe0, RZ, 0xfc, !PT ;  /* 0x000000e003077812 */ /* 0x000fe200078efcff */
[--C-:B------:R-:W-:Y:S01]  /*2870*/  @!P6 IMAD.IADD R14, R14, 0x1, -R6.reuse ;  /* 0x000000010e0ee824 */ /* 0x100fe200078e0a06 */
[----:B------:R-:W-:Y:S01]  /*2880*/  ISETP.GT.U32.AND P6, PT, R6, R10, PT ;  /* 0x0000000a0600720c */ /* 0x000fe20003fc4070 */
[----:B------:R-:W-:Y:S01]  /*2890*/  @!P0 IMAD.IADD R18, R18, 0x1, -R6 ;  /* 0x0000000112128824 */ /* 0x000fe200078e0a06 */
[----:B------:R-:W-:Y:S01]  /*28a0*/  ISETP.GT.U32.AND P0, PT, R6, R12, PT ;  /* 0x0000000c0600720c */ /* 0x000fe20003f04070 */
[----:B------:R-:W-:-:S04]  /*28b0*/  IMAD.HI.U32 R9, R11, R0, RZ ;  /* 0x000000000b097227 */ /* 0x000fc800078e00ff */
[--C-:B------:R-:W-:Y:S01]  /*28c0*/  @!P4 IMAD.IADD R13, R13, 0x1, -R6.reuse ;  /* 0x000000010d0dc824 */ /* 0x100fe200078e0a06 */
[----:B------:R-:W-:Y:S01]  /*28d0*/  ISETP.GE.AND P4, PT, R5, RZ, PT ;  /* 0x000000ff0500720c */ /* 0x000fe20003f86270 */
[----:B------:R-:W-:Y:S01]  /*28e0*/  IMAD.MOV R9, RZ, RZ, -R9 ;  /* 0x000000ffff097224 */ /* 0x000fe200078e0a09 */
[----:B------:R-:W-:Y:S01]  /*28f0*/  LOP3.LUT R5, R3, 0xe8, RZ, 0xfc, !PT ;  /* 0x000000e803057812 */ /* 0x000fe200078efcff */
[--C-:B------:R-:W-:Y:S01]  /*2900*/  @!P5 IMAD.IADD R19, R19, 0x1, -R6.reuse ;  /* 0x000000011313d824 */ /* 0x100fe200078e0a06 */
[----:B------:R-:W-:Y:S01]  /*2910*/  ISETP.GE.AND P5, PT, R4, RZ, PT ;  /* 0x000000ff0400720c */ /* 0x000fe20003fa6270 */
[----:B------:R-:W-:Y:S01]  /*2920*/  @!P6 IMAD.IADD R10, R10, 0x1, -R6 ;  /* 0x000000010a0ae824 */ /* 0x000fe200078e0a06 */
[C---:B------:R-:W-:Y:S01]  /*2930*/  ISETP.GT.U32.AND P6, PT, R6.reuse, R13, PT ;  /* 0x0000000d0600720c */ /* 0x040fe20003fc4070 */
[----:B------:R-:W-:Y:S01]  /*2940*/  IMAD R0, R6, R9, R0 ;  /* 0x0000000906007224 */ /* 0x000fe200078e0200 */
[----:B------:R-:W-:Y:S01]  /*2950*/  IABS R9, R5 ;  /* 0x0000000500097213 */ /* 0x000fe20000000000 */
[----:B------:R-:W-:Y:S01]  /*2960*/  @!P0 IMAD.IADD R12, R12, 0x1, -R6 ;  /* 0x000000010c0c8824 */ /* 0x000fe200078e0a06 */
[----:B------:R-:W-:Y:S01]  /*2970*/  ISETP.GT.U32.AND P0, PT, R6, R14, PT ;  /* 0x0000000e0600720c */ /* 0x000fe20003f04070 */
[----:B------:R-:W-:-:S04]  /*2980*/  IMAD.HI.U32 R4, R11, R2, RZ ;  /* 0x000000020b047227 */ /* 0x000fc800078e00ff */
[----:B0-----:R-:W-:Y:S02]  /*2990*/  IMAD.MOV.U32 R22, RZ, RZ, R20 ;  /* 0x000000ffff167224 */ /* 0x001fe400078e0014 */
[----:B-1----:R-:W-:Y:S02]  /*29a0*/  IMAD.MOV.U32 R21, RZ, RZ, R19 ;  /* 0x000000ffff157224 */ /* 0x002fe400078e0013 */
[----:B------:R-:W-:Y:S01]  /*29b0*/  @!P2 IMAD.MOV R18, RZ, RZ, -R18 ;  /* 0x000000ffff12a224 */ /* 0x000fe200078e0a12 */
[C---:B------:R-:W-:Y:S01]  /*29c0*/  ISETP.GT.U32.AND P2, PT, R6.reuse, R0, PT ;  /* 0x000000000600720c */ /* 0x040fe20003f44070 */
[----:B------:R-:W-:Y:S02]  /*29d0*/  IMAD.MOV R4, RZ, RZ, -R4 ;  /* 0x000000ffff047224 */ /* 0x000fe400078e0a04 */
[----:B------:R-:W-:Y:S01]  /*29e0*/  @!P3 IMAD.MOV R22, RZ, RZ, -R22 ;  /* 0x000000ffff16b224 */ /* 0x000fe200078e0a16 */
[C---:B------:R-:W-:Y:S01]  /*29f0*/  ISETP.GT.U32.AND P3, PT, R6.reuse, R10, PT ;  /* 0x0000000a0600720c */ /* 0x040fe20003f64070 */
[----:B------:R-:W-:Y:S01]  /*2a00*/  @!P1 IMAD.MOV R21, RZ, RZ, -R21 ;  /* 0x000000ffff159224 */ /* 0x000fe200078e0a15 */
[C---:B------:R-:W-:Y:S01]  /*2a10*/  ISETP.GT.U32.AND P1, PT, R6.reuse, R12, PT ;  /* 0x0000000c0600720c */ /* 0x040fe20003f24070 */
[----:B------:R-:W-:Y:S01]  /*2a20*/  IMAD R2, R6, R4, R2 ;  /* 0x0000000406027224 */ /* 0x000fe200078e0202 */
[----:B------:R-:W-:Y:S01]  /*2a30*/  STL [R1+0x48], R22 ;  /* 0x0000481601007387 */ /* 0x000fe20000100800 */
[--C-:B------:R-:W-:Y:S01]  /*2a40*/  @!P6 IMAD.IADD R13, R13, 0x1, -R6.reuse ;  /* 0x000000010d0de824 */ /* 0x100fe200078e0a06 */
[----:B------:R-:W-:Y:S01]  /*2a50*/  IABS R4, R7 ;  /* 0x0000000700047213 */ /* 0x000fe20000000000 */
[--C-:B------:R-:W-:Y:S01]  /*2a60*/  @!P0 IMAD.IADD R14, R14, 0x1, -R6.reuse ;  /* 0x000000010e0e8824 */ /* 0x100fe200078e0a06 */
[----:B------:R-:W-:Y:S01]  /*2a70*/  STL [R1+0x44], R21 ;  /* 0x0000441501007387 */ /* 0x000fe20000100800 */
[----:B------:R-:W-:Y:S01]  /*2a80*/  ISETP.GT.U32.AND P6, PT, R6, R2, PT ;  /* 0x000000020600720c */ /* 0x000fe20003fc4070 */
[----:B------:R-:W-:Y:S01]  /*2a90*/  @!P2 IMAD.IADD R0, R0, 0x1, -R6 ;  /* 0x000000010000a824 */ /* 0x000fe200078e0a06 */
[----:B------:R-:W-:Y:S01]  /*2aa0*/  ISETP.GE.AND P0, PT, R15, RZ, PT ;  /* 0x000000ff0f00720c */ /* 0x000fe20003f06270 */
[----:B------:R0:W-:Y:S01]  /*2ab0*/  STL [R1+0x40], R18 ;  /* 0x0000401201007387 */ /* 0x0001e20000100800 */
[----:B------:R-:W-:Y:S01]  /*2ac0*/  IMAD.MOV.U32 R20, RZ, RZ, R14 ;  /* 0x000000ffff147224 */ /* 0x000fe200078e000e */
[----:B------:R-:W-:Y:S01]  /*2ad0*/  ISETP.GE.AND P2, PT, R8, RZ, PT ;  /* 0x000000ff0800720c */ /* 0x000fe20003f46270 */
[----:B------:R-:W-:Y:S01]  /*2ae0*/  @!P1 IMAD.IADD R12, R12, 0x1, -R6 ;  /* 0x000000010c0c9824 */ /* 0x000fe200078e0a06 */
[----:B------:R-:W-:Y:S01]  /*2af0*/  ISETP.GE.AND P1, PT, R16, RZ, PT ;  /* 0x000000ff1000720c */ /* 0x000fe20003f26270 */
[----:B------:R-:W-:Y:S01]  /*2b00*/  IMAD.MOV.U32 R19, RZ, RZ, R13 ;  /* 0x000000ffff137224 */ /* 0x000fe200078e000d */
[----:B------:R-:W-:Y:S01]  /*2b10*/  LOP3.LUT R8, R3, 0xd8, RZ, 0xfc, !PT ;  /* 0x000000d803087812 */ /* 0x000fe200078efcff */
[----:B------:R-:W-:Y:S01]  /*2b20*/  @!P5 IMAD.MOV R20, RZ, RZ, -R20 ;  /* 0x000000ffff14d224 */ /* 0x000fe200078e0a14 */
[----:B------:R-:W-:Y:S01]  /*2b30*/  ISETP.GT.U32.AND P5, PT, R6, R0, PT ;  /* 0x000000000600720c */ /* 0x000fe20003fa4070 */
[----:B------:R-:W-:Y:S01]  /*2b40*/  @!P3 IMAD.IADD R10, R10, 0x1, -R6 ;  /* 0x000000010a0ab824 */ /* 0x000fe200078e0a06 */
[----:B------:R-:W-:Y:S01]  /*2b50*/  ISETP.GE.AND P3, PT, R17, RZ, PT ;  /* 0x000000ff1100720c */ /* 0x000fe20003f66270 */
[----:B0-----:R-:W-:Y:S01]  /*2b60*/  IMAD.HI.U32 R18, R11, R9, RZ ;  /* 0x000000090b127227 */ /* 0x001fe200078e00ff */
[----:B------:R0:W-:Y:S01]  /*2b70*/  STL [R1+0x30], R20 ;  /* 0x0000301401007387 */ /* 0x0001e20000100800 */
[----:B------:R-:W-:-:S02]  /*2b80*/  IABS R21, R29 ;  /* 0x0000001d00157213 */ /* 0x000fc40000000000 */
[----:B------:R-:W-:Y:S02]  /*2b90*/  IMAD.MOV R18, RZ, RZ, -R18 ;  /* 0x000000ffff127224 */ /* 0x000fe400078e0a12 */
[----:B------:R-:W-:Y:S02]  /*2ba0*/  @!P4 IMAD.MOV R19, RZ, RZ, -R19 ;  /* 0x000000ffff13c224 */ /* 0x000fe400078e0a13 */
[----:B------:R-:W-:Y:S02]  /*2bb0*/  IMAD R9, R6, R18, R9 ;  /* 0x0000001206097224 */ /* 0x000fe400078e0209 */
[----:B------:R-:W-:Y:S01]  /*2bc0*/  @!P6 IMAD.IADD R2, R2, 0x1, -R6 ;  /* 0x000000010202e824 */ /* 0x000fe200078e0a06 */
[----:B------:R-:W-:Y:S01]  /*2bd0*/  STL [R1+0x2c], R19 ;  /* 0x00002c1301007387 */ /* 0x000fe20000100800 */
[----:B------:R-:W-:Y:S01]  /*2be0*/  IMAD.HI.U32 R15, R11, R4, RZ ;  /* 0x000000040b0f7227 */ /* 0x000fe200078e00ff */
[C---:B------:R-:W-:Y:S02]  /*2bf0*/  ISETP.GT.U32.AND P4, PT, R6.reuse, R9, PT ;  /* 0x000000090600720c */ /* 0x040fe40003f84070 */
[----:B------:R-:W-:Y:S01]  /*2c00*/  ISETP.GT.U32.AND P6, PT, R6, R2, PT ;  /* 0x000000020600720c */ /* 0x000fe20003fc4070 */
[----:B------:R-:W-:Y:S01]  /*2c10*/  IMAD.MOV.U32 R13, RZ, RZ, R12 ;  /* 0x000000ffff0d7224 */ /* 0x000fe200078e000c */
[----:B0-----:R-:W-:Y:S01]  /*2c20*/  LOP3.LUT R20, R3, 0x50, RZ, 0xfc, !PT ;  /* 0x0000005003147812 */ /* 0x001fe200078efcff */
[----:B------:R-:W-:-:S02]  /*2c30*/  IMAD.MOV.U32 R12, RZ, RZ, R10 ;  /* 0x000000ffff0c7224 */ /* 0x000fc400078e000a */
[----:B------:R-:W-:Y:S02]  /*2c40*/  IMAD.MOV R15, RZ, RZ, -R15 ;  /* 0x000000ffff0f7224 */ /* 0x000fe400078e0a0f */
[----:B------:R-:W-:Y:S01]  /*2c50*/  @!P0 IMAD.MOV R13, RZ, RZ, -R13 ;  /* 0x000000ffff0d8224 */ /* 0x000fe200078e0a0d */
[----:B------:R-:W-:Y:S01]  /*2c60*/  ISETP.GE.AND P0, PT, R5, RZ, PT ;  /* 0x000000ff0500720c */ /* 0x000fe20003f06270 */
[----:B------:R-:W-:Y:S01]  /*2c70*/  @!P1 IMAD.MOV R12, RZ, RZ, -R12 ;  /* 0x000000ffff0c9224 */ /* 0x000fe200078e0a0c */
[----:B------:R-:W-:Y:S01]  /*2c80*/  LOP3.LUT R5, R3, 0xd0, RZ, 0xfc, !PT ;  /* 0x000000d003057812 */ /* 0x000fe200078efcff */
[----:B------:R-:W-:Y:S01]  /*2c90*/  IMAD R4, R6, R15, R4 ;  /* 0x0000000f06047224 */ /* 0x000fe200078e0204 */
[----:B------:R-:W-:Y:S01]  /*2ca0*/  IABS R15, R8 ;  /* 0x00000008000f7213 */ /* 0x000fe20000000000 */
[--C-:B------:R-:W-:Y:S01]  /*2cb0*/  @!P5 IMAD.IADD R0, R0, 0x1, -R6.reuse ;  /* 0x000000010000d824 */ /* 0x100fe200078e0a06 */
[----:B------:R-:W-:Y:S01]  /*2cc0*/  STL [R1+0x28], R13 ;  /* 0x0000280d01007387 */ /* 0x000fe20000100800 */
[----:B------:R-:W-:Y:S01]  /*2cd0*/  @!P4 IMAD.IADD R9, R9, 0x1, -R6 ;  /* 0x000000010909c824 */ /* 0x000fe200078e0a06 */
[----:B------:R-:W-:Y:S01]  /*2ce0*/  ISETP.GT.U32.AND P1, PT, R6, R4, PT ;  /* 0x000000040600720c */ /* 0x000fe20003f24070 */
[----:B------:R-:W-:Y:S01]  /*2cf0*/  IMAD.HI.U32 R10, R11, R15, RZ ;  /* 0x0000000f0b0a7227 */ /* 0x000fe200078e00ff */
[----:B------:R0:W-:Y:S01]  /*2d00*/  STL [R1+0x24], R12 ;  /* 0x0000240c01007387 */ /* 0x0001e20000100800 */
[----:B------:R-:W-:-:S02]  /*2d10*/  IABS R14, R5 ;  /* 0x00000005000e7213 */ /* 0x000fc40000000000 */
[----:B------:R-:W-:Y:S01]  /*2d20*/  @!P6 IMAD.IADD R2, R2, 0x1, -R6 ;  /* 0x000000010202e824 */ /* 0x000fe200078e0a06 */
[----:B------:R-:W-:Y:S01]  /*2d30*/  ISETP.GE.AND P4, PT, R5, RZ, PT ;  /* 0x000000ff0500720c */ /* 0x000fe20003f86270 */
[----:B------:R-:W-:Y:S01]  /*2d40*/  IMAD.MOV R10, RZ, RZ, -R10 ;  /* 0x000000ffff0a7224 */ /* 0x000fe200078e0a0a */
[----:B------:R-:W-:Y:S01]  /*2d50*/  ISETP.GE.AND P6, PT, R8, RZ, PT ;  /* 0x000000ff0800720c */ /* 0x000fe20003fc6270 */
[----:B------:R-:W-:Y:S01]  /*2d60*/  IMAD.HI.U32 R5, R11, R14, RZ ;  /* 0x0000000e0b057227 */ /* 0x000fe200078e00ff */
[----:B------:R-:W-:Y:S02]  /*2d70*/  ISETP.GE.AND P5, PT, R7, RZ, PT ;  /* 0x000000ff0700720c */ /* 0x000fe40003fa6270 */
[C---:B------:R-:W-:Y:S01]  /*2d80*/  LOP3.LUT R7, R3.reuse, 0xc8, RZ, 0xfc, !PT ;  /* 0x000000c803077812 */ /* 0x040fe200078efcff */
[----:B0-----:R-:W-:Y:S01]  /*2d90*/  IMAD.MOV.U32 R12, RZ, RZ, R0 ;  /* 0x000000ffff0c7224 */ /* 0x001fe200078e0000 */
[C---:B------:R-:W-:Y:S01]  /*2da0*/  LOP3.LUT R0, R3.reuse, 0xc0, RZ, 0xfc, !PT ;  /* 0x000000c003007812 */ /* 0x040fe200078efcff */
[----:B------:R-:W-:Y:S01]  /*2db0*/  IMAD.MOV.U32 R8, RZ, RZ, R2 ;  /* 0x000000ffff087224 */ /* 0x000fe200078e0002 */
[----:B------:R-:W-:Y:S01]  /*2dc0*/  LOP3.LUT R13, R3, 0xb8, RZ, 0xfc, !PT ;  /* 0x000000b8030d7812 */ /* 0x000fe200078efcff */
[----:B------:R-:W-:Y:S01]  /*2dd0*/  @!P3 IMAD.MOV R12, RZ, RZ, -R12 ;  /* 0x000000ffff0cb224 */ /* 0x000fe200078e0a0c */
[C---:B------:R-:W-:Y:S01]  /*2de0*/  ISETP.GT.U32.AND P3, PT, R6.reuse, R9, PT ;  /* 0x000000090600720c */ /* 0x040fe20003f64070 */
[----:B------:R-:W-:Y:S01]  /*2df0*/  IMAD R15, R6, R10, R15 ;  /* 0x0000000a060f7224 */ /* 0x000fe200078e020f */
[----:B------:R-:W-:Y:S01]  /*2e00*/  IABS R28, R13 ;  /* 0x0000000d001c7213 */ /* 0x000fe20000000000 */
[----:B------:R-:W-:Y:S01]  /*2e10*/  IMAD.MOV R2, RZ, RZ, -R5 ;  /* 0x000000ffff027224 */ /* 0x000fe200078e0a05 */
[----:B------:R-:W-:Y:S01]  /*2e20*/  IABS R5, R7 ;  /* 0x0000000700057213 */ /* 0x000fe20000000000 */
[----:B------:R-:W-:Y:S01]  /*2e30*/  @!P1 IMAD.IADD R4, R4, 0x1, -R6 ;  /* 0x0000000104049824 */ /* 0x000fe200078e0a06 */
[----:B------:R-:W-:Y:S01]  /*2e40*/  STL [R1+0x20], R12 ;  /* 0x0000200c01007387 */ /* 0x000fe20000100800 */
[----:B------:R-:W-:Y:S01]  /*2e50*/  @!P2 IMAD.MOV R8, RZ, RZ, -R8 ;  /* 0x000000ffff08a224 */ /* 0x000fe200078e0a08 */
[C---:B------:R-:W-:Y:S01]  /*2e60*/  ISETP.GT.U32.AND P2, PT, R6.reuse, R15, PT ;  /* 0x0000000f0600720c */ /* 0x040fe20003f44070 */
[C---:B------:R-:W-:Y:S01]  /*2e70*/  IMAD R14, R6.reuse, R2, R14 ;  /* 0x00000002060e7224 */ /* 0x040fe200078e020e */
[----:B------:R-:W-:-:S02]  /*2e80*/  ISETP.GT.U32.AND P1, PT, R6, R4, PT ;  /* 0x000000040600720c */ /* 0x000fc40003f24070 */
[----:B------:R-:W-:Y:S01]  /*2e90*/  IABS R2, R0 ;  /* 0x0000000000027213 */ /* 0x000fe20000000000 */
[----:B------:R-:W-:Y:S01]  /*2ea0*/  @!P3 IMAD.IADD R9, R9, 0x1, -R6 ;  /* 0x000000010909b824 */ /* 0x000fe200078e0a06 */
[----:B------:R-:W-:Y:S01]  /*2eb0*/  ISETP.GT.U32.AND P3, PT, R6, R14, PT ;  /* 0x0000000e0600720c */ /* 0x000fe20003f64070 */
[----:B------:R0:W-:Y:S02]  /*2ec0*/  STL [R1+0x1c], R8 ;  /* 0x00001c0801007387 */ /* 0x0001e40000100800 */
[----:B------:R-:W-:Y:S01]  /*2ed0*/  IMAD.MOV.U32 R10, RZ, RZ, R9 ;  /* 0x000000ffff0a7224 */ /* 0x000fe200078e0009 */
[----:B------:R-:W-:-:S03]  /*2ee0*/  LOP3.LUT R9, R3, 0xb0, RZ, 0xfc, !PT ;  /* 0x000000b003097812 */ /* 0x000fc600078efcff */
[--C-:B------:R-:W-:Y:S01]  /*2ef0*/  @!P2 IMAD.IADD R15, R15, 0x1, -R6.reuse ;  /* 0x000000010f0fa824 */ /* 0x100fe200078e0a06 */
[----:B------:R-:W-:Y:S01]  /*2f00*/  ISETP.GE.AND P2, PT, R0, RZ, PT ;  /* 0x000000ff0000720c */ /* 0x000fe20003f46270 */
[----:B------:R-:W-:Y:S01]  /*2f10*/  @!P1 IMAD.IADD R4, R4, 0x1, -R6 ;  /* 0x0000000104049824 */ /* 0x000fe200078e0a06 */
[----:B------:R-:W-:Y:S01]  /*2f20*/  ISETP.GE.AND P1, PT, R7, RZ, PT ;  /* 0x000000ff0700720c */ /* 0x000fe20003f26270 */
[----:B0-----:R-:W-:-:S04]  /*2f30*/  IMAD.HI.U32 R8, R11, R5, RZ ;  /* 0x000000050b087227 */ /* 0x001fc800078e00ff */
[----:B------:R-:W-:Y:S01]  /*2f40*/  @!P3 IMAD.IADD R14, R14, 0x1, -R6 ;  /* 0x000000010e0eb824 */ /* 0x000fe200078e0a06 */
[C---:B------:R-:W-:Y:S01]  /*2f50*/  ISETP.GT.U32.AND P3, PT, R6.reuse, R15, PT ;  /* 0x0000000f0600720c */ /* 0x040fe20003f64070 */
[----:B------:R-:W-:Y:S02]  /*2f60*/  @!P0 IMAD.MOV R10, RZ, RZ, -R10 ;  /* 0x000000ffff0a8224 */ /* 0x000fe400078e0a0a */
[C---:B------:R-:W-:Y:S01]  /*2f70*/  IMAD.HI.U32 R7, R11.reuse, R2, RZ ;  /* 0x000000020b077227 */ /* 0x040fe200078e00ff */
[----:B------:R-:W-:Y:S02]  /*2f80*/  ISETP.GT.U32.AND P0, PT, R6, R14, PT ;  /* 0x0000000e0600720c */ /* 0x000fe40003f04070 */
[----:B------:R0:W-:Y:S01]  /*2f90*/  STL [R1+0x18], R10 ;  /* 0x0000180a01007387 */ /* 0x0001e20000100800 */
[----:B------:R-:W-:Y:S02]  /*2fa0*/  IMAD.MOV R8, RZ, RZ, -R8 ;  /* 0x000000ffff087224 */ /* 0x000fe400078e0a08 */
[----:B------:R-:W-:-:S04]  /*2fb0*/  IMAD.HI.U32 R0, R11, R28, RZ ;  /* 0x0000001c0b007227 */ /* 0x000fc800078e00ff */
[----:B------:R-:W-:Y:S02]  /*2fc0*/  IMAD.MOV R7, RZ, RZ, -R7 ;  /* 0x000000ffff077224 */ /* 0x000fe400078e0a07 */
[C---:B------:R-:W-:Y:S02]  /*2fd0*/  IMAD R5, R6.reuse, R8, R5 ;  /* 0x0000000806057224 */ /* 0x040fe400078e0205 */
[----:B0-----:R-:W-:Y:S01]  /*2fe0*/  IMAD.MOV.U32 R10, RZ, RZ, R4 ;  /* 0x000000ffff0a7224 */ /* 0x001fe200078e0004 */
[C---:B------:R-:W-:Y:S01]  /*2ff0*/  LOP3.LUT R4, R3.reuse, 0xa8, RZ, 0xfc, !PT ;  /* 0x000000a803047812 */ /* 0x040fe200078efcff */
[C---:B------:R-:W-:Y:S02]  /*3000*/  IMAD R2, R6.reuse, R7, R2 ;  /* 0x0000000706027224 */ /* 0x040fe400078e0202 */
[----:B------:R-:W-:Y:S01]  /*3010*/  IMAD.MOV R0, RZ, RZ, -R0 ;  /* 0x000000ffff007224 */ /* 0x000fe200078e0a00 */
[----:B------:R-:W-:Y:S01]  /*3020*/  IABS R12, R4 ;  /* 0x00000004000c7213 */ /* 0x000fe20000000000 */
[----:B------:R-:W-:Y:S01]  /*3030*/  @!P5 IMAD.MOV R10, RZ, RZ, -R10 ;  /* 0x000000ffff0ad224 */ /* 0x000fe200078e0a0a */
[C---:B------:R-:W-:Y:S01]  /*3040*/  ISETP.GT.U32.AND P5, PT, R6.reuse, R5, PT ;  /* 0x000000050600720c */ /* 0x040fe20003fa4070 */
[C---:B------:R-:W-:Y:S01]  /*3050*/  IMAD R28, R6.reuse, R0, R28 ;  /* 0x00000000061c7224 */ /* 0x040fe200078e021c */
[----:B------:R-:W-:Y:S01]  /*3060*/  LOP3.LUT R0, R3, 0xa0, RZ, 0xfc, !PT ;  /* 0x000000a003007812 */ /* 0x000fe200078efcff */
[--C-:B------:R-:W-:Y:S01]  /*3070*/  @!P3 IMAD.IADD R15, R15, 0x1, -R6.reuse ;  /* 0x000000010f0fb824 */ /* 0x100fe200078e0a06 */
[----:B------:R-:W-:Y:S01]  /*3080*/  ISETP.GT.U32.AND P3, PT, R6, R2, PT ;  /* 0x000000020600720c */ /* 0x000fe20003f64070 */
[----:B------:R-:W-:Y:S01]  /*3090*/  @!P0 IMAD.IADD R14, R14, 0x1, -R6 ;  /* 0x000000010e0e8824 */ /* 0x000fe200078e0a06 */
[----:B------:R-:W-:Y:S01]  /*30a0*/  ISETP.GT.U32.AND P0, PT, R6, R28, PT ;  /* 0x0000001c0600720c */ /* 0x000fe20003f04070 */
[----:B------:R0:W-:Y:S01]  /*30b0*/  STL [R1+0x14], R10 ;  /* 0x0000140a01007387 */ /* 0x0001e20000100800 */
[----:B------:R-:W-:-:S04]  /*30c0*/  IMAD.HI.U32 R7, R11, R12, RZ ;  /* 0x0000000c0b077227 */ /* 0x000fc800078e00ff */
[----:B------:R-:W-:Y:S02]  /*30d0*/  IMAD.MOV.U32 R17, RZ, RZ, R15 ;  /* 0x000000ffff117224 */ /* 0x000fe400078e000f */
[--C-:B------:R-:W-:Y:S01]  /*30e0*/  @!P5 IMAD.IADD R5, R5, 0x1, -R6.reuse ;  /* 0x000000010505d824 */ /* 0x100fe200078e0a06 */
[----:B------:R-:W-:Y:S01]  /*30f0*/  ISETP.GE.AND P5, PT, R13, RZ, PT ;  /* 0x000000ff0d00720c */ /* 0x000fe20003fa6270 */
[----:B------:R-:W-:Y:S01]  /*3100*/  IMAD.MOV R7, RZ, RZ, -R7 ;  /* 0x000000ffff077224 */ /* 0x000fe200078e0a07 */
[----:B0-----:R-:W-:Y:S01]  /*3110*/  IABS R10, R9 ;  /* 0x00000009000a7213 */ /* 0x001fe20000000000 */
[--C-:B------:R-:W-:Y:S01]  /*3120*/  @!P3 IMAD.IADD R2, R2, 0x1, -R6.reuse ;  /* 0x000000010202b824 */ /* 0x100fe200078e0a06 */
[----:B------:R-:W-:Y:S01]  /*3130*/  ISETP.GT.U32.AND P3, PT, R6, R5, PT ;  /* 0x000000050600720c */ /* 0x000fe20003f64070 */
[----:B------:R-:W-:Y:S01]  /*3140*/  @!P0 IMAD.IADD R28, R28, 0x1, -R6 ;  /* 0x000000011c1c8824 */ /* 0x000fe200078e0a06 */
[----:B------:R-:W-:Y:S01]  /*3150*/  IABS R13, R0 ;  /* 0x00000000000d7213 */ /* 0x000fe20000000000 */
[----:B------:R-:W-:Y:S01]  /*3160*/  IMAD.HI.U32 R8, R11, R10, RZ ;  /* 0x0000000a0b087227 */ /* 0x000fe200078e00ff */
[----:B------:R-:W-:-:S03]  /*3170*/  ISETP.GT.U32.AND P0, PT, R6, R2, PT ;  /* 0x000000020600720c */ /* 0x000fc60003f04070 */
[----:B------:R-:W-:Y:S02]  /*3180*/  IMAD.MOV R8, RZ, RZ, -R8 ;  /* 0x000000ffff087224 */ /* 0x000fe400078e0a08 */
[----:B------:R-:W-:Y:S01]  /*3190*/  @!P6 IMAD.MOV R17, RZ, RZ, -R17 ;  /* 0x000000ffff11e224 */ /* 0x000fe200078e0a11 */
[----:B------:R-:W-:Y:S01]  /*31a0*/  ISETP.GE.AND P6, PT, R9, RZ, PT ;  /* 0x000000ff0900720c */ /* 0x000fe20003fc6270 */
[C---:B------:R-:W-:Y:S01]  /*31b0*/  IMAD R10, R6.reuse, R8, R10 ;  /* 0x00000008060a7224 */ /* 0x040fe200078e020a */
[C---:B------:R-:W-:Y:S01]  /*31c0*/  LOP3.LUT R8, R3.reuse, 0x98, RZ, 0xfc, !PT ;  /* 0x0000009803087812 */ /* 0x040fe200078efcff */
[C---:B------:R-:W-:Y:S01]  /*31d0*/  IMAD R12, R6.reuse, R7, R12 ;  /* 0x00000007060c7224 */ /* 0x040fe200078e020c */
[----:B------:R-:W-:Y:S01]  /*31e0*/  LOP3.LUT R7, R3, 0x90, RZ, 0xfc, !PT ;  /* 0x0000009003077812 */ /* 0x000fe200078efcff */
[----:B------:R-:W-:Y:S01]  /*31f0*/  @!P3 IMAD.IADD R5, R5, 0x1, -R6 ;  /* 0x000000010505b824 */ /* 0x000fe200078e0a06 */
[----:B------:R-:W-:Y:S01]  /*3200*/  ISETP.GT.U32.AND P3, PT, R6, R10, PT ;  /* 0x0000000a0600720c */ /* 0x000fe20003f64070 */
[----:B------:R-:W-:Y:S01]  /*3210*/  IMAD.HI.U32 R9, R11, R13, RZ ;  /* 0x0000000d0b097227 */ /* 0x000fe200078e00ff */
[----:B------:R-:W-:Y:S01]  /*3220*/  STL [R1+0x10], R17 ;  /* 0x0000101101007387 */ /* 0x000fe20000100800 */
[----:B------:R-:W-:-:S02]  /*3230*/  IABS R15, R8 ;  /* 0x00000008000f7213 */ /* 0x000fc40000000000 */
[----:B------:R-:W-:Y:S02]  /*3240*/  IMAD.MOV.U32 R16, RZ, RZ, R14 ;  /* 0x000000ffff107224 */ /* 0x000fe400078e000e */
[----:B------:R-:W-:Y:S01]  /*3250*/  @!P0 IMAD.IADD R2, R2, 0x1, -R6 ;  /* 0x0000000102028824 */ /* 0x000fe200078e0a06 */
[C---:B------:R-:W-:Y:S01]  /*3260*/  ISETP.GT.U32.AND P0, PT, R6.reuse, R12, PT ;  /* 0x0000000c0600720c */ /* 0x040fe20003f04070 */
[----:B------:R-:W-:Y:S02]  /*3270*/  IMAD.MOV R9, RZ, RZ, -R9 ;  /* 0x000000ffff097224 */ /* 0x000fe400078e0a09 */
[----:B------:R-:W-:Y:S01]  /*3280*/  @!P4 IMAD.MOV R16, RZ, RZ, -R16 ;  /* 0x000000ffff10c224 */ /* 0x000fe200078e0a10 */
[C---:B------:R-:W-:Y:S01]  /*3290*/  ISETP.GT.U32.AND P4, PT, R6.reuse, R28, PT ;  /* 0x0000001c0600720c */ /* 0x040fe20003f84070 */
[----:B------:R-:W-:Y:S01]  /*32a0*/  IMAD R13, R6, R9, R13 ;  /* 0x00000009060d7224 */ /* 0x000fe200078e020d */
[----:B------:R-:W-:Y:S01]  /*32b0*/  IABS R9, c[0x0][0x178] ;  /* 0x00005e0000097a13 */ /* 0x000fe20000000000 */
[----:B------:R-:W-:Y:S01]  /*32c0*/  @!P3 IMAD.IADD R10, R10, 0x1, -R6 ;  /* 0x000000010a0ab824 */ /* 0x000fe200078e0a06 */
[----:B------:R0:W-:Y:S01]  /*32d0*/  STL [R1+0xc], R16 ;  /* 0x00000c1001007387 */ /* 0x0001e20000100800 */
[----:B------:R-:W-:Y:S01]  /*32e0*/  IMAD.MOV.U32 R18, RZ, RZ, R5 ;  /* 0x000000ffff127224 */ /* 0x000fe200078e0005 */
[----:B------:R-:W-:Y:S01]  /*32f0*/  ISETP.GT.U32.AND P3, PT, R6, R13, PT ;  /* 0x0000000d0600720c */ /* 0x000fe20003f64070 */
[----:B------:R-:W-:-:S02]  /*3300*/  IMAD.MOV.U32 R14, RZ, RZ, R9 ;  /* 0x000000ffff0e7224 */ /* 0x000fc400078e0009 */
[----:B------:R-:W-:Y:S01]  /*3310*/  @!P0 IMAD.IADD R12, R12, 0x1, -R6 ;  /* 0x000000010c0c8824 */ /* 0x000fe200078e0a06 */
[----:B------:R-:W-:Y:S01]  /*3320*/  ISETP.GE.AND P0, PT, R0, RZ, PT ;  /* 0x000000ff0000720c */ /* 0x000fe20003f06270 */
[----:B------:R-:W-:Y:S01]  /*3330*/  @!P1 IMAD.MOV R18, RZ, RZ, -R18 ;  /* 0x000000ffff129224 */ /* 0x000fe200078e0a12 */
[----:B------:R-:W1:Y:S01]  /*3340*/  I2F.RP R9, R14 ;  /* 0x0000000e00097306 */ /* 0x000e620000209400 */
[----:B------:R-:W-:Y:S01]  /*3350*/  ISETP.GT.U32.AND P1, PT, R6, R10, PT ;  /* 0x0000000a0600720c */ /* 0x000fe20003f24070 */
[----:B------:R-:W-:Y:S01]  /*3360*/  @!P4 IMAD.IADD R28, R28, 0x1, -R6 ;  /* 0x000000011c1cc824 */ /* 0x000fe200078e0a06 */
[----:B0-----:R-:W-:Y:S01]  /*3370*/  IABS R16, R7 ;  /* 0x0000000700107213 */ /* 0x001fe20000000000 */
[----:B------:R-:W-:Y:S01]  /*3380*/  IMAD.MOV.U32 R17, RZ, RZ, R2 ;  /* 0x000000ffff117224 */ /* 0x000fe200078e0002 */
[----:B------:R-:W-:Y:S01]  /*3390*/  ISETP.GE.AND P4, PT, R4, RZ, PT ;  /* 0x000000ff0400720c */ /* 0x000fe20003f86270 */
[----:B------:R-:W-:Y:S01]  /*33a0*/  IMAD.HI.U32 R4, R11, R15, RZ ;  /* 0x0000000f0b047227 */ /* 0x000fe200078e00ff */
[----:B------:R0:W-:Y:S01]  /*33b0*/  STL [R1+0x8], R18 ;  /* 0x0000081201007387 */ /* 0x0001e20000100800 */
[----:B------:R-:W-:-:S02]  /*33c0*/  LOP3.LUT R2, R3, 0x80, RZ, 0xfc, !PT ;  /* 0x0000008003027812 */ /* 0x000fc400078efcff */
[----:B------:R-:W-:-:S04]  /*33d0*/  IMAD.HI.U32 R0, R11, R16, RZ ;  /* 0x000000100b007227 */ /* 0x000fc800078e00ff */
[----:B------:R-:W-:Y:S02]  /*33e0*/  IMAD.MOV R0, RZ, RZ, -R0 ;  /* 0x000000ffff007224 */ /* 0x000fe400078e0a00 */
[----:B------:R-:W-:Y:S01]  /*33f0*/  IMAD.MOV R4, RZ, RZ, -R4 ;  /* 0x000000ffff047224 */ /* 0x000fe200078e0a04 */
[----:B0-----:R-:W-:Y:S01]  /*3400*/  IABS R18, R2 ;  /* 0x0000000200127213 */ /* 0x001fe20000000000 */
[C---:B------:R-:W-:Y:S02]  /*3410*/  IMAD R16, R6.reuse, R0, R16 ;  /* 0x0000000006107224 */ /* 0x040fe400078e0210 */
[----:B------:R-:W-:Y:S01]  /*3420*/  IMAD R15, R6, R4, R15 ;  /* 0x00000004060f7224 */ /* 0x000fe200078e020f */
[----:B-1----:R-:W0:Y:S01]  /*3430*/  MUFU.RCP R0, R9 ;  /* 0x0000000900007308 */ /* 0x002e220000001000 */
[----:B------:R-:W-:Y:S01]  /*3440*/  @!P1 IMAD.IADD R10, R10, 0x1, -R6 ;  /* 0x000000010a0a9824 */ /* 0x000fe200078e0a06 */
[C---:B------:R-:W-:Y:S01]  /*3450*/  ISETP.GT.U32.AND P1, PT, R6.reuse, R16, PT ;  /* 0x000000100600720c */ /* 0x040fe20003f24070 */
[----:B------:R-:W-:Y:S01]  /*3460*/  @!P5 IMAD.MOV R28, RZ, RZ, -R28 ;  /* 0x000000ffff1cd224 */ /* 0x000fe200078e0a1c */
[C---:B------:R-:W-:Y:S01]  /*3470*/  ISETP.GT.U32.AND P5, PT, R6.reuse, R15, PT ;  /* 0x0000000f0600720c */ /* 0x040fe20003fa4070 */
[----:B------:R-:W-:Y:S01]  /*3480*/  @!P2 IMAD.MOV R17, RZ, RZ, -R17 ;  /* 0x000000ffff11a224 */ /* 0x000fe200078e0a11 */
[----:B------:R-:W-:Y:S01]  /*3490*/  LOP3.LUT R4, R3, 0x88, RZ, 0xfc, !PT ;  /* 0x0000008803047812 */ /* 0x000fe200078efcff */
[----:B------:R-:W-:Y:S01]  /*34a0*/  @!P3 IMAD.IADD R13, R13, 0x1, -R6 ;  /* 0x000000010d0db824 */ /* 0x000fe200078e0a06 */
[C---:B------:R-:W-:Y:S01]  /*34b0*/  ISETP.GT.U32.AND P2, PT, R6.reuse, R12, PT ;  /* 0x0000000c0600720c */ /* 0x040fe20003f44070 */
[----:B------:R-:W-:Y:S01]  /*34c0*/  @!P6 IMAD.MOV R10, RZ, RZ, -R10 ;  /* 0x000000ffff0ae224 */ /* 0x000fe200078e0a0a */
[----:B------:R1:W-:Y:S02]  /*34d0*/  STL [R1], R17 ;  /* 0x0000001101007387 */ /* 0x0003e40000100800 */
[----:B------:R-:W-:-:S02]  /*34e0*/  ISETP.GT.U32.AND P3, PT, R6, R13, PT ;  /* 0x0000000d0600720c */ /* 0x000fc40003f64070 */
[----:B------:R2:W-:Y:S01]  /*34f0*/  STL [R1+0xbac], R28 ;  /* 0x000bac1c01007387 */ /* 0x0005e20000100800 */
[--C-:B------:R-:W-:Y:S02]  /*3500*/  @!P1 IMAD.IADD R16, R16, 0x1, -R6.reuse ;  /* 0x0000000110109824 */ /* 0x100fe400078e0a06 */
[--C-:B------:R-:W-:Y:S01]  /*3510*/  @!P5 IMAD.IADD R15, R15, 0x1, -R6.reuse ;  /* 0x000000010f0fd824 */ /* 0x100fe200078e0a06 */
[----:B------:R-:W-:Y:S01]  /*3520*/  ISETP.GE.AND P5, PT, R4, RZ, PT ;  /* 0x000000ff0400720c */ /* 0x000fe20003fa6270 */
[----:B------:R3:W-:Y:S01]  /*3530*/  STL [R1+0xbb0], R10 ;  /* 0x000bb00a01007387 */ /* 0x0007e20000100800 */
[----:B-1----:R-:W-:Y:S01]  /*3540*/  IABS R17, R4 ;  /* 0x0000000400117213 */ /* 0x002fe20000000000 */
[----:B------:R-:W-:Y:S01]  /*3550*/  @!P2 IMAD.IADD R12, R12, 0x1, -R6 ;  /* 0x000000010c0ca824 */ /* 0x000fe200078e0a06 */
[----:B0-----:R-:W-:Y:S01]  /*3560*/  IADD3 R4, R0, 0xffffffe, RZ ;  /* 0x0ffffffe00047810 */ /* 0x001fe20007ffe0ff */
[----:B------:R-:W-:Y:S01]  /*3570*/  IMAD.HI.U32 R0, R11, R18, RZ ;  /* 0x000000120b007227 */ /* 0x000fe200078e00ff */
[----:B------:R-:W-:-:S02]  /*3580*/  ISETP.GT.U32.AND P6, PT, R6, R16, PT ;  /* 0x000000100600720c */ /* 0x000fc40003fc4070 */
[----:B------:R-:W-:Y:S01]  /*3590*/  ISETP.GT.U32.AND P1, PT, R6, R15, PT ;  /* 0x0000000f0600720c */ /* 0x000fe20003f24070 */
[----:B------:R-:W-:Y:S01]  /*35a0*/  IMAD.HI.U32 R5, R11, R17, RZ ;  /* 0x000000110b057227 */ /* 0x000fe200078e00ff */
[----:B------:R-:W-:Y:S02]  /*35b0*/  ISETP.GE.AND P2, PT, R8, RZ, PT ;  /* 0x000000ff0800720c */ /* 0x000fe40003f46270 */
[C---:B--2---:R-:W-:Y:S01]  /*35c0*/  LOP3.LUT R28, R3.reuse, 0x30, RZ, 0xfc, !PT ;  /* 0x00000030031c7812 */ /* 0x044fe200078efcff */
[----:B------:R-:W-:Y:S01]  /*35d0*/  IMAD.MOV R5, RZ, RZ, -R5 ;  /* 0x000000ffff057224 */ /* 0x000fe200078e0a05 */
[----:B---3--:R-:W-:Y:S01]  /*35e0*/  LOP3.LUT R10, R3, 0x18, RZ, 0xfc, !PT ;  /* 0x00000018030a7812 */ /* 0x008fe200078efcff */
[----:B------:R-:W-:Y:S01]  /*35f0*/  @!P3 IMAD.IADD R13, R13, 0x1, -R6 ;  /* 0x000000010d0db824 */ /* 0x000fe200078e0a06 */
[----:B------:R-:W-:Y:S01]  /*3600*/  ISETP.GE.AND P3, PT, R7, RZ, PT ;  /* 0x000000ff0700720c */ /* 0x000fe20003f66270 */
[C---:B------:R-:W-:Y:S01]  /*3610*/  IMAD R17, R6.reuse, R5, R17 ;  /* 0x0000000506117224 */ /* 0x040fe200078e0211 */
[C---:B------:R-:W-:Y:S01]  /*3620*/  LOP3.LUT R7, R3.reuse, 0x78, RZ, 0xfc, !PT ;  /* 0x0000007803077812 */ /* 0x040fe200078efcff */
[----:B------:R-:W-:Y:S01]  /*3630*/  IMAD.MOV R0, RZ, RZ, -R0 ;  /* 0x000000ffff007224 */ /* 0x000fe200078e0a00 */
[----:B------:R0:W1:Y:S01]  /*3640*/  F2I.FTZ.U32.TRUNC.NTZ R5, R4 ;  /* 0x0000000400057305 */ /* 0x000062000021f000 */
[----:B------:R-:W-:Y:S01]  /*3650*/  @!P0 IMAD.MOV R13, RZ, RZ, -R13 ;  /* 0x000000ffff0d8224 */ /* 0x000fe200078e0a0d */
[C---:B------:R-:W-:Y:S01]  /*3660*/  ISETP.GT.U32.AND P0, PT, R6.reuse, R17, PT ;  /* 0x000000110600720c */ /* 0x040fe20003f04070 */
[----:B------:R-:W-:Y:S01]  /*3670*/  IMAD R18, R6, R0, R18 ;  /* 0x0000000006127224 */ /* 0x000fe200078e0212 */
[----:B------:R-:W-:Y:S01]  /*3680*/  LOP3.LUT R0, R3, 0x70, RZ, 0xfc, !PT ;  /* 0x0000007003007812 */ /* 0x000fe200078efcff */
[--C-:B------:R-:W-:Y:S01]  /*3690*/  @!P6 IMAD.IADD R16, R16, 0x1, -R6.reuse ;  /* 0x000000011010e824 */ /* 0x100fe200078e0a06 */
[----:B------:R-:W-:Y:S01]  /*36a0*/  IABS R24, R28 ;  /* 0x0000001c00187213 */ /* 0x000fe20000000000 */
[----:B------:R-:W-:Y:S01]  /*36b0*/  @!P1 IMAD.IADD R15, R15, 0x1, -R6 ;  /* 0x000000010f0f9824 */ /* 0x000fe200078e0a06 */
[----:B------:R-:W-:Y:S01]  /*36c0*/  ISETP.GT.U32.AND P6, PT, R6, R18, PT ;  /* 0x000000120600720c */ /* 0x000fe20003fc4070 */
[----:B0-----:R-:W-:Y:S01]  /*36d0*/  IMAD.MOV.U32 R4, RZ, RZ, RZ ;  /* 0x000000ffff047224 */ /* 0x001fe200078e00ff */
[----:B------:R-:W-:Y:S01]  /*36e0*/  ISETP.GE.AND P1, PT, R7, RZ, PT ;  /* 0x000000ff0700720c */ /* 0x000fe20003f26270 */
[----:B------:R-:W-:Y:S01]  /*36f0*/  @!P4 IMAD.MOV R12, RZ, RZ, -R12 ;  /* 0x000000ffff0cc224 */ /* 0x000fe200078e0a0c */
[----:B------:R-:W-:Y:S01]  /*3700*/  IABS R7, R7 ;  /* 0x0000000700077213 */ /* 0x000fe20000000000 */
[----:B------:R-:W-:Y:S01]  /*3710*/  @!P2 IMAD.MOV R15, RZ, RZ, -R15 ;  /* 0x000000ffff0fa224 */ /* 0x000fe200078e0a0f */
[----:B------:R-:W-:Y:S01]  /*3720*/  ISETP.GE.AND P4, PT, R2, RZ, PT ;  /* 0x000000ff0200720c */ /* 0x000fe20003f86270 */
[--C-:B------:R-:W-:Y:S01]  /*3730*/  @!P0 IMAD.IADD R17, R17, 0x1, -R6.reuse ;  /* 0x0000000111118824 */ /* 0x100fe200078e0a06 */
[----:B------:R-:W-:Y:S01]  /*3740*/  IABS R2, R0 ;  /* 0x0000000000027213 */ /* 0x000fe20000000000 */
[----:B-1----:R-:W-:Y:S01]  /*3750*/  IMAD.MOV R8, RZ, RZ, -R5 ;  /* 0x000000ffff087224 */ /* 0x002fe200078e0a05 */
[----:B------:R-:W-:Y:S01]  /*3760*/  ISETP.GE.AND P0, PT, R0, RZ, PT ;  /* 0x000000ff0000720c */ /* 0x000fe20003f06270 */
[----:B------:R-:W-:Y:S01]  /*3770*/  IMAD.HI.U32 R9, R11, R7, RZ ;  /* 0x000000070b097227 */ /* 0x000fe200078e00ff */
[----:B------:R-:W-:Y:S03]  /*3780*/  STL [R1+0xbb4], R12 ;  /* 0x000bb40c01007387 */ /* 0x000fe60000100800 */
[----:B------:R-:W-:Y:S01]  /*3790*/  @!P6 IMAD.IADD R18, R18, 0x1, -R6 ;  /* 0x000000011212e824 */ /* 0x000fe200078e0a06 */
[----:B------:R-:W-:Y:S01]  /*37a0*/  ISETP.GT.U32.AND P6, PT, R6, R17, PT ;  /* 0x000000110600720c */ /* 0x000fe20003fc4070 */
[----:B------:R-:W-:Y:S01]  /*37b0*/  IMAD R8, R8, R14, RZ ;  /* 0x0000000e08087224 */ /* 0x000fe200078e02ff */
[----:B------:R0:W-:Y:S01]  /*37c0*/  STL [R1+0xbb8], R13 ;  /* 0x000bb80d01007387 */ /* 0x0001e20000100800 */
[----:B------:R-:W-:Y:S01]  /*37d0*/  IMAD.MOV R9, RZ, RZ, -R9 ;  /* 0x000000ffff097224 */ /* 0x000fe200078e0a09 */
[----:B------:R-:W-:Y:S01]  /*37e0*/  ISETP.GT.U32.AND P2, PT, R6, R18, PT ;  /* 0x000000120600720c */ /* 0x000fe20003f44070 */
[----:B------:R-:W-:Y:S01]  /*37f0*/  IMAD.HI.U32 R5, R5, R8, R4 ;  /* 0x0000000805057227 */ /* 0x000fe200078e0004 */
[----:B------:R1:W-:Y:S01]  /*3800*/  STL [R1+0xbbc], R15 ;  /* 0x000bbc0f01007387 */ /* 0x0003e20000100800 */
[----:B------:R-:W-:-:S02]  /*3810*/  LOP3.LUT R8, R3, 0x58, RZ, 0xfc, !PT ;  /* 0x0000005803087812 */ /* 0x000fc400078efcff */
[C---:B------:R-:W-:Y:S01]  /*3820*/  IMAD R4, R6.reuse, R9, R7 ;  /* 0x0000000906047224 */ /* 0x040fe200078e0207 */
[----:B------:R2:W-:Y:S01]  /*3830*/  STL [R1+0x74], R5 ;  /* 0x0000740501007387 */ /* 0x0005e20000100800 */
[----:B------:R-:W-:Y:S01]  /*3840*/  IMAD.HI.U32 R0, R11, R2, RZ ;  /* 0x000000020b007227 */ /* 0x000fe200078e00ff */
[C---:B------:R-:W-:Y:S02]  /*3850*/  LOP3.LUT R7, R3.reuse, 0x60, RZ, 0xfc, !PT ;  /* 0x0000006003077812 */ /* 0x040fe400078efcff */
[----:B0-----:R-:W-:Y:S01]  /*3860*/  LOP3.LUT R13, R3, 0x28, RZ, 0xfc, !PT ;  /* 0x00000028030d7812 */ /* 0x001fe200078efcff */
[----:B------:R-:W-:Y:S01]  /*3870*/  @!P6 IMAD.IADD R17, R17, 0x1, -R6 ;  /* 0x000000011111e824 */ /* 0x000fe200078e0a06 */
[C---:B------:R-:W-:Y:S01]  /*3880*/  ISETP.GT.U32.AND P6, PT, R6.reuse, R4, PT ;  /* 0x000000040600720c */ /* 0x040fe20003fc4070 */
[----:B------:R-:W-:Y:S01]  /*3890*/  IMAD.MOV R0, RZ, RZ, -R0 ;  /* 0x000000ffff007224 */ /* 0x000fe200078e0a00 */
[C---:B-1----:R-:W-:Y:S01]  /*38a0*/  LOP3.LUT R15, R3.reuse, 0x38, RZ, 0xfc, !PT ;  /* 0x00000038030f7812 */ /* 0x042fe200078efcff */
[----:B------:R-:W-:Y:S01]  /*38b0*/  @!P3 IMAD.MOV R16, RZ, RZ, -R16 ;  /* 0x000000ffff10b224 */ /* 0x000fe200078e0a10 */
[----:B--2---:R-:W-:Y:S01]  /*38c0*/  LOP3.LUT R5, R3, 0x68, RZ, 0xfc, !PT ;  /* 0x0000006803057812 */ /* 0x004fe200078efcff */
[----:B------:R-:W-:Y:S01]  /*38d0*/  IMAD R2, R6, R0, R2 ;  /* 0x0000000006027224 */ /* 0x000fe200078e0202 */
[----:B------:R-:W-:Y:S01]  /*38e0*/  IABS R23, R15 ;  /* 0x0000000f00177213 */ /* 0x000fe20000000000 */
[----:B------:R-:W-:Y:S01]  /*38f0*/  @!P2 IMAD.IADD R18, R18, 0x1, -R6 ;  /* 0x000000011212a824 */ /* 0x000fe200078e0a06 */
[----:B------:R-:W-:Y:S01]  /*3900*/  STL [R1+0xbc0], R16 ;  /* 0x000bc01001007387 */ /* 0x000fe20000100800 */
[----:B------:R-:W-:Y:S01]  /*3910*/  @!P5 IMAD.MOV R17, RZ, RZ, -R17 ;  /* 0x000000ffff11d224 */ /* 0x000fe200078e0a11 */
[----:B------:R-:W-:Y:S01]  /*3920*/  ISETP.GE.AND P3, PT, R5, RZ, PT ;  /* 0x000000ff0500720c */ /* 0x000fe20003f66270 */
[----:B------:R-:W-:Y:S01]  /*3930*/  IMAD.HI.U32 R26, R11, R23, RZ ;  /* 0x000000170b1a7227 */ /* 0x000fe200078e00ff */
[----:B------:R-:W-:-:S02]  /*3940*/  IABS R5, R5 ;  /* 0x0000000500057213 */ /* 0x000fc40000000000 */
[----:B------:R0:W-:Y:S01]  /*3950*/  STL [R1+0xbc4], R17 ;  /* 0x000bc41101007387 */ /* 0x0001e20000100800 */
[----:B------:R-:W-:Y:S01]  /*3960*/  @!P6 IMAD.IADD R4, R4, 0x1, -R6 ;  /* 0x000000010404e824 */ /* 0x000fe200078e0a06 */
[----:B------:R-:W-:Y:S01]  /*3970*/  ISETP.GE.AND P2, PT, R7, RZ, PT ;  /* 0x000000ff0700720c */ /* 0x000fe20003f46270 */
[----:B------:R-:W-:Y:S01]  /*3980*/  @!P4 IMAD.MOV R18, RZ, RZ, -R18 ;  /* 0x000000ffff12c224 */ /* 0x000fe200078e0a12 */
[----:B------:R-:W-:Y:S01]  /*3990*/  IABS R7, R7 ;  /* 0x0000000700077213 */ /* 0x000fe20000000000 */
[----:B------:R-:W-:Y:S01]  /*39a0*/  IMAD.MOV R26, RZ, RZ, -R26 ;  /* 0x000000ffff1a7224 */ /* 0x000fe200078e0a1a */
[----:B------:R-:W-:Y:S01]  /*39b0*/  ISETP.GT.U32.AND P6, PT, R6, R4, PT ;  /* 0x000000040600720c */ /* 0x000fe20003fc4070 */
[----:B------:R-:W-:Y:S01]  /*39c0*/  IMAD.HI.U32 R22, R11, R5, RZ ;  /* 0x000000050b167227 */ /* 0x000fe200078e00ff */
[----:B------:R-:W-:Y:S01]  /*39d0*/  STL [R1+0xbc8], R18 ;  /* 0x000bc81201007387 */ /* 0x000fe20000100800 */
[----:B------:R-:W-:Y:S02]  /*39e0*/  ISETP.GE.AND P4, PT, R20, RZ, PT ;  /* 0x000000ff1400720c */ /* 0x000fe40003f86270 */
[----:B0-----:R-:W-:Y:S01]  /*39f0*/  LOP3.LUT R17, R3, 0x8, RZ, 0xfc, !PT ;  /* 0x0000000803117812 */ /* 0x001fe200078efcff */
[----:B------:R-:W-:Y:S01]  /*3a00*/  IMAD R23, R6, R26, R23 ;  /* 0x0000001a06177224 */ /* 0x000fe200078e0217 */
[----:B------:R-:W-:Y:S01]  /*3a10*/  IABS R20, R20 ;  /* 0x0000001400147213 */ /* 0x000fe20000000000 */
[----:B------:R-:W-:Y:S01]  /*3a20*/  IMAD.MOV R22, RZ, RZ, -R22 ;  /* 0x000000ffff167224 */ /* 0x000fe200078e0a16 */
[----:B------:R-:W-:Y:S01]  /*3a30*/  IABS R26, R17 ;  /* 0x00000011001a7213 */ /* 0x000fe20000000000 */
[----:B------:R-:W-:Y:S01]  /*3a40*/  IMAD.HI.U32 R19, R11, R7, RZ ;  /* 0x000000070b137227 */ /* 0x000fe200078e00ff */
[----:B------:R-:W-:-:S02]  /*3a50*/  ISETP.GE.AND P5, PT, R8, RZ, PT ;  /* 0x000000ff0800720c */ /* 0x000fc40003fa6270 */
[----:B------:R-:W-:Y:S01]  /*3a60*/  IABS R8, R8 ;  /* 0x0000000800087213 */ /* 0x000fe20000000000 */
[----:B------:R-:W-:Y:S01]  /*3a70*/  @!P6 IMAD.IADD R4, R4, 0x1, -R6 ;  /* 0x000000010404e824 */ /* 0x000fe200078e0a06 */
[C---:B------:R-:W-:Y:S01]  /*3a80*/  ISETP.GT.U32.AND P6, PT, R6.reuse, R2, PT ;  /* 0x000000020600720c */ /* 0x040fe20003fc4070 */
[C---:B------:R-:W-:Y:S01]  /*3a90*/  IMAD R5, R6.reuse, R22, R5 ;  /* 0x0000001606057224 */ /* 0x040fe200078e0205 */
[C---:B------:R-:W-:Y:S01]  /*3aa0*/  LOP3.LUT R16, R3.reuse, 0x40, RZ, 0xfc, !PT ;  /* 0x0000004003107812 */ /* 0x040fe200078efcff */
[----:B------:R-:W-:Y:S01]  /*3ab0*/  @!P1 IMAD.MOV R4, RZ, RZ, -R4 ;  /* 0x000000ffff049224 */ /* 0x000fe200078e0a04 */
[----:B------:R-:W-:Y:S01]  /*3ac0*/  LOP3.LUT R12, R3, 0x20, RZ, 0xfc, !PT ;  /* 0x00000020030c7812 */ /* 0x000fe200078efcff */
[----:B------:R-:W-:Y:S01]  /*3ad0*/  IMAD.MOV R19, RZ, RZ, -R19 ;  /* 0x000000ffff137224 */ /* 0x000fe200078e0a13 */
[----:B------:R-:W-:Y:S01]  /*3ae0*/  ISETP.GT.U32.AND P1, PT, R6, R5, PT ;  /* 0x000000050600720c */ /* 0x000fe20003f24070 */
[----:B------:R-:W-:Y:S01]  /*3af0*/  IMAD.HI.U32 R9, R11, R20, RZ ;  /* 0x000000140b097227 */ /* 0x000fe200078e00ff */
[----:B------:R0:W-:Y:S01]  /*3b00*/  STL [R1+0xbcc], R4 ;  /* 0x000bcc0401007387 */ /* 0x0001e20000100800 */
[----:B------:R-:W-:-:S02]  /*3b10*/  IABS R22, R16 ;  /* 0x0000001000167213 */ /* 0x000fc40000000000 */
[----:B------:R-:W-:Y:S01]  /*3b20*/  IMAD R7, R6, R19, R7 ;  /* 0x0000001306077224 */ /* 0x000fe200078e0207 */
[----:B------:R-:W-:Y:S01]  /*3b30*/  IABS R19, R13 ;  /* 0x0000000d00137213 */ /* 0x000fe20000000000 */
[--C-:B------:R-:W-:Y:S02]  /*3b40*/  @!P6 IMAD.IADD R2, R2, 0x1, -R6.reuse ;  /* 0x000000010202e824 */ /* 0x100fe400078e0a06 */
[----:B------:R-:W-:Y:S02]  /*3b50*/  IMAD.MOV R9, RZ, RZ, -R9 ;  /* 0x000000ffff097224 */ /* 0x000fe400078e0a09 */
[----:B------:R-:W-:Y:S01]  /*3b60*/  IMAD.HI.U32 R14, R11, R8, RZ ;  /* 0x000000080b0e7227 */ /* 0x000fe200078e00ff */
[----:B------:R-:W-:Y:S02]  /*3b70*/  ISETP.GT.U32.AND P6, PT, R6, R2, PT ;  /* 0x000000020600720c */ /* 0x000fe40003fc4070 */
[----:B0-----:R-:W-:Y:S01]  /*3b80*/  LOP3.LUT R4, R3, 0x10, RZ, 0xfc, !PT ;  /* 0x0000001003047812 */ /* 0x001fe200078efcff */
[----:B------:R-:W-:-:S02]  /*3b90*/  @!P1 IMAD.IADD R5, R5, 0x1, -R6 ;  /* 0x0000000105059824 */ /* 0x000fc400078e0a06 */
[C---:B------:R-:W-:Y:S02]  /*3ba0*/  IMAD R20, R6.reuse, R9, R20 ;  /* 0x0000000906147224 */ /* 0x040fe400078e0214 */
[----:B------:R-:W-:Y:S01]  /*3bb0*/  IMAD.MOV R14, RZ, RZ, -R14 ;  /* 0x000000ffff0e7224 */ /* 0x000fe200078e0a0e */
[----:B------:R-:W-:Y:S01]  /*3bc0*/  ISETP.GT.U32.AND P1, PT, R6, R5, PT ;  /* 0x000000050600720c */ /* 0x000fe20003f24070 */
[----:B------:R-:W-:-:S04]  /*3bd0*/  IMAD.HI.U32 R9, R11, R22, RZ ;  /* 0x000000160b097227 */ /* 0x000fc800078e00ff */
[----:B------:R-:W-:Y:S01]  /*3be0*/  @!P6 IMAD.IADD R2, R2, 0x1, -R6 ;  /* 0x000000010202e824 */ /* 0x000fe200078e0a06 */
[C---:B------:R-:W-:Y:S01]  /*3bf0*/  ISETP.GT.U32.AND P6, PT, R6.reuse, R7, PT ;  /* 0x000000070600720c */ /* 0x040fe20003fc4070 */
[C---:B------:R-:W-:Y:S02]  /*3c00*/  IMAD R8, R6.reuse, R14, R8 ;  /* 0x0000000e06087224 */ /* 0x040fe400078e0208 */
[----:B------:R-:W-:Y:S02]  /*3c10*/  @!P0 IMAD.MOV R2, RZ, RZ, -R2 ;  /* 0x000000ffff028224 */ /* 0x000fe400078e0a02 */
[----:B------:R-:W-:Y:S02]  /*3c20*/  IMAD.MOV R9, RZ, RZ, -R9 ;  /* 0x000000ffff097224 */ /* 0x000fe400078e0a09 */
[----:B------:R-:W-:Y:S01]  /*3c30*/  @!P1 IMAD.IADD R5, R5, 0x1, -R6 ;  /* 0x0000000105059824 */ /* 0x000fe200078e0a06 */
[----:B------:R-:W-:Y:S01]  /*3c40*/  STL [R1+0xbd0], R2 ;  /* 0x000bd00201007387 */ /* 0x000fe20000100800 */
[C---:B------:R-:W-:Y:S01]  /*3c50*/  IMAD R22, R6.reuse, R9, R22 ;  /* 0x0000000906167224 */ /* 0x040fe200078e0216 */
[C---:B------:R-:W-:Y:S01]  /*3c60*/  ISETP.GT.U32.AND P1, PT, R6.reuse, R8, PT ;  /* 0x000000080600720c */ /* 0x040fe20003f24070 */
[----:B------:R-:W-:Y:S01]  /*3c70*/  IMAD.HI.U32 R0, R11, R21, RZ ;  /* 0x000000150b007227 */ /* 0x000fe200078e00ff */
[----:B------:R0:W-:Y:S03]  /*3c80*/  STL [R1+0x3c], R17 ;  /* 0x00003c1101007387 */ /* 0x0001e60000100800 */
[----:B------:R-:W-:Y:S01]  /*3c90*/  @!P6 IMAD.IADD R7, R7, 0x1, -R6 ;  /* 0x000000010707e824 */ /* 0x000fe200078e0a06 */
[----:B------:R-:W-:Y:S01]  /*3ca0*/  ISETP.GT.U32.AND P6, PT, R6, R20, PT ;  /* 0x000000140600720c */ /* 0x000fe20003fc4070 */
[----:B------:R-:W-:-:S03]  /*3cb0*/  IMAD.HI.U32 R14, R11, R19, RZ ;  /* 0x000000130b0e7227 */ /* 0x000fc600078e00ff */
[C---:B------:R-:W-:Y:S01]  /*3cc0*/  ISETP.GT.U32.AND P0, PT, R6.reuse, R7, PT ;  /* 0x000000070600720c */ /* 0x040fe20003f04070 */
[----:B------:R-:W-:Y:S01]  /*3cd0*/  IMAD.MOV R0, RZ, RZ, -R0 ;  /* 0x000000ffff007224 */ /* 0x000fe200078e0a00 */
[----:B0-----:R-:W2:Y:S01]  /*3ce0*/  LDL.LU R17, [R1+0x74] ;  /* 0x0000740001117983 */ /* 0x001ea20000300800 */
[----:B------:R-:W-:Y:S02]  /*3cf0*/  IMAD.MOV R14, RZ, RZ, -R14 ;  /* 0x000000ffff0e7224 */ /* 0x000fe400078e0a0e */
[C---:B------:R-:W-:Y:S01]  /*3d00*/  IMAD R21, R6.reuse, R0, R21 ;  /* 0x0000000006157224 */ /* 0x040fe200078e0215 */
[----:B------:R-:W-:Y:S01]  /*3d10*/  IABS R0, R12 ;  /* 0x0000000c00007213 */ /* 0x000fe20000000000 */
[----:B------:R-:W-:Y:S01]  /*3d20*/  IMAD R19, R6, R14, R19 ;  /* 0x0000000e06137224 */ /* 0x000fe200078e0213 */
[----:B------:R-:W-:Y:S01]  /*3d30*/  IABS R14, R4 ;  /* 0x00000004000e7213 */ /* 0x000fe20000000000 */
[--C-:B------:R-:W-:Y:S02]  /*3d40*/  @!P6 IMAD.IADD R20, R20, 0x1, -R6.reuse ;  /* 0x000000011414e824 */ /* 0x100fe400078e0a06 */
[----:B------:R-:W-:-:S02]  /*3d50*/  @!P1 IMAD.IADD R8, R8, 0x1, -R6 ;  /* 0x0000000108089824 */ /* 0x000fc400078e0a06 */
[----:B------:R-:W-:Y:S01]  /*3d60*/  @!P0 IMAD.IADD R7, R7, 0x1, -R6 ;  /* 0x0000000107078824 */ /* 0x000fe200078e0a06 */
[C---:B------:R-:W-:Y:S01]  /*3d70*/  ISETP.GT.U32.AND P0, PT, R6.reuse, R22, PT ;  /* 0x000000160600720c */ /* 0x040fe20003f04070 */
[----:B------:R-:W-:Y:S01]  /*3d80*/  @!P3 IMAD.MOV R5, RZ, RZ, -R5 ;  /* 0x000000ffff05b224 */ /* 0x000fe200078e0a05 */
[C---:B------:R-:W-:Y:S01]  /*3d90*/  ISETP.GT.U32.AND P6, PT, R6.reuse, R20, PT ;  /* 0x000000140600720c */ /* 0x040fe20003fc4070 */
[C---:B------:R-:W-:Y:S01]  /*3da0*/  IMAD.HI.U32 R25, R11.reuse, R24, RZ ;  /* 0x000000180b197227 */ /* 0x040fe200078e00ff */
[C---:B------:R-:W-:Y:S02]  /*3db0*/  ISETP.GT.U32.AND P3, PT, R6.reuse, R21, PT ;  /* 0x000000150600720c */ /* 0x040fe40003f64070 */
[----:B------:R-:W-:Y:S01]  /*3dc0*/  ISETP.GT.U32.AND P1, PT, R6, R8, PT ;  /* 0x000000080600720c */ /* 0x000fe20003f24070 */
[----:B------:R-:W-:Y:S02]  /*3dd0*/  IMAD.MOV R25, RZ, RZ, -R25 ;  /* 0x000000ffff197224 */ /* 0x000fe400078e0a19 */
[----:B------:R-:W-:-:S04]  /*3de0*/  IMAD.HI.U32 R9, R11, R0, RZ ;  /* 0x000000000b097227 */ /* 0x000fc800078e00ff */
[----:B------:R-:W-:Y:S01]  /*3df0*/  @!P0 IMAD.IADD R22, R22, 0x1, -R6 ;  /* 0x0000000116168824 */ /* 0x000fe200078e0a06 */
[C---:B------:R-:W-:Y:S01]  /*3e00*/  ISETP.GT.U32.AND P0, PT, R6.reuse, R19, PT ;  /* 0x000000130600720c */ /* 0x040fe20003f04070 */
[----:B------:R-:W-:Y:S01]  /*3e10*/  IMAD R24, R6, R25, R24 ;  /* 0x0000001906187224 */ /* 0x000fe200078e0218 */
[----:B------:R-:W-:Y:S01]  /*3e20*/  IABS R25, R27 ;  /* 0x0000001b00197213 */ /* 0x000fe20000000000 */
[--C-:B------:R-:W-:Y:S01]  /*3e30*/  @!P6 IMAD.IADD R20, R20, 0x1, -R6.reuse ;  /* 0x000000011414e824 */ /* 0x100fe200078e0a06 */
[C---:B------:R-:W-:Y:S01]  /*3e40*/  ISETP.GT.U32.AND P6, PT, R6.reuse, R23, PT ;  /* 0x000000170600720c */ /* 0x040fe20003fc4070 */
[--C-:B------:R-:W-:Y:S01]  /*3e50*/  @!P3 IMAD.IADD R21, R21, 0x1, -R6.reuse ;  /* 0x000000011515b824 */ /* 0x100fe200078e0a06 */
[----:B------:R-:W-:Y:S01]  /*3e60*/  ISETP.GT.U32.AND P3, PT, R6, R24, PT ;  /* 0x000000180600720c */ /* 0x000fe20003f64070 */
[----:B------:R-:W-:Y:S02]  /*3e70*/  @!P1 IMAD.IADD R8, R8, 0x1, -R6 ;  /* 0x0000000108089824 */ /* 0x000fe400078e0a06 */
[----:B------:R-:W-:-:S04]  /*3e80*/  IMAD.MOV R9, RZ, RZ, -R9 ;  /* 0x000000ffff097224 */ /* 0x000fc800078e0a09 */
[----:B------:R-:W-:Y:S02]  /*3e90*/  @!P0 IMAD.IADD R19, R19, 0x1, -R6 ;  /* 0x0000000113138824 */ /* 0x000fe400078e0a06 */
[----:B------:R-:W-:Y:S02]  /*3ea0*/  @!P5 IMAD.MOV R8, RZ, RZ, -R8 ;  /* 0x000000ffff08d224 */ /* 0x000fe400078e0a08 */
[--C-:B------:R-:W-:Y:S01]  /*3eb0*/  @!P6 IMAD.IADD R23, R23, 0x1, -R6.reuse ;  /* 0x000000011717e824 */ /* 0x100fe200078e0a06 */
[----:B------:R-:W-:Y:S01]  /*3ec0*/  ISETP.GT.U32.AND P5, PT, R6, R19, PT ;  /* 0x000000130600720c */ /* 0x000fe20003fa4070 */
[----:B------:R-:W-:Y:S01]  /*3ed0*/  @!P3 IMAD.IADD R24, R24, 0x1, -R6 ;  /* 0x000000011818b824 */ /* 0x000fe200078e0a06 */
[C---:B------:R-:W-:Y:S01]  /*3ee0*/  ISETP.GT.U32.AND P6, PT, R6.reuse, R21, PT ;  /* 0x000000150600720c */ /* 0x040fe20003fc4070 */
[----:B------:R-:W-:Y:S01]  /*3ef0*/  @!P2 IMAD.MOV R7, RZ, RZ, -R7 ;  /* 0x000000ffff07a224 */ /* 0x000fe200078e0a07 */
[----:B------:R-:W-:Y:S01]  /*3f00*/  ISETP.GE.AND P1, PT, R3, RZ, PT ;  /* 0x000000ff0300720c */ /* 0x000fe20003f26270 */
[C---:B------:R-:W-:Y:S01]  /*3f10*/  IMAD R0, R6.reuse, R9, R0 ;  /* 0x0000000906007224 */ /* 0x040fe200078e0200 */
[----:B------:R-:W-:Y:S01]  /*3f20*/  IABS R27, R3 ;  /* 0x00000003001b7213 */ /* 0x000fe20000000000 */
[----:B------:R-:W-:Y:S01]  /*3f30*/  IMAD.HI.U32 R3, R11, R14, RZ ;  /* 0x0000000e0b037227 */ /* 0x000fe200078e00ff */
[----:B------:R-:W-:-:S02]  /*3f40*/  ISETP.GT.U32.AND P2, PT, R6, R24, PT ;  /* 0x000000180600720c */ /* 0x000fc40003f44070 */
[----:B------:R-:W-:-:S03]  /*3f50*/  IABS R9, R10 ;  /* 0x0000000a00097213 */ /* 0x000fc60000000000 */
[----:B------:R-:W-:Y:S01]  /*3f60*/  @!P5 IMAD.IADD R19, R19, 0x1, -R6 ;  /* 0x000000011313d824 */ /* 0x000fe200078e0a06 */
[----:B------:R-:W-:Y:S01]  /*3f70*/  ISETP.GE.AND P5, PT, R29, RZ, PT ;  /* 0x000000ff1d00720c */ /* 0x000fe20003fa6270 */
[----:B------:R-:W-:Y:S01]  /*3f80*/  IMAD.MOV R3, RZ, RZ, -R3 ;  /* 0x000000ffff037224 */ /* 0x000fe200078e0a03 */
[----:B------:R-:W0:Y:S01]  /*3f90*/  S2R R29, SR_TID.X ;  /* 0x00000000001d7919 */ /* 0x000e220000002100 */
[----:B------:R-:W-:Y:S01]  /*3fa0*/  IMAD.MOV.U32 R2, RZ, RZ, R26 ;  /* 0x000000ffff027224 */ /* 0x000fe200078e001a */
[----:B------:R-:W-:Y:S01]  /*3fb0*/  ISETP.GT.U32.AND P3, PT, R6, R22, PT ;  /* 0x000000160600720c */ /* 0x000fe20003f64070 */
[----:B------:R-:W-:-:S04]  /*3fc0*/  IMAD.HI.U32 R26, R11, R9, RZ ;  /* 0x000000090b1a7227 */ /* 0x000fc800078e00ff */
[----:B------:R-:W-:Y:S01]  /*3fd0*/  @!P6 IMAD.IADD R21, R21, 0x1, -R6 ;  /* 0x000000011515e824 */ /* 0x000fe200078e0a06 */
[C---:B------:R-:W-:Y:S01]  /*3fe0*/  ISETP.GT.U32.AND P6, PT, R6.reuse, R0, PT ;  /* 0x000000000600720c */ /* 0x040fe20003fc4070 */
[C---:B------:R-:W-:Y:S02]  /*3ff0*/  IMAD R14, R6.reuse, R3, R14 ;  /* 0x00000003060e7224 */ /* 0x040fe400078e020e */
[----:B------:R-:W-:Y:S01]  /*4000*/  IMAD.HI.U32 R3, R11, R2, RZ ;  /* 0x000000020b037227 */ /* 0x000fe200078e00ff */
[----:B------:R-:W-:-:S03]  /*4010*/  ISETP.GT.U32.AND P0, PT, R6, R23, PT ;  /* 0x000000170600720c */ /* 0x000fc60003f04070 */
[----:B------:R-:W-:Y:S02]  /*4020*/  IMAD.MOV R26, RZ, RZ, -R26 ;  /* 0x000000ffff1a7224 */ /* 0x000fe400078e0a1a */
[----:B------:R-:W-:-:S04]  /*4030*/  IMAD.HI.U32 R11, R11, R27, RZ ;  /* 0x0000001b0b0b7227 */ /* 0x000fc800078e00ff */
[----:B------:R-:W-:Y:S02]  /*4040*/  IMAD.MOV R3, RZ, RZ, -R3 ;  /* 0x000000ffff037224 */ /* 0x000fe400078e0a03 */
[----:B------:R-:W-:Y:S01]  /*4050*/  @!P2 IMAD.IADD R24, R24, 0x1, -R6 ;  /* 0x000000011818a824 */ /* 0x000fe200078e0a06 */
[C---:B------:R-:W-:Y:S01]  /*4060*/  ISETP.GT.U32.AND P2, PT, R6.reuse, R14, PT ;  /* 0x0000000e0600720c */ /* 0x040fe20003f44070 */
[C---:B------:R-:W-:Y:S02]  /*4070*/  IMAD R9, R6.reuse, R26, R9 ;  /* 0x0000001a06097224 */ /* 0x040fe400078e0209 */
[----:B------:R-:W-:Y:S02]  /*4080*/  IMAD.MOV R11, RZ, RZ, -R11 ;  /* 0x000000ffff0b7224 */ /* 0x000fe400078e0a0b */
[----:B------:R-:W-:Y:S02]  /*4090*/  IMAD R3, R6, R3, R2 ;  /* 0x0000000306037224 */ /* 0x000fe400078e0202 */
[----:B------:R-:W-:Y:S01]  /*40a0*/  @!P3 IMAD.IADD R22, R22, 0x1, -R6 ;  /* 0x000000011616b824 */ /* 0x000fe200078e0a06 */
[C---:B------:R-:W-:Y:S01]  /*40b0*/  ISETP.GT.U32.AND P3, PT, R6.reuse, R9, PT ;  /* 0x000000090600720c */ /* 0x040fe20003f64070 */
[----:B------:R-:W-:-:S02]  /*40c0*/  IMAD R11, R6, R11, R27 ;  /* 0x0000000b060b7224 */ /* 0x000fc400078e021b */
[--C-:B------:R-:W-:Y:S01]  /*40d0*/  @!P6 IMAD.IADD R0, R0, 0x1, -R6.reuse ;  /* 0x000000010000e824 */ /* 0x100fe200078e0a06 */
[C---:B------:R-:W-:Y:S01]  /*40e0*/  ISETP.GT.U32.AND P6, PT, R6.reuse, R3, PT ;  /* 0x000000030600720c */ /* 0x040fe20003fc4070 */
[--C-:B------:R-:W-:Y:S01]  /*40f0*/  @!P0 IMAD.IADD R23, R23, 0x1, -R6.reuse ;  /* 0x0000000117178824 */ /* 0x100fe200078e0a06 */
[----:B------:R1:W-:Y:S01]  /*4100*/  STL [R1+0xbd4], R5 ;  /* 0x000bd40501007387 */ /* 0x0003e20000100800 */
[----:B------:R-:W-:Y:S01]  /*4110*/  ISETP.GT.U32.AND P0, PT, R6, R11, PT ;  /* 0x0000000b0600720c */ /* 0x000fe20003f04070 */
[----:B------:R-:W-:Y:S01]  /*4120*/  @!P2 IMAD.IADD R14, R14, 0x1, -R6 ;  /* 0x000000010e0ea824 */ /* 0x000fe200078e0a06 */
[----:B0-----:R-:W-:Y:S02]  /*4130*/  LOP3.LUT R27, R29, 0x7, RZ, 0xc0, !PT ;  /* 0x000000071d1b7812 */ /* 0x001fe400078ec0ff */
[----:B------:R-:W-:Y:S01]  /*4140*/  ISETP.GE.AND P2, PT, R15, RZ, PT ;  /* 0x000000ff0f00720c */ /* 0x000fe20003f46270 */
[----:B------:R0:W-:Y:S01]  /*4150*/  STL [R1+0xbd8], R7 ;  /* 0x000bd80701007387 */ /* 0x0001e20000100800 */
[----:B-1----:R-:W-:-:S03]  /*4160*/  IABS R5, c[0x0][0x178] ;  /* 0x00005e0000057a13 */ /* 0x002fc60000000000 */
[----:B------:R1:W-:Y:S01]  /*4170*/  STL [R1+0xbdc], R8 ;  /* 0x000bdc0801007387 */ /* 0x0003e20000100800 */
[--C-:B------:R-:W-:Y:S01]  /*4180*/  @!P3 IMAD.IADD R9, R9, 0x1, -R6.reuse ;  /* 0x000000010909b824 */ /* 0x100fe200078e0a06 */
[----:B------:R-:W-:Y:S01]  /*4190*/  ISETP.GE.AND P3, PT, R16, RZ, PT ;  /* 0x000000ff1000720c */ /* 0x000fe20003f66270 */
[----:B0-----:R-:W-:Y:S02]  /*41a0*/  IMAD.SHL.U32 R7, R29, 0x2, RZ ;  /* 0x000000021d077824 */ /* 0x001fe400078e00ff */
[--C-:B------:R-:W-:Y:S02]  /*41b0*/  @!P6 IMAD.IADD R3, R3, 0x1, -R6.reuse ;  /* 0x000000010303e824 */ /* 0x100fe400078e0a06 */
[----:B-1----:R-:W-:Y:S01]  /*41c0*/  IMAD.SHL.U32 R8, R29, 0x20, RZ ;  /* 0x000000201d087824 */ /* 0x002fe200078e00ff */
[----:B------:R-:W-:Y:S01]  /*41d0*/  ISETP.GE.AND P6, PT, R28, RZ, PT ;  /* 0x000000ff1c00720c */ /* 0x000fe20003fc6270 */
[----:B------:R-:W-:Y:S01]  /*41e0*/  @!P0 IMAD.IADD R11, R11, 0x1, -R6 ;  /* 0x000000010b0b8824 */ /* 0x000fe200078e0a06 */
[----:B------:R-:W-:-:S02]  /*41f0*/  LOP3.LUT R15, R7, 0x10, RZ, 0xc0, !PT ;  /* 0x00000010070f7812 */ /* 0x000fc400078ec0ff */
[----:B------:R0:W-:Y:S01]  /*4200*/  STL [R1+0x9d8], R8 ;  /* 0x0009d80801007387 */ /* 0x0001e20000100800 */
[----:B------:R-:W-:Y:S01]  /*4210*/  @!P2 IMAD.MOV R23, RZ, RZ, -R23 ;  /* 0x000000ffff17a224 */ /* 0x000fe200078e0a17 */
[----:B------:R-:W-:Y:S02]  /*4220*/  LOP3.LUT R29, R29, 0x100, RZ, 0xc0, !PT ;  /* 0x000001001d1d7812 */ /* 0x000fe400078ec0ff */
[C---:B------:R-:W-:Y:S01]  /*4230*/  ISETP.GT.U32.AND P2, PT, R6.reuse, R14, PT ;  /* 0x0000000e0600720c */ /* 0x040fe20003f44070 */
[----:B------:R-:W-:Y:S02]  /*4240*/  @!P4 IMAD.MOV R20, RZ, RZ, -R20 ;  /* 0x000000ffff14c224 */ /* 0x000fe400078e0a14 */
[----:B------:R-:W-:Y:S02]  /*4250*/  @!P5 IMAD.MOV R21, RZ, RZ, -R21 ;  /* 0x000000ffff15d224 */ /* 0x000fe400078e0a15 */
[----:B------:R-:W-:Y:S02]  /*4260*/  @!P3 IMAD.MOV R22, RZ, RZ, -R22 ;  /* 0x000000ffff16b224 */ /* 0x000fe400078e0a16 */
[----:B------:R-:W-:Y:S01]  /*4270*/  @!P6 IMAD.MOV R24, RZ, RZ, -R24 ;  /* 0x000000ffff18e224 */ /* 0x000fe200078e0a18 */
[----:B------:R-:W-:-:S05]  /*4280*/  ISETP.GT.U32.AND P4, PT, R6, R9, PT ;  /* 0x000000090600720c */ /* 0x000fca0003f84070 */
[----:B------:R-:W-:Y:S01]  /*4290*/  @!P2 IMAD.IADD R14, R14, 0x1, -R6 ;  /* 0x000000010e0ea824 */ /* 0x000fe200078e0a06 */
[----:B------:R-:W-:-:S07]  /*42a0*/  ISETP.GE.AND P2, PT, R4, RZ, PT ;  /* 0x000000ff0400720c */ /* 0x000fce0003f46270 */
[----:B------:R-:W-:Y:S01]  /*42b0*/  @!P4 IMAD.IADD R9, R9, 0x1, -R6 ;  /* 0x000000010909c824 */ /* 0x000fe200078e0a06 */
[----:B------:R-:W-:Y:S01]  /*42c0*/  ISETP.GE.AND P4, PT, R12, RZ, PT ;  /* 0x000000ff0c00720c */ /* 0x000fe20003f86270 */
[----:B--2---:R-:W-:-:S04]  /*42d0*/  IMAD.HI.U32 R26, R17, R25, RZ ;  /* 0x00000019111a7227 */ /* 0x004fc800078e00ff */
[----:B------:R-:W-:-:S04]  /*42e0*/  IMAD.MOV R26, RZ, RZ, -R26 ;  /* 0x000000ffff1a7224 */ /* 0x000fc800078e0a1a */
[----:B------:R-:W-:Y:S02]  /*42f0*/  IMAD R2, R5, R26, R25 ;  /* 0x0000001a05027224 */ /* 0x000fe400078e0219 */
[----:B------:R-:W-:Y:S01]  /*4300*/  IMAD.SHL.U32 R25, R27, 0x10, RZ ;  /* 0x000000101b197824 */ /* 0x000fe200078e00ff */
[----:B------:R-:W-:Y:S02]  /*4310*/  LOP3.LUT R26, R8, 0x1c00, RZ, 0xc0, !PT ;  /* 0x00001c00081a7812 */ /* 0x000fe400078ec0ff */
[----:B------:R-:W-:Y:S02]  /*4320*/  ISETP.GT.U32.AND P0, PT, R5, R2, PT ;  /* 0x000000020500720c */ /* 0x000fe40003f04070 */
[----:B------:R-:W-:Y:S02]  /*4330*/  LOP3.LUT R25, R25, 0x30, R7, 0x78, !PT ;  /* 0x0000003019197812 */ /* 0x000fe400078e7807 */
[----:B------:R-:W2:Y:S01]  /*4340*/  LDL.LU R7, [R1+0x3c] ;  /* 0x00003c0001077983 */ /* 0x000ea20000300800 */
[----:B------:R-:W-:-:S02]  /*4350*/  IMAD R26, R27, 0x80, R26 ;  /* 0x000000801b1a7824 */ /* 0x000fc400078e021a */
[----:B0-----:R-:W-:Y:S01]  /*4360*/  IMAD R8, R27, 0x210, RZ ;  /* 0x000002101b087824 */ /* 0x001fe200078e02ff */
[----:B------:R-:W-:Y:S01]  /*4370*/  LEA.HI R27, R29, R15, RZ, 0x1d ;  /* 0x0000000f1d1b7211 */ /* 0x000fe200078fe8ff */
[----:B------:R-:W-:Y:S03]  /*4380*/  STL [R1+0xbe0], R20 ;  /* 0x000be01401007387 */ /* 0x000fe60000100800 */
[----:B------:R-:W-:Y:S01]  /*4390*/  LOP3.LUT R29, R8, R27, RZ, 0x3c, !PT ;  /* 0x0000001b081d7212 */ /* 0x000fe200078e3cff */
[----:B------:R-:W-:Y:S01]  /*43a0*/  STL [R1+0xbe4], R21 ;  /* 0x000be41501007387 */ /* 0x000fe20000100800 */
[----:B------:R-:W-:Y:S02]  /*43b0*/  IMAD.IADD R8, R26, 0x1, R25 ;  /* 0x000000011a087824 */ /* 0x000fe400078e0219 */
[----:B------:R-:W-:Y:S01]  /*43c0*/  @!P0 IMAD.IADD R2, R2, 0x1, -R5 ;  /* 0x0000000102028824 */ /* 0x000fe200078e0a05 */
[----:B------:R-:W-:Y:S01]  /*43d0*/  STL [R1+0xbe8], R22 ;  /* 0x000be81601007387 */ /* 0x000fe20000100800 */
[----:B------:R-:W-:-:S03]  /*43e0*/  ISETP.GT.U32.AND P0, PT, R6, R0, PT ;  /* 0x000000000600720c */ /* 0x000fc60003f04070 */
[----:B------:R-:W-:Y:S04]  /*43f0*/  STL [R1+0xbec], R23 ;  /* 0x000bec1701007387 */ /* 0x000fe80000100800 */
[----:B------:R-:W-:Y:S04]  /*4400*/  STL [R1+0xbf0], R24 ;  /* 0x000bf01801007387 */ /* 0x000fe80000100800 */
[----:B------:R-:W-:Y:S04]  /*4410*/  STL [R1+0xbf4], R29 ;  /* 0x000bf41d01007387 */ /* 0x000fe80000100800 */
[----:B------:R-:W-:Y:S04]  /*4420*/  STL [R1+0x7b0], R8 ;  /* 0x0007b00801007387 */ /* 0x000fe80000100800 */
[----:B------:R-:W3:Y:S04]  /*4430*/  LDL.LU R4, [R1+0xc8] ;  /* 0x0000c80001047983 */ /* 0x000ee80000300800 */
[----:B------:R-:W4:Y:S04]  /*4440*/  LDL.LU R18, [R1+0xc4] ;  /* 0x0000c40001127983 */ /* 0x000f280000300800 */
[----:B------:R-:W4:Y:S01]  /*4450*/  LDL.LU R17, [R1+0xc0] ;  /* 0x0000c00001117983 */ /* 0x000f220000300800 */
[----:B------:R-:W-:-:S03]  /*4460*/  @!P0 IMAD.IADD R0, R0, 0x1, -R6 ;  /* 0x0000000100008824 */ /* 0x000fc600078e0a06 */
[----:B------:R-:W4:Y:S01]  /*4470*/  LDL.LU R16, [R1+0xbc] ;  /* 0x0000bc0001107983 */ /* 0x000f220000300800 */
[----:B------:R-:W-:-:S03]  /*4480*/  ISETP.GE.AND P0, PT, R13, RZ, PT ;  /* 0x000000ff0d00720c */ /* 0x000fc60003f06270 */
[----:B------:R-:W4:Y:S04]  /*4490*/  LDL.LU R15, [R1+0xb8] ;  /* 0x0000b800010f7983 */ /* 0x000f280000300800 */
[----:B------:R-:W4:Y:S04]  /*44a0*/  LDL.LU R13, [R1+0xb4] ;  /* 0x0000b400010d7983 */ /* 0x000f280000300800 */
[----:B------:R-:W4:Y:S01]  /*44b0*/  LDL.LU R12, [R1+0xb0] ;  /* 0x0000b000010c7983 */ /* 0x000f220000300800 */
[C---:B------:R-:W-:Y:S02]  /*44c0*/  ISETP.GT.U32.AND P3, PT, R6.reuse, R11, PT ;  /* 0x0000000b0600720c */ /* 0x040fe40003f64070 */
[----:B------:R-:W-:-:S02]  /*44d0*/  ISETP.GT.U32.AND P6, PT, R6, R3, PT ;  /* 0x000000030600720c */ /* 0x000fc40003fc4070 */
[----:B------:R-:W-:-:S09]  /*44e0*/  ISETP.GT.U32.AND P5, PT, R5, R2, PT ;  /* 0x000000020500720c */ /* 0x000fd20003fa4070 */
[--C-:B------:R-:W-:Y:S01]  /*44f0*/  @!P3 IMAD.IADD R11, R11, 0x1, -R6.reuse ;  /* 0x000000010b0bb824 */ /* 0x100fe200078e0a06 */
[----:B------:R-:W-:Y:S01]  /*4500*/  ISETP.GE.AND P3, PT, R10, RZ, PT ;  /* 0x000000ff0a00720c */ /* 0x000fe20003f66270 */
[----:B------:R-:W-:Y:S01]  /*4510*/  @!P6 IMAD.IADD R3, R3, 0x1, -R6 ;  /* 0x000000010303e824 */ /* 0x000fe200078e0a06 */
[----:B------:R-:W4:Y:S01]  /*4520*/  LDL.LU R10, [R1+0xac] ;  /* 0x0000ac00010a7983 */ /* 0x000f220000300800 */
[----:B------:R-:W-:Y:S02]  /*4530*/  @!P0 IMAD.MOV R19, RZ, RZ, -R19 ;  /* 0x000000ffff138224 */ /* 0x000fe400078e0a13 */
[----:B------:R-:W-:Y:S01]  /*4540*/  @!P5 IMAD.IADD R2, R2, 0x1, -R5 ;  /* 0x000000010202d824 */ /* 0x000fe200078e0a05 */
[----:B------:R-:W4:Y:S01]  /*4550*/  LDL.LU R28, [R1+0xa8] ;  /* 0x0000a800011c7983 */ /* 0x000f220000300800 */
[----:B------:R-:W-:Y:S02]  /*4560*/  @!P4 IMAD.MOV R0, RZ, RZ, -R0 ;  /* 0x000000ffff00c224 */ /* 0x000fe400078e0a00 */
[----:B------:R-:W-:Y:S01]  /*4570*/  @!P1 IMAD.MOV R11, RZ, RZ, -R11 ;  /* 0x000000ffff0b9224 */ /* 0x000fe200078e0a0b */
[----:B------:R-:W-:Y:S01]  /*4580*/  STL [R1+0xbf8], R19 ;  /* 0x000bf81301007387 */ /* 0x000fe20000100800 */
[----:B------:R-:W-:-:S02]  /*4590*/  @!P2 IMAD.MOV R14, RZ, RZ, -R14 ;  /* 0x000000ffff0ea224 */ /* 0x000fc400078e0a0e */
[----:B------:R-:W-:Y:S01]  /*45a0*/  @!P3 IMAD.MOV R9, RZ, RZ, -R9 ;  /* 0x000000ffff09b224 */ /* 0x000fe200078e0a09 */
[----:B------:R-:W-:Y:S01]  /*45b0*/  STL [R1+0x4], R2 ;  /* 0x0000040201007387 */ /* 0x000fe20000100800 */
[----:B------:R-:W-:Y:S02]  /*45c0*/  ISETP.NE.AND P0, PT, RZ, c[0x0][0x17c], PT ;  /* 0x00005f00ff007a0c */ /* 0x000fe40003f05270 */
[----:B------:R-:W-:Y:S01]  /*45d0*/  LOP3.LUT R6, RZ, c[0x0][0x17c], RZ, 0x33, !PT ;  /* 0x00005f00ff067a12 */ /* 0x000fe200078e33ff */
[----:B------:R-:W-:Y:S04]  /*45e0*/  STL [R1+0xbfc], R0 ;  /* 0x000bfc0001007387 */ /* 0x000fe80000100800 */
[----:B------:R-:W-:Y:S04]  /*45f0*/  STL [R1+0xc00], R9 ;  /* 0x000c000901007387 */ /* 0x000fe80000100800 */
[----:B------:R-:W-:Y:S04]  /*4600*/  STL [R1+0xc04], R11 ;  /* 0x000c040b01007387 */ /* 0x000fe80000100800 */
[----:B------:R-:W-:Y:S01]  /*4610*/  STL [R1+0xc08], R14 ;  /* 0x000c080e01007387 */ /* 0x000fe20000100800 */
[----:B--2---:R-:W-:-:S13]  /*4620*/  ISETP.GE.AND P6, PT, R7, RZ, PT ;  /* 0x000000ff0700720c */ /* 0x004fda0003fc6270 */
[----:B------:R-:W-:-:S05]  /*4630*/  @!P6 IMAD.MOV R3, RZ, RZ, -R3 ;  /* 0x000000ffff03e224 */ /* 0x000fca00078e0a03 */
[----:B------:R3:W-:Y:S02]  /*4640*/  STL [R1+0xc0c], R3 ;  /* 0x000c0c0301007387 */ /* 0x0007e40000100800 */
[C---:B---3--:R-:W-:Y:S02]  /*4650*/  SEL R3, R6.reuse, R4, !P0 ;  /* 0x0000000406037207 */ /* 0x048fe40004000000 */
[----:B----4-:R-:W-:-:S03]  /*4660*/  SEL R2, R6, R18, !P0 ;  /* 0x0000001206027207 */ /* 0x010fc60004000000 */
[----:B------:R0:W-:Y:S01]  /*4670*/  STL [R1+0x168], R3 ;  /* 0x0001680301007387 */ /* 0x0001e20000100800 */
[----:B------:R-:W-:-:S03]  /*4680*/  SEL R0, R6, R17, !P0 ;  /* 0x0000001106007207 */ /* 0x000fc60004000000 */
[----:B------:R1:W-:Y:S01]  /*4690*/  STL [R1+0x164], R2 ;  /* 0x0001640201007387 */ /* 0x0003e20000100800 */
[----:B0-----:R-:W-:-:S03]  /*46a0*/  SEL R3, R6, R16, !P0 ;  /* 0x0000001006037207 */ /* 0x001fc60004000000 */
[----:B------:R0:W-:Y:S01]  /*46b0*/  STL [R1+0x160], R0 ;  /* 0x0001600001007387 */ /* 0x0001e20000100800 */
[----:B-1----:R-:W-:-:S03]  /*46c0*/  SEL R2, R6, R15, !P0 ;  /* 0x0000000f06027207 */ /* 0x002fc60004000000 */
[----:B------:R1:W-:Y:S01]  /*46d0*/  STL [R1+0xbc], R3 ;  /* 0x0000bc0301007387 */ /* 0x0003e20000100800 */
[----:B0-----:R-:W-:-:S03]  /*46e0*/  SEL R0, R6, R13, !P0 ;  /* 0x0000000d06007207 */ /* 0x001fc60004000000 */
[----:B------:R-:W-:Y:S01]  /*46f0*/  STL [R1+0xb8], R2 ;  /* 0x0000b80201007387 */ /* 0x000fe20000100800 */
[----:B-1----:R-:W-:-:S03]  /*4700*/  SEL R3, R6, R12, !P0 ;  /* 0x0000000c06037207 */ /* 0x002fc60004000000 */
[----:B------:R-:W-:Y:S04]  /*4710*/  STL [R1+0xb4], R0 ;  /* 0x0000b40001007387 */ /* 0x000fe80000100800 */
[----:B------:R0:W-:Y:S04]  /*4720*/  STL [R1+0xb0], R3 ;  /* 0x0000b00301007387 */ /* 0x0001e80000100800 */
[----:B0-----:R-:W2:Y:S01]  /*4730*/  LDL.LU R3, [R1+0x94] ;  /* 0x0000940001037983 */ /* 0x001ea20000300800 */
[C---:B------:R-:W-:Y:S02]  /*4740*/  SEL R2, R6.reuse, R10, !P0 ;  /* 0x0000000a06027207 */ /* 0x040fe40004000000 */
[----:B------:R-:W-:-:S03]  /*4750*/  SEL R0, R6, R28, !P0 ;  /* 0x0000001c06007207 */ /* 0x000fc60004000000 */
[----:B------:R-:W-:Y:S04]  /*4760*/  STL [R1+0xac], R2 ;  /* 0x0000ac0201007387 */ /* 0x000fe80000100800 */
[----:B--2---:R0:W-:Y:S04]  /*4770*/  STL [R1+0xc10], R3 ;  /* 0x000c100301007387 */ /* 0x0041e80000100800 */
[----:B------:R-:W-:Y:S04]  /*4780*/  STL [R1+0xa4], R0 ;  /* 0x0000a40001007387 */ /* 0x000fe80000100800 */
[----:B0-----:R-:W2:Y:S04]  /*4790*/  LDL.LU R3, [R1+0x98] ;  /* 0x0000980001037983 */ /* 0x001ea80000300800 */
[----:B--2---:R0:W-:Y:S04]  /*47a0*/  STL [R1+0xc14], R3 ;  /* 0x000c140301007387 */ /* 0x0041e80000100800 */
[----:B0-----:R-:W2:Y:S04]  /*47b0*/  LDL.LU R3, [R1+0x9c] ;  /* 0x00009c0001037983 */ /* 0x001ea80000300800 */
[----:B--2---:R0:W-:Y:S04]  /*47c0*/  STL [R1+0xc18], R3 ;  /* 0x000c180301007387 */ /* 0x0041e80000100800 */
[----:B0-----:R-:W2:Y:S04]  /*47d0*/  LDL.LU R3, [R1+0xa0] ;  /* 0x0000a00001037983 */ /* 0x001ea80000300800 */
[----:B------:R-:W3:Y:S04]  /*47e0*/  LDL.LU R14, [R1+0x90] ;  /* 0x00009000010e7983 */ /* 0x000ee80000300800 */
[----:B------:R-:W4:Y:S04]  /*47f0*/  LDL.LU R11, [R1+0x8c] ;  /* 0x00008c00010b7983 */ /* 0x000f280000300800 */
[----:B------:R-:W3:Y:S04]  /*4800*/  LDL.LU R9, [R1+0x88] ;  /* 0x0000880001097983 */ /* 0x000ee80000300800 */
        /* <DEDUP_REMOVED lines=23> */
[----:B------:R-:W3:Y:S01]  /*4980*/  LDL.LU R27, [R1] ;  /* 0x00000000011b7983 */ /* 0x000ee20000300800 */
[----:B--2---:R-:W-:-:S05]  /*4990*/  SEL R3, R6, R3, !P0 ;  /* 0x0000000306037207 */ /* 0x004fca0004000000 */
[----:B------:R0:W-:Y:S04]  /*49a0*/  STL [R1+0xa0], R3 ;  /* 0x0000a00301007387 */ /* 0x0001e80000100800 */
[----:B0-----:R-:W2:Y:S02]  /*49b0*/  LDL.LU R3, [R1+0xc18] ;  /* 0x000c180001037983 */ /* 0x001ea40000300800 */
[----:B--2---:R-:W-:-:S05]  /*49c0*/  SEL R3, R6, R3, !P0 ;  /* 0x0000000306037207 */ /* 0x004fca0004000000 */
[----:B------:R0:W-:Y:S04]  /*49d0*/  STL [R1+0x9c], R3 ;  /* 0x00009c0301007387 */ /* 0x0001e80000100800 */
[----:B0-----:R-:W2:Y:S02]  /*49e0*/  LDL.LU R3, [R1+0xc14] ;  /* 0x000c140001037983 */ /* 0x001ea40000300800 */
[----:B--2---:R-:W-:-:S05]  /*49f0*/  SEL R3, R6, R3, !P0 ;  /* 0x0000000306037207 */ /* 0x004fca0004000000 */
[----:B------:R0:W-:Y:S04]  /*4a00*/  STL [R1+0x98], R3 ;  /* 0x0000980301007387 */ /* 0x0001e80000100800 */
[----:B0-----:R-:W2:Y:S01]  /*4a10*/  LDL.LU R3, [R1+0xc10] ;  /* 0x000c100001037983 */ /* 0x001ea20000300800 */
[C---:B---3--:R-:W-:Y:S02]  /*4a20*/  SEL R14, R6.reuse, R14, !P0 ;  /* 0x0000000e060e7207 */ /* 0x048fe40004000000 */
[C---:B----4-:R-:W-:Y:S02]  /*4a30*/  SEL R11, R6.reuse, R11, !P0 ;  /* 0x0000000b060b7207 */ /* 0x050fe40004000000 */
[C---:B------:R-:W-:Y:S02]  /*4a40*/  SEL R9, R6.reuse, R9, !P0 ;  /* 0x0000000906097207 */ /* 0x040fe40004000000 */
[----:B------:R-:W-:-:S02]  /*4a50*/  SEL R0, R6, R0, !P0 ;  /* 0x0000000006007207 */ /* 0x000fc40004000000 */
[C---:B------:R-:W-:Y:S02]  /*4a60*/  SEL R19, R6.reuse, R19, !P0 ;  /* 0x0000001306137207 */ /* 0x040fe40004000000 */
[C---:B------:R-:W-:Y:S02]  /*4a70*/  SEL R29, R6.reuse, R29, !P0 ;  /* 0x0000001d061d7207 */ /* 0x040fe40004000000 */
[C---:B------:R-:W-:Y:S02]  /*4a80*/  SEL R24, R6.reuse, R24, !P0 ;  /* 0x0000001806187207 */ /* 0x040fe40004000000 */
[C---:B------:R-:W-:Y:S02]  /*4a90*/  SEL R23, R6.reuse, R23, !P0 ;  /* 0x0000001706177207 */ /* 0x040fe40004000000 */
        /* <DEDUP_REMOVED lines=16> */
[----:B--2---:R-:W-:-:S05]  /*4ba0*/  SEL R3, R6, R3, !P0 ;  /* 0x0000000306037207 */ /* 0x004fca0004000000 */
[----:B------:R0:W-:Y:S04]  /*4bb0*/  STL [R1+0x94], R3 ;  /* 0x0000940301007387 */ /* 0x0001e80000100800 */
[----:B0-----:R-:W2:Y:S04]  /*4bc0*/  LDL.LU R3, [R1+0xc0c] ;  /* 0x000c0c0001037983 */ /* 0x001ea80000300800 */
[----:B------:R0:W-:Y:S04]  /*4bd0*/  STL [R1+0x90], R14 ;  /* 0x0000900e01007387 */ /* 0x0001e80000100800 */
[----:B0-----:R-:W3:Y:S04]  /*4be0*/  LDL.LU R14, [R1+0xc08] ;  /* 0x000c0800010e7983 */ /* 0x001ee80000300800 */
[----:B------:R0:W-:Y:S04]  /*4bf0*/  STL [R1+0x8c], R11 ;  /* 0x00008c0b01007387 */ /* 0x0001e80000100800 */
[----:B0-----:R-:W4:Y:S04]  /*4c00*/  LDL.LU R11, [R1+0xc04] ;  /* 0x000c0400010b7983 */ /* 0x001f280000300800 */
[----:B------:R0:W-:Y:S04]  /*4c10*/  STL [R1+0x88], R9 ;  /* 0x0000880901007387 */ /* 0x0001e80000100800 */
[----:B0-----:R-:W2:Y:S04]  /*4c20*/  LDL.LU R9, [R1+0xc00] ;  /* 0x000c000001097983 */ /* 0x001ea80000300800 */
[----:B------:R0:W-:Y:S04]  /*4c30*/  STL [R1+0x74], R0 ;  /* 0x0000740001007387 */ /* 0x0001e80000100800 */
[----:B0-----:R-:W2:Y:S04]  /*4c40*/  LDL.LU R0, [R1+0xbfc] ;  /* 0x000bfc0001007983 */ /* 0x001ea80000300800 */
[----:B------:R0:W-:Y:S04]  /*4c50*/  STL [R1+0x70], R19 ;  /* 0x0000701301007387 */ /* 0x0001e80000100800 */
[----:B0-----:R-:W4:Y:S04]  /*4c60*/  LDL.LU R19, [R1+0xbf8] ;  /* 0x000bf80001137983 */ /* 0x001f280000300800 */
        /* <DEDUP_REMOVED lines=37> */
[----:B0-----:R-:W4:Y:S01]  /*4ec0*/  LDL.LU R28, [R1+0xbac] ;  /* 0x000bac00011c7983 */ /* 0x001f220000300800 */
[----:B------:R-:W-:-:S05]  /*4ed0*/  SEL R26, R6, R26, !P0 ;  /* 0x0000001a061a7207 */ /* 0x000fca0004000000 */
[----:B------:R0:W-:Y:S02]  /*4ee0*/  STL [R1+0xc], R26 ;  /* 0x00000c1a01007387 */ /* 0x0001e40000100800 */
[C---:B0-----:R-:W-:Y:S02]  /*4ef0*/  SEL R26, R6.reuse, R25, !P0 ;  /* 0x00000019061a7207 */ /* 0x041fe40004000000 */
[----:B------:R-:W-:-:S03]  /*4f00*/  SEL R25, R6, R27, !P0 ;  /* 0x0000001b06197207 */ /* 0x000fc60004000000 */
[----:B------:R0:W-:Y:S01]  /*4f10*/  STL [R1+0x8], R26 ;  /* 0x0000081a01007387 */ /* 0x0001e20000100800 */
[C---:B--2---:R-:W-:Y:S02]  /*4f20*/  SEL R9, R6.reuse, R9, !P0 ;  /* 0x0000000906097207 */ /* 0x044fe40004000000 */
[C---:B---3--:R-:W-:Y:S02]  /*4f30*/  SEL R14, R6.reuse, R14, !P0 ;  /* 0x0000000e060e7207 */ /* 0x048fe40004000000 */
[C---:B------:R-:W-:Y:S02]  /*4f40*/  SEL R3, R6.reuse, R3, !P0 ;  /* 0x0000000306037207 */ /* 0x040fe40004000000 */
        /* <DEDUP_REMOVED lines=10> */
[----:B------:R-:W2:Y:S01]  /*4ff0*/  LDL R28, [R1+0x9d0] ;  /* 0x0009d000011c7983 */ /* 0x000ea20000100800 */
[----:B0-----:R-:W-:-:S03]  /*5000*/  SEL R26, R6, R10, !P0 ;  /* 0x0000000a061a7207 */ /* 0x001fc60004000000 */
[----:B------:R0:W-:Y:S01]  /*5010*/  STL [R1], R25 ;  /* 0x0000001901007387 */ /* 0x0001e20000100800 */
[C---:B------:R-:W-:Y:S02]  /*5020*/  SEL R13, R6.reuse, R13, !P0 ;  /* 0x0000000d060d7207 */ /* 0x040fe40004000000 */
[C---:B------:R-:W-:Y:S01]  /*5030*/  SEL R15, R6.reuse, R15, !P0 ;  /* 0x0000000f060f7207 */ /* 0x040fe20004000000 */
[----:B------:R1:W-:Y:S01]  /*5040*/  STL [R1+0xb40], R27 ;  /* 0x000b401b01007387 */ /* 0x0003e20000100800 */
[C---:B------:R-:W-:Y:S02]  /*5050*/  SEL R16, R6.reuse, R16, !P0 ;  /* 0x0000001006107207 */ /* 0x040fe40004000000 */
[C---:B0-----:R-:W-:Y:S01]  /*5060*/  SEL R25, R6.reuse, R12, !P0 ;  /* 0x0000000c06197207 */ /* 0x041fe20004000000 */
[----:B------:R-:W-:Y:S01]  /*5070*/  STL [R1+0xb44], R26 ;  /* 0x000b441a01007387 */ /* 0x000fe20000100800 */
[----:B------:R-:W-:-:S03]  /*5080*/  SEL R17, R6, R17, !P0 ;  /* 0x0000001106117207 */ /* 0x000fc60004000000 */
[----:B-1----:R-:W0:Y:S01]  /*5090*/  S2R R27, SR_TID.X ;  /* 0x00000000001b7919 */ /* 0x002e220000002100 */
[C---:B------:R-:W-:Y:S02]  /*50a0*/  SEL R18, R6.reuse, R18, !P0 ;  /* 0x0000001206127207 */ /* 0x040fe40004000000 */
[C---:B------:R-:W-:Y:S01]  /*50b0*/  SEL R12, R6.reuse, R4, !P0 ;  /* 0x00000004060c7207 */ /* 0x040fe20004000000 */
[----:B------:R-:W-:Y:S01]  /*50c0*/  STL [R1+0xb48], R25 ;  /* 0x000b481901007387 */ /* 0x000fe20000100800 */
[----:B------:R-:W-:-:S03]  /*50d0*/  SEL R10, R6, R2, !P0 ;  /* 0x00000002060a7207 */ /* 0x000fc60004000000 */
[----:B------:R-:W-:Y:S04]  /*50e0*/  STL [R1+0xb4c], R13 ;  /* 0x000b4c0d01007387 */ /* 0x000fe80000100800 */
[----:B------:R-:W-:Y:S04]  /*50f0*/  STL [R1+0xb50], R15 ;  /* 0x000b500f01007387 */ /* 0x000fe80000100800 */
[----:B------:R-:W-:Y:S04]  /*5100*/  STL [R1+0xb54], R16 ;  /* 0x000b541001007387 */ /* 0x000fe80000100800 */
[----:B------:R-:W-:Y:S04]  /*5110*/  STL [R1+0xb58], R17 ;  /* 0x000b581101007387 */ /* 0x000fe80000100800 */
[----:B------:R-:W-:Y:S04]  /*5120*/  STL [R1+0xb5c], R18 ;  /* 0x000b5c1201007387 */ /* 0x000fe80000100800 */
[----:B------:R-:W-:Y:S04]  /*5130*/  STL [R1+0xb60], R12 ;  /* 0x000b600c01007387 */ /* 0x000fe80000100800 */
[----:B------:R-:W-:Y:S04]  /*5140*/  STL [R1+0xb64], R10 ;  /* 0x000b640a01007387 */ /* 0x000fe80000100800 */
        /* <DEDUP_REMOVED lines=14> */
[----:B------:R0:W-:Y:S04]  /*5230*/  STL [R1+0xb98], R3 ;  /* 0x000b980301007387 */ /* 0x0001e80000100800 */
[----:B------:R-:W-:Y:S01]  /*5240*/  STL [R1+0xb9c], R6 ;  /* 0x000b9c0601007387 */ /* 0x000fe20000100800 */
[----:B0-----:R-:W-:-:S05]  /*5250*/  IMAD.SHL.U32 R3, R27, 0x100, RZ ;  /* 0x000001001b037824 */ /* 0x001fca00078e00ff */
[----:B------:R-:W-:Y:S04]  /*5260*/  STL [R1+0x9d4], R3 ;  /* 0x0009d40301007387 */ /* 0x000fe80000100800 */
[----:B------:R-:W-:Y:S04]  /*5270*/  STL [R1+0x4f0], RZ ;  /* 0x0004f0ff01007387 */ /* 0x000fe80000100800 */
        /* <DEDUP_REMOVED lines=75> */
[----:B------:R-:W0:Y:S04]  /*5730*/  S2R R26, SR_TID.X ;  /* 0x00000000001a7919 */ /* 0x000e280000002100 */
        /* <DEDUP_REMOVED lines=20> */
[----:B------:R-:W-:Y:S01]  /*5880*/  STL [R1+0x430], RZ ;  /* 0x000430ff01007387 */ /* 0x000fe20000100800 */
[----:B0-----:R-:W-:-:S03]  /*5890*/  SHF.R.U32.HI R13, RZ, 0x8, R26 ;  /* 0x00000008ff0d7819 */ /* 0x001fc6000001161a */
[----:B------:R-:W-:Y:S04]  /*58a0*/  STL [R1+0x434], RZ ;  /* 0x000434ff01007387 */ /* 0x000fe80000100800 */
[----:B------:R-:W-:Y:S04]  /*58b0*/  STL [R1+0x438], RZ ;  /* 0x000438ff01007387 */ /* 0x000fe80000100800 */
[----:B------:R-:W-:Y:S04]  /*58c0*/  STL [R1+0x43c], RZ ;  /* 0x00043cff01007387 */ /* 0x000fe80000100800 */
[----:B------:R-:W-:Y:S01]  /*58d0*/  STL [R1+0x420], RZ ;  /* 0x000420ff01007387 */ /* 0x000fe20000100800 */
[----:B------:R-:W-:-:S03]  /*58e0*/  SGXT.U32 R13, R13, 0x1 ;  /* 0x000000010d0d781a */ /* 0x000fc60000000000 */
[----:B------:R-:W-:Y:S04]  /*58f0*/  STL [R1+0x424], RZ ;  /* 0x000424ff01007387 */ /* 0x000fe80000100800 */
[----:B------:R-:W-:Y:S04]  /*5900*/  STL [R1+0x428], RZ ;  /* 0x000428ff01007387 */ /* 0x000fe80000100800 */
[----:B------:R-:W-:Y:S04]  /*5910*/  STL [R1+0x42c], RZ ;  /* 0x00042cff01007387 */ /* 0x000fe80000100800 */
[----:B------:R-:W-:Y:S01]  /*5920*/  STL [R1+0x410], RZ ;  /* 0x000410ff01007387 */ /* 0x000fe20000100800 */
[----:B------:R-:W-:-:S03]  /*5930*/  LOP3.LUT R25, R13, 0x3e, RZ, 0xfc, !PT ;  /* 0x0000003e0d197812 */ /* 0x000fc600078efcff */
[----:B------:R-:W-:Y:S04]  /*5940*/  STL [R1+0x414], RZ ;  /* 0x000414ff01007387 */ /* 0x000fe80000100800 */
[----:B------:R-:W-:Y:S04]  /*5950*/  STL [R1+0x418], RZ ;  /* 0x000418ff01007387 */ /* 0x000fe80000100800 */
[----:B------:R-:W-:Y:S04]  /*5960*/  STL [R1+0x41c], RZ ;  /* 0x00041cff01007387 */ /* 0x000fe80000100800 */
[----:B------:R-:W-:Y:S04]  /*5970*/  STL [R1+0x400], RZ ;  /* 0x000400ff01007387 */ /* 0x000fe80000100800 */
[----:B------:R-:W-:Y:S01]  /*5980*/  STL [R1+0x404], RZ ;  /* 0x000404ff01007387 */ /* 0x000fe20000100800 */
[----:B------:R-:W-:-:S03]  /*5990*/  IMAD R0, R25, c[0x0][0x188], RZ ;  /* 0x0000620019007a24 */ /* 0x000fc600078e02ff */
        /* <DEDUP_REMOVED lines=11> */
[----:B------:R-:W-:Y:S01]  /*5a50*/  STL [R1+0x2f0], RZ ;  /* 0x0002f0ff01007387 */ /* 0x000fe20000100800 */
[----:B------:R-:W-:-:S03]  /*5a60*/  SHF.R.U32.HI R26, RZ, 0x8, R26 ;  /* 0x00000008ff1a7819 */ /* 0x000fc6000001161a */
[----:B------:R-:W-:Y:S04]  /*5a70*/  STL [R1+0x2f4], RZ ;  /* 0x0002f4ff01007387 */ /* 0x000fe80000100800 */
[----:B------:R-:W-:Y:S04]  /*5a80*/  STL [R1+0x2f8], RZ ;  /* 0x0002f8ff01007387 */ /* 0x000fe80000100800 */
[----:B------:R-:W-:Y:S04]  /*5a90*/  STL [R1+0x2fc], RZ ;  /* 0x0002fcff01007387 */ /* 0x000fe80000100800 */
[----:B------:R-:W-:Y:S01]  /*5aa0*/  STL [R1+0x100], RZ ;  /* 0x000100ff01007387 */ /* 0x000fe20000100800 */
[----:B------:R-:W-:-:S03]  /*5ab0*/  SGXT.U32 R26, R26, 0x1 ;  /* 0x000000011a1a781a */ /* 0x000fc60000000000 */
[----:B------:R-:W-:Y:S04]  /*5ac0*/  STL [R1+0x104], RZ ;  /* 0x000104ff01007387 */ /* 0x000fe80000100800 */
[----:B------:R-:W-:Y:S04]  /*5ad0*/  STL [R1+0x108], RZ ;  /* 0x000108ff01007387 */ /* 0x000fe80000100800 */
[----:B------:R-:W-:Y:S01]  /*5ae0*/  STL [R1+0x10c], RZ ;  /* 0x00010cff01007387 */ /* 0x000fe20000100800 */
[----:B------:R-:W-:-:S03]  /*5af0*/  LOP3.LUT R15, R13, 0x3c, RZ, 0xfc, !PT ;  /* 0x0000003c0d0f7812 */ /* 0x000fc600078efcff */
[----:B------:R-:W-:Y:S01]  /*5b00*/  STL [R1+0x470], RZ ;  /* 0x000470ff01007387 */ /* 0x000fe20000100800 */
[----:B------:R-:W-:-:S03]  /*5b10*/  LOP3.LUT R13, R26, 0x3a, RZ, 0xfc, !PT ;  /* 0x0000003a1a0d7812 */ /* 0x000fc600078efcff */
[----:B------:R-:W-:Y:S04]  /*5b20*/  STL [R1+0x474], RZ ;  /* 0x000474ff01007387 */ /* 0x000fe80000100800 */
[----:B------:R-:W-:Y:S04]  /*5b30*/  STL [R1+0x478], RZ ;  /* 0x000478ff01007387 */ /* 0x000fe80000100800 */
[----:B------:R-:W-:Y:S04]  /*5b40*/  STL [R1+0x47c], RZ ;  /* 0x00047cff01007387 */ /* 0x000fe80000100800 */
[----:B------:R-:W-:Y:S01]  /*5b50*/  STL [R1+0x3c0], RZ ;  /* 0x0003c0ff01007387 */ /* 0x000fe20000100800 */
[----:B------:R-:W-:-:S03]  /*5b60*/  IMAD R0, R15, c[0x0][0x188], RZ ;  /* 0x000062000f007a24 */ /* 0x000fc600078e02ff */
[----:B------:R-:W-:Y:S01]  /*5b70*/  STL [R1+0x3c4], RZ ;  /* 0x0003c4ff01007387 */ /* 0x000fe20000100800 */
[----:B------:R-:W-:-:S03]  /*5b80*/  LOP3.LUT R26, R26, 0x38, RZ, 0xfc, !PT ;  /* 0x000000381a1a7812 */ /* 0x000fc600078efcff */
[----:B------:R-:W-:Y:S01]  /*5b90*/  STL [R1+0x3c8], RZ ;  /* 0x0003c8ff01007387 */ /* 0x000fe20000100800 */
[----:B------:R-:W-:-:S03]  /*5ba0*/  IMAD R0, R13, c[0x0][0x188], RZ ;  /* 0x000062000d007a24 */ /* 0x000fc600078e02ff */
[----:B------:R-:W-:Y:S01]  /*5bb0*/  STL [R1+0x3cc], RZ ;  /* 0x0003ccff01007387 */ /* 0x000fe20000100800 */
[----:B0-----:R-:W-:-:S03]  /*5bc0*/  SHF.R.U32.HI R13, RZ, 0x8, R25 ;  /* 0x00000008ff0d7819 */ /* 0x001fc60000011619 */
[----:B------:R-:W-:Y:S01]  /*5bd0*/  STL [R1+0x3b0], RZ ;  /* 0x0003b0ff01007387 */ /* 0x000fe20000100800 */
[----:B--2---:R-:W-:-:S03]  /*5be0*/  ISETP.GE.AND P1, PT, R28, RZ, PT ;  /* 0x000000ff1c00720c */ /* 0x004fc60003f26270 */
[----:B------:R-:W-:Y:S01]  /*5bf0*/  STL [R1+0x3b4], RZ ;  /* 0x0003b4ff01007387 */ /* 0x000fe20000100800 */
[----:B------:R-:W-:-:S03]  /*5c00*/  SHF.R.U32.HI R28, RZ, 0x8, R27 ;  /* 0x00000008ff1c7819 */ /* 0x000fc6000001161b */
[----:B------:R-:W-:Y:S01]  /*5c10*/  STL [R1+0x3b8], RZ ;  /* 0x0003b8ff01007387 */ /* 0x000fe20000100800 */
[----:B------:R-:W-:-:S03]  /*5c20*/  IMAD R0, R26, c[0x0][0x188], RZ ;  /* 0x000062001a007a24 */ /* 0x000fc600078e02ff */
[----:B------:R-:W-:Y:S01]  /*5c30*/  STL [R1+0x3bc], RZ ;  /* 0x0003bcff01007387 */ /* 0x000fe20000100800 */
[----:B------:R-:W-:-:S03]  /*5c40*/  SGXT.U32 R13, R13, 0x1 ;  /* 0x000000010d0d781a */ /* 0x000fc60000000000 */
[----:B------:R-:W-:Y:S01]  /*5c50*/  STL [R1+0x3a0], RZ ;  /* 0x0003a0ff01007387 */ /* 0x000fe20000100800 */
[----:B------:R-:W-:-:S03]  /*5c60*/  SHF.R.U32.HI R26, RZ, 0x8, R25 ;  /* 0x00000008ff1a7819 */ /* 0x000fc60000011619 */
[----:B------:R-:W-:Y:S01]  /*5c70*/  STL [R1+0x3a4], RZ ;  /* 0x0003a4ff01007387 */ /* 0x000fe20000100800 */
[----:B------:R-:W-:-:S03]  /*5c80*/  SHF.R.U32.HI R25, RZ, 0x8, R25 ;  /* 0x00000008ff197819 */ /* 0x000fc60000011619 */
[----:B------:R-:W-:Y:S01]  /*5c90*/  STL [R1+0x3a8], RZ ;  /* 0x0003a8ff01007387 */ /* 0x000fe20000100800 */
[----:B------:R-:W-:-:S03]  /*5ca0*/  SGXT.U32 R28, R28, 0x1 ;  /* 0x000000011c1c781a */ /* 0x000fc60000000000 */
[----:B------:R-:W-:Y:S01]  /*5cb0*/  STL [R1+0x3ac], RZ ;  /* 0x0003acff01007387 */ /* 0x000fe20000100800 */
[----:B------:R-:W-:-:S03]  /*5cc0*/  LOP3.LUT R15, R13, 0x36, RZ, 0xfc, !PT ;  /* 0x000000360d0f7812 */ /* 0x000fc600078efcff */
[----:B------:R-:W-:Y:S01]  /*5cd0*/  STL [R1+0x390], RZ ;  /* 0x000390ff01007387 */ /* 0x000fe20000100800 */
[----:B------:R-:W-:-:S03]  /*5ce0*/  SGXT.U32 R25, R25, 0x1 ;  /* 0x000000011919781a */ /* 0x000fc60000000000 */
[----:B------:R-:W-:Y:S04]  /*5cf0*/  STL [R1+0x394], RZ ;  /* 0x000394ff01007387 */ /* 0x000fe80000100800 */
[----:B------:R-:W-:Y:S01]  /*5d00*/  STL [R1+0x398], RZ ;  /* 0x000398ff01007387 */ /* 0x000fe20000100800 */
[----:B------:R-:W-:-:S03]  /*5d10*/  IMAD R4, R28, c[0x0][0x188], RZ ;  /* 0x000062001c047a24 */ /* 0x000fc600078e02ff */
[----:B------:R-:W-:Y:S01]  /*5d20*/  STL [R1+0x39c], RZ ;  /* 0x00039cff01007387 */ /* 0x000fe20000100800 */
[----:B------:R-:W-:-:S03]  /*5d30*/  IMAD R4, R15, c[0x0][0x188], RZ ;  /* 0x000062000f047a24 */ /* 0x000fc600078e02ff */
[----:B------:R-:W-:Y:S01]  /*5d40*/  STL [R1+0x380], RZ ;  /* 0x000380ff01007387 */ /* 0x000fe20000100800 */
[----:B------:R-:W-:-:S03]  /*5d50*/  LOP3.LUT R16, R25, 0x32, RZ, 0xfc, !PT ;  /* 0x0000003219107812 */ /* 0x000fc600078efcff */
[----:B------:R-:W-:Y:S01]  /*5d60*/  STL [R1+0x384], RZ ;  /* 0x000384ff01007387 */ /* 0x000fe20000100800 */
[----:B------:R-:W-:-:S03]  /*5d70*/  LOP3.LUT R15, R25, 0x30, RZ, 0xfc, !PT ;  /* 0x00000030190f7812 */ /* 0x000fc600078efcff */
[----:B------:R-:W-:Y:S04]  /*5d80*/  STL [R1+0x388], RZ ;  /* 0x000388ff01007387 */ /* 0x000fe80000100800 */
[----:B------:R-:W-:Y:S04]  /*5d90*/  STL [R1+0x38c], RZ ;  /* 0x00038cff01007387 */ /* 0x000fe80000100800 */
[----:B------:R-:W-:Y:S01]  /*5da0*/  STL [R1+0x370], RZ ;  /* 0x000370ff01007387 */ /* 0x000fe20000100800 */
[----:B------:R-:W-:-:S03]  /*5db0*/  LOP3.LUT R13, R13, 0x34, RZ, 0xfc, !PT ;  /* 0x000000340d0d7812 */ /* 0x000fc600078efcff */
[----:B------:R-:W0:Y:S04]  /*5dc0*/  S2R R25, SR_TID.X ;  /* 0x0000000000197919 */ /* 0x000e280000002100 */
[----:B------:R-:W-:Y:S04]  /*5dd0*/  STL [R1+0x374], RZ ;  /* 0x000374ff01007387 */ /* 0x000fe80000100800 */
[----:B------:R-:W-:Y:S01]  /*5de0*/  STL [R1+0x378], RZ ;  /* 0x000378ff01007387 */ /* 0x000fe20000100800 */
[----:B------:R-:W-:-:S03]  /*5df0*/  SGXT.U32 R26, R26, 0x1 ;  /* 0x000000011a1a781a */ /* 0x000fc60000000000 */
[----:B------:R-:W-:Y:S04]  /*5e00*/  STL [R1+0x37c], RZ ;  /* 0x00037cff01007387 */ /* 0x000fe80000100800 */
[----:B------:R-:W-:Y:S04]  /*5e10*/  STL [R1+0x2e0], RZ ;  /* 0x0002e0ff01007387 */ /* 0x000fe80000100800 */
        /* <DEDUP_REMOVED lines=9> */
[----:B------:R-:W-:-:S03]  /*5eb0*/  IMAD R0, R16, c[0x0][0x188], RZ ;  /* 0x0000620010007a24 */ /* 0x000fc600078e02ff */
[----:B------:R-:W-:Y:S01]  /*5ec0*/  STL [R1+0x2dc], RZ ;  /* 0x0002dcff01007387 */ /* 0x000fe20000100800 */
[----:B------:R-:W-:-:S03]  /*5ed0*/  IMAD R0, R13, c[0x0][0x188], RZ ;  /* 0x000062000d007a24 */ /* 0x000fc600078e02ff */
[----:B------:R-:W-:Y:S01]  /*5ee0*/  STL [R1+0x460], RZ ;  /* 0x000460ff01007387 */ /* 0x000fe20000100800 */
[----:B------:R-:W-:-:S03]  /*5ef0*/  IMAD R0, R26, c[0x0][0x188], RZ ;  /* 0x000062001a007a24 */ /* 0x000fc600078e02ff */
[----:B------:R-:W-:Y:S04]  /*5f00*/  STL [R1+0x464], RZ ;  /* 0x000464ff01007387 */ /* 0x000fe80000100800 */
[----:B------:R-:W-:Y:S04]  /*5f10*/  STL [R1+0x468], RZ ;  /* 0x000468ff01007387 */ /* 0x000fe80000100800 */
[----:B------:R-:W-:Y:S04]  /*5f20*/  STL [R1+0x46c], RZ ;  /* 0x00046cff01007387 */ /* 0x000fe80000100800 */
[----:B------:R-:W-:Y:S04]  /*5f30*/  STL [R1+0x2b0], RZ ;  /* 0x0002b0ff01007387 */ /* 0x000fe80000100800 */
[----:B------:R-:W1:Y:S04]  /*5f40*/  S2R R26, SR_TID.X ;  /* 0x00000000001a7919 */ /* 0x000e680000002100 */
        /* <DEDUP_REMOVED lines=16> */
[----:B------:R-:W-:-:S03]  /*6050*/  SHF.R.U32.HI R25, RZ, 0x8, R25 ;  /* 0x00000008ff197819 */ /* 0x000fc60000011619 */
[----:B------:R-:W-:Y:S01]  /*6060*/  STL [R1+0x288], RZ ;  /* 0x000288ff01007387 */ /* 0x000fe20000100800 */
[----:B------:R-:W-:-:S03]  /*6070*/  LOP3.LUT R16, R13, 0x2a, RZ, 0xfc, !PT ;  /* 0x0000002a0d107812 */ /* 0x000fc600078efcff */
[----:B------:R-:W-:Y:S01]  /*6080*/  STL [R1+0x28c], RZ ;  /* 0x00028cff01007387 */ /* 0x000fe20000100800 */
[----:B------:R-:W-:-:S03]  /*6090*/  LOP3.LUT R15, R13, 0x28, RZ, 0xfc, !PT ;  /* 0x000000280d0f7812 */ /* 0x000fc600078efcff */
        /* <DEDUP_REMOVED lines=13> */
[----:B------:R-:W-:Y:S01]  /*6170*/  STL [R1+0xec], RZ ;  /* 0x0000ecff01007387 */ /* 0x000fe20000100800 */
[----:B-1----:R-:W-:-:S03]  /*6180*/  SHF.R.U32.HI R25, RZ, 0x8, R26 ;  /* 0x00000008ff197819 */ /* 0x002fc6000001161a */
        /* <DEDUP_REMOVED lines=8> */
[----:B------:R-:W-:Y:S01]  /*6210*/  IMAD R0, R13, c[0x0][0x188], RZ ;  /* 0x000062000d007a24 */ /* 0x000fe200078e02ff */
[----:B------:R-:W-:Y:S02]  /*6220*/  SHF.R.U32.HI R26, RZ, 0x8, R26 ;  /* 0x00000008ff1a7819 */ /* 0x000fe4000001161a */
        /* <DEDUP_REMOVED lines=18> */
[----:B------:R-:W-:-:S03]  /*6350*/  SHF.R.U32.HI R26, RZ, 0x8, R27 ;  /* 0x00000008ff1a7819 */ /* 0x000fc6000001161b */
[----:B------:R-:W-:Y:S04]  /*6360*/  STL [R1+0x210], RZ ;  /* 0x000210ff01007387 */ /* 0x000fe80000100800 */
[----:B------:R-:W-:Y:S01]  /*6370*/  STL [R1+0x214], RZ ;  /* 0x000214ff01007387 */ /* 0x000fe20000100800 */
[----:B------:R-:W-:-:S03]  /*6380*/  SGXT.U32 R26, R26, 0x1 ;  /* 0x000000011a1a781a */ /* 0x000fc60000000000 */
[----:B------:R-:W-:Y:S01]  /*6390*/  STL [R1+0x218], RZ ;  /* 0x000218ff01007387 */ /* 0x000fe20000100800 */
[----:B------:R-:W-:-:S03]  /*63a0*/  LOP3.LUT R2, R27, 0x3f, RZ, 0xc0, !PT ;  /* 0x0000003f1b027812 */ /* 0x000fc600078ec0ff */
[----:B------:R-:W-:Y:S01]  /*63b0*/  STL [R1+0x21c], RZ ;  /* 0x00021cff01007387 */ /* 0x000fe20000100800 */
[----:B------:R-:W-:-:S03]  /*63c0*/  SHF.R.U32.HI R27, RZ, 0x8, R27 ;  /* 0x00000008ff1b7819 */ /* 0x000fc6000001161b */
        /* <DEDUP_REMOVED lines=8> */
[----:B------:R-:W2:Y:S01]  /*6450*/  LDL.LU R10, [R1+0x170] ;  /* 0x00017000010a7983 */ /* 0x000ea20000300800 */
[----:B------:R-:W-:-:S03]  /*6460*/  LOP3.LUT R26, R26, 0x12, RZ, 0xfc, !PT ;  /* 0x000000121a1a7812 */ /* 0x000fc600078efcff */
[----:B------:R-:W-:Y:S01]  /*6470*/  STL [R1+0x1d0], RZ ;  /* 0x0001d0ff01007387 */ /* 0x000fe20000100800 */
[----:B------:R-:W-:-:S03]  /*6480*/  SGXT.U32 R27, R27, 0x1 ;  /* 0x000000011b1b781a */ /* 0x000fc60000000000 */
[----:B------:R-:W-:Y:S01]  /*6490*/  STL [R1+0x1d4], RZ ;  /* 0x0001d4ff01007387 */ /* 0x000fe20000100800 */
[----:B------:R-:W-:-:S03]  /*64a0*/  IMAD R5, R16, c[0x0][0x188], RZ ;  /* 0x0000620010057a24 */ /* 0x000fc600078e02ff */
[----:B------:R-:W-:Y:S01]  /*64b0*/  STL [R1+0x1d8], RZ ;  /* 0x0001d8ff01007387 */ /* 0x000fe20000100800 */
[----:B------:R-:W-:-:S03]  /*64c0*/  IMAD R5, R15, c[0x0][0x188], RZ ;  /* 0x000062000f057a24 */ /* 0x000fc600078e02ff */
[----:B------:R-:W-:Y:S01]  /*64d0*/  STL [R1+0x1dc], RZ ;  /* 0x0001dcff01007387 */ /* 0x000fe20000100800 */
[----:B------:R-:W-:Y:S01]  /*64e0*/  IMAD R4, R25, c[0x0][0x188], RZ ;  /* 0x0000620019047a24 */ /* 0x000fe200078e02ff */
[----:B------:R-:W-:Y:S02]  /*64f0*/  LOP3.LUT R25, R27, 0xe, RZ, 0xfc, !PT ;  /* 0x0000000e1b197812 */ /* 0x000fe400078efcff */
[----:B------:R-:W-:Y:S01]  /*6500*/  STL [R1+0xf0], RZ ;  /* 0x0000f0ff01007387 */ /* 0x000fe20000100800 */
[----:B------:R-:W-:Y:S01]  /*6510*/  IMAD R5, R13, c[0x0][0x188], RZ ;  /* 0x000062000d057a24 */ /* 0x000fe200078e02ff */
[C---:B------:R-:W-:Y:S01]  /*6520*/  LOP3.LUT R13, R27.reuse, 0x10, RZ, 0xfc, !PT ;  /* 0x000000101b0d7812 */ /* 0x040fe200078efcff */
[----:B------:R-:W-:Y:S01]  /*6530*/  IMAD R0, R26, c[0x0][0x188], RZ ;  /* 0x000062001a007a24 */ /* 0x000fe200078e02ff */
[----:B------:R-:W-:Y:S01]  /*6540*/  STL [R1+0xf4], RZ ;  /* 0x0000f4ff01007387 */ /* 0x000fe20000100800 */
[----:B------:R-:W-:-:S03]  /*6550*/  LOP3.LUT R26, R27, 0xc, RZ, 0xfc, !PT ;  /* 0x0000000c1b1a7812 */ /* 0x000fc600078efcff */
[----:B------:R-:W-:Y:S01]  /*6560*/  STL [R1+0xf8], RZ ;  /* 0x0000f8ff01007387 */ /* 0x000fe20000100800 */
[----:B------:R-:W-:-:S03]  /*6570*/  LOP3.LUT R27, R27, 0xa, RZ, 0xfc, !PT ;  /* 0x0000000a1b1b7812 */ /* 0x000fc600078efcff */
[----:B------:R-:W-:Y:S01]  /*6580*/  STL [R1+0xfc], RZ ;  /* 0x0000fcff01007387 */ /* 0x000fe20000100800 */
[----:B------:R-:W-:-:S03]  /*6590*/  IMAD R5, R25, c[0x0][0x188], RZ ;  /* 0x0000620019057a24 */ /* 0x000fc600078e02ff */
[----:B------:R-:W3:Y:S01]  /*65a0*/  LDL.LU R12, [R1+0x168] ;  /* 0x00016800010c7983 */ /* 0x000ee20000300800 */
[----:B------:R-:W-:-:S03]  /*65b0*/  IMAD R0, R13, c[0x0][0x188], RZ ;  /* 0x000062000d007a24 */ /* 0x000fc600078e02ff */
[----:B------:R-:W4:Y:S01]  /*65c0*/  LDL.LU R18, [R1+0x164] ;  /* 0x0001640001127983 */ /* 0x000f220000300800 */
[----:B------:R-:W-:Y:S01]  /*65d0*/  IMAD R4, R26, c[0x0][0x188], RZ ;  /* 0x000062001a047a24 */ /* 0x000fe200078e02ff */
[C---:B------:R-:W-:Y:S02]  /*65e0*/  LOP3.LUT R25, R28.reuse, 0x8, RZ, 0xfc, !PT ;  /* 0x000000081c197812 */ /* 0x040fe400078efcff */
[----:B------:R-:W-:Y:S01]  /*65f0*/  STL [R1+0xd0], RZ ;  /* 0x0000d0ff01007387 */ /* 0x000fe20000100800 */
[----:B------:R-:W-:Y:S01]  /*6600*/  IMAD R0, R27, c[0x0][0x188], RZ ;  /* 0x000062001b007a24 */ /* 0x000fe200078e02ff */
[C---:B------:R-:W-:Y:S02]  /*6610*/  LOP3.LUT R26, R28.reuse, 0x6, RZ, 0xfc, !PT ;  /* 0x000000061c1a7812 */ /* 0x040fe400078efcff */
[----:B------:R-:W-:Y:S01]  /*6620*/  STL [R1+0xd4], RZ ;  /* 0x0000d4ff01007387 */ /* 0x000fe20000100800 */
[----:B------:R-:W-:-:S03]  /*6630*/  LOP3.LUT R27, R28, 0x4, RZ, 0xfc, !PT ;  /* 0x000000041c1b7812 */ /* 0x000fc600078efcff */
[----:B------:R-:W-:Y:S04]  /*6640*/  STL [R1+0xd8], RZ ;  /* 0x0000d8ff01007387 */ /* 0x000fe80000100800 */
[----:B------:R-:W-:Y:S01]  /*6650*/  STL [R1+0xdc], RZ ;  /* 0x0000dcff01007387 */ /* 0x000fe20000100800 */
[----:B------:R-:W-:-:S03]  /*6660*/  IMAD R0, R25, c[0x0][0x188], RZ ;  /* 0x0000620019007a24 */ /* 0x000fc600078e02ff */
[----:B------:R-:W4:Y:S01]  /*6670*/  LDL.LU R17, [R1+0x160] ;  /* 0x0001600001117983 */ /* 0x000f220000300800 */
[----:B------:R-:W-:-:S03]  /*6680*/  IMAD R5, R26, c[0x0][0x188], RZ ;  /* 0x000062001a057a24 */ /* 0x000fc600078e02ff */
[----:B------:R-:W4:Y:S01]  /*6690*/  LDL.LU R16, [R1+0xbc] ;  /* 0x0000bc0001107983 */ /* 0x000f220000300800 */
[----:B------:R-:W-:-:S03]  /*66a0*/  LOP3.LUT R28, R28, 0x2, RZ, 0xfc, !PT ;  /* 0x000000021c1c7812 */ /* 0x000fc600078efcff */
[----:B------:R-:W4:Y:S01]  /*66b0*/  LDL.LU R15, [R1+0xb8] ;  /* 0x0000b800010f7983 */ /* 0x000f220000300800 */
[----:B------:R-:W-:-:S03]  /*66c0*/  IMAD R4, R27, c[0x0][0x188], RZ ;  /* 0x000062001b047a24 */ /* 0x000fc600078e02ff */
[----:B------:R-:W4:Y:S04]  /*66d0*/  LDL.LU R13, [R1+0xb4] ;  /* 0x0000b400010d7983 */ /* 0x000f280000300800 */
[----:B------:R-:W4:Y:S04]  /*66e0*/  LDL.LU R25, [R1+0xb0] ;  /* 0x0000b00001197983 */ /* 0x000f280000300800 */
[----:B------:R-:W4:Y:S04]  /*66f0*/  LDL.LU R26, [R1+0xac] ;  /* 0x0000ac00011a7983 */ /* 0x000f280000300800 */
[----:B------:R-:W4:Y:S01]  /*6700*/  LDL.LU R27, [R1+0xa4] ;  /* 0x0000a400011b7983 */ /* 0x000f220000300800 */
[----:B------:R-:W-:-:S03]  /*6710*/  IMAD R0, R28, c[0x0][0x188], RZ ;  /* 0x000062001c007a24 */ /* 0x000fc600078e02ff */
[----:B------:R-:W-:Y:S01]  /*6720*/  STL [R1+0xc0], RZ ;  /* 0x0000c0ff01007387 */ /* 0x000fe20000100800 */
[----:B------:R-:W-:-:S03]  /*6730*/  IMAD R28, R2, c[0x0][0x18c], RZ ;  /* 0x00006300021c7a24 */ /* 0x000fc600078e02ff */
[----:B------:R-:W-:Y:S04]  /*6740*/  STL [R1+0xc4], RZ ;  /* 0x0000c4ff01007387 */ /* 0x000fe80000100800 */
[----:B------:R-:W-:Y:S04]  /*6750*/  STL [R1+0xc8], RZ ;  /* 0x0000c8ff01007387 */ /* 0x000fe80000100800 */
[----:B------:R-:W-:Y:S04]  /*6760*/  STL [R1+0xcc], RZ ;  /* 0x0000ccff01007387 */ /* 0x000fe80000100800 */
[----:B------:R-:W-:Y:S04]  /*6770*/  STL [R1+0x450], RZ ;  /* 0x000450ff01007387 */ /* 0x000fe80000100800 */
[----:B------:R-:W4:Y:S01]  /*6780*/  LDL.LU R2, [R1+0x4] ;  /* 0x0000040001027983 */ /* 0x000f220000300800 */
[----:B------:R-:W-:-:S02]  /*6790*/  ISETP.NE.AND P0, PT, RZ, c[0x0][0x178], PT ;  /* 0x00005e00ff007a0c */ /* 0x000fc40003f05270 */
[----:B------:R-:W-:-:S04]  /*67a0*/  SHF.R.S32.HI R0, RZ, 0x1f, R28 ;  /* 0x0000001fff007819 */ /* 0x000fc8000001141c */
[C---:B------:R-:W-:Y:S01]  /*67b0*/  SHF.L.U64.HI R0, R28.reuse, 0x1, R0 ;  /* 0x000000011c007819 */ /* 0x040fe20000010200 */
[----:B------:R-:W-:Y:S01]  /*67c0*/  IMAD.SHL.U32 R28, R28, 0x2, RZ ;  /* 0x000000021c1c7824 */ /* 0x000fe200078e00ff */
[----:B------:R-:W-:Y:S02]  /*67d0*/  LOP3.LUT R29, R29, 0x1000, R3, 0xf8, !PT ;  /* 0x000010001d1d7812 */ /* 0x000fe400078ef803 */
[----:B--2---:R-:W-:-:S05]  /*67e0*/  SHF.R.S32.HI R4, RZ, 0x6, R10 ;  /* 0x00000006ff047819 */ /* 0x004fca000001140a */
[----:B------:R-:W-:Y:S04]  /*67f0*/  STL [R1+0x7c0], R4 ;  /* 0x0007c00401007387 */ /* 0x000fe80000100800 */
[----:B------:R4:W-:Y:S04]  /*6800*/  STL [R1+0xadc], R0 ;  /* 0x000adc0001007387 */ /* 0x0009e80000100800 */
[----:B------:R-:W-:Y:S01]  /*6810*/  STL [R1+0xae0], R28 ;  /* 0x000ae01c01007387 */ /* 0x000fe20000100800 */
[----:B---3--:R-:W-:Y:S02]  /*6820*/  IMAD R11, R12, c[0x0][0x190], RZ ;  /* 0x000064000c0b7a24 */ /* 0x008fe400078e02ff */
[----:B----4-:R-:W-:-:S02]  /*6830*/  IMAD R0, R18, c[0x0][0x190], RZ ;  /* 0x0000640012007a24 */ /* 0x010fc400078e02ff */
[----:B------:R-:W-:Y:S02]  /*6840*/  IMAD R3, R15, c[0x0][0x190], RZ ;  /* 0x000064000f037a24 */ /* 0x000fe400078e02ff */
[----:B------:R-:W-:Y:S01]  /*6850*/  @!P1 IMAD.MOV R2, RZ, RZ, -R2 ;  /* 0x000000ffff029224 */ /* 0x000fe200078e0a02 */
[----:B------:R-:W-:-:S05]  /*6860*/  @!P0 LOP3.LUT R2, RZ, c[0x0][0x178], RZ, 0x33, !PT ;  /* 0x00005e00ff028a12 */ /* 0x000fca00078e33ff */
[----:B------:R0:W-:Y:S04]  /*6870*/  STL [R1+0xba0], R2 ;  /* 0x000ba00201007387 */ /* 0x0001e80000100800 */
[----:B------:R-:W-:Y:S04]  /*6880*/  STL [R1+0xba4], R11 ;  /* 0x000ba40b01007387 */ /* 0x000fe80000100800 */
[----:B------:R-:W-:Y:S01]  /*6890*/  STL [R1+0x7a4], R29 ;  /* 0x0007a41d01007387 */ /* 0x000fe20000100800 */
[----:B0-----:R-:W-:-:S03]  /*68a0*/  IMAD R2, R17, c[0x0][0x190], RZ ;  /* 0x0000640011027a24 */ /* 0x001fc600078e02ff */
[----:B------:R-:W-:Y:S04]  /*68b0*/  STL [R1+0xae4], R29 ;  /* 0x000ae41d01007387 */ /* 0x000fe80000100800 */
[----:B------:R0:W-:Y:S04]  /*68c0*/  STL [R1+0x4], R0 ;  /* 0x0000040001007387 */ /* 0x0001e80000100800 */
[----:B------:R1:W-:Y:S01]  /*68d0*/  STL [R1+0x40], R2 ;  /* 0x0000400201007387 */ /* 0x0003e20000100800 */
[----:B0-----:R-:W-:Y:S02]  /*68e0*/  IMAD R0, R16, c[0x0][0x190], RZ ;  /* 0x0000640010007a24 */ /* 0x001fe400078e02ff */
[----:B-1----:R-:W-:-:S03]  /*68f0*/  IMAD R2, R13, c[0x0][0x190], RZ ;  /* 0x000064000d027a24 */ /* 0x002fc600078e02ff */
[----:B------:R0:W-:Y:S04]  /*6900*/  STL [R1+0x44], R0 ;  /* 0x0000440001007387 */ /* 0x0001e80000100800 */
[----:B------:R1:W-:Y:S01]  /*6910*/  STL [R1+0x48], R3 ;  /* 0x0000480301007387 */ /* 0x0003e20000100800 */
[----:B0-----:R-:W-:-:S03]  /*6920*/  IMAD R0, R25, c[0x0][0x190], RZ ;  /* 0x0000640019007a24 */ /* 0x001fc600078e02ff */
[----:B------:R-:W-:Y:S01]  /*6930*/  STL [R1+0x60], R2 ;  /* 0x0000600201007387 */ /* 0x000fe20000100800 */
[----:B-1----:R-:W-:-:S03]  /*6940*/  IMAD R3, R26, c[0x0][0x190], RZ ;  /* 0x000064001a037a24 */ /* 0x002fc600078e02ff */
[----:B------:R0:W-:Y:S04]  /*6950*/  STL [R1+0x68], R0 ;  /* 0x0000680001007387 */ /* 0x0001e80000100800 */
[----:B0-----:R-:W2:Y:S04]  /*6960*/  LDL.LU R0, [R1+0xa0] ;  /* 0x0000a00001007983 */ /* 0x001ea80000300800 */
[----:B------:R-:W-:Y:S04]  /*6970*/  STL [R1+0x78], R3 ;  /* 0x0000780301007387 */ /* 0x000fe80000100800 */
[----:B------:R-:W3:Y:S01]  /*6980*/  LDL.LU R11, [R1+0x98] ;  /* 0x00009800010b7983 */ /* 0x000ee20000300800 */
[----:B------:R-:W-:-:S05]  /*6990*/  IMAD R2, R27, c[0x0][0x190], RZ ;  /* 0x000064001b027a24 */ /* 0x000fca00078e02ff */
[----:B------:R-:W-:Y:S04]  /*69a0*/  STL [R1+0x7c], R2 ;  /* 0x00007c0201007387 */ /* 0x000fe80000100800 */
[----:B---3--:R0:W-:Y:S04]  /*69b0*/  STL [R1+0xba8], R11 ;  /* 0x000ba80b01007387 */ /* 0x0081e80000100800 */
[----:B0-----:R-:W3:Y:S04]  /*69c0*/  LDL.LU R11, [R1+0x9c] ;  /* 0x00009c00010b7983 */ /* 0x001ee80000300800 */
[----:B------:R-:W4:Y:S04]  /*69d0*/  LDL.LU R2, [R1+0x94] ;  /* 0x0000940001027983 */ /* 0x000f280000300800 */
        /* <DEDUP_REMOVED lines=17> */
[----:B------:R-:W4:Y:S01]  /*6af0*/  LDL.LU R17, [R1+0x28] ;  /* 0x0000280001117983 */ /* 0x000f220000300800 */
[----:B--2---:R-:W-:-:S03]  /*6b00*/  IMAD R0, R0, c[0x0][0x190], RZ ;  /* 0x0000640000007a24 */ /* 0x004fc600078e02ff */
[----:B------:R-:W2:Y:S04]  /*6b10*/  LDL.LU R16, [R1+0x24] ;  /* 0x0000240001107983 */ /* 0x000ea80000300800 */
[----:B------:R-:W2:Y:S04]  /*6b20*/  LDL.LU R15, [R1+0x20] ;  /* 0x00002000010f7983 */ /* 0x000ea80000300800 */
[----:B------:R-:W2:Y:S04]  /*6b30*/  LDL.LU R13, [R1+0x1c] ;  /* 0x00001c00010d7983 */ /* 0x000ea80000300800 */
[----:B------:R-:W2:Y:S04]  /*6b40*/  LDL.LU R25, [R1+0x18] ;  /* 0x0000180001197983 */ /* 0x000ea80000300800 */
[----:B------:R-:W2:Y:S04]  /*6b50*/  LDL.LU R26, [R1+0x14] ;  /* 0x00001400011a7983 */ /* 0x000ea80000300800 */
[----:B------:R-:W2:Y:S04]  /*6b60*/  LDL.LU R27, [R1+0x10] ;  /* 0x00001000011b7983 */ /* 0x000ea80000300800 */
[----:B------:R-:W2:Y:S04]  /*6b70*/  LDL.LU R29, [R1+0xc] ;  /* 0x00000c00011d7983 */ /* 0x000ea80000300800 */
[----:B------:R-:W2:Y:S04]  /*6b80*/  LDL.LU R28, [R1+0x8] ;  /* 0x00000800011c7983 */ /* 0x000ea80000300800 */
[----:B------:R0:W-:Y:S04]  /*6b90*/  STL [R1+0x80], R0 ;  /* 0x0000800001007387 */ /* 0x0001e80000100800 */
[----:B0-----:R-:W2:Y:S01]  /*6ba0*/  LDL.LU R0, [R1] ;  /* 0x0000000001007983 */ /* 0x001ea20000300800 */
[----:B---3--:R-:W-:-:S05]  /*6bb0*/  IMAD R11, R11, c[0x0][0x190], RZ ;  /* 0x000064000b0b7a24 */ /* 0x008fca00078e02ff */
[----:B------:R0:W-:Y:S04]  /*6bc0*/  STL [R1+0x84], R11 ;  /* 0x0000840b01007387 */ /* 0x0001e80000100800 */
[----:B0-----:R-:W3:Y:S01]  /*6bd0*/  LDL.LU R11, [R1+0xba8] ;  /* 0x000ba800010b7983 */ /* 0x001ee20000300800 */
[----:B----4-:R-:W-:Y:S02]  /*6be0*/  IMAD R2, R2, c[0x0][0x190], RZ ;  /* 0x0000640002027a24 */ /* 0x010fe400078e02ff */
[----:B------:R-:W-:Y:S02]  /*6bf0*/  IMAD R6, R6, c[0x0][0x190], RZ ;  /* 0x0000640006067a24 */ /* 0x000fe400078e02ff */
[----:B------:R-:W-:Y:S02]  /*6c00*/  IMAD R3, R3, c[0x0][0x190], RZ ;  /* 0x0000640003037a24 */ /* 0x000fe400078e02ff */
[----:B------:R-:W-:-:S02]  /*6c10*/  IMAD R14, R14, c[0x0][0x190], RZ ;  /* 0x000064000e0e7a24 */ /* 0x000fc400078e02ff */
[----:B------:R-:W-:Y:S02]  /*6c20*/  IMAD R9, R9, c[0x0][0x190], RZ ;  /* 0x0000640009097a24 */ /* 0x000fe400078e02ff */
[----:B------:R-:W-:Y:S02]  /*6c30*/  IMAD R4, R4, c[0x0][0x190], RZ ;  /* 0x0000640004047a24 */ /* 0x000fe400078e02ff */
[----:B------:R-:W-:Y:S02]  /*6c40*/  IMAD R19, R19, c[0x0][0x190], RZ ;  /* 0x0000640013137a24 */ /* 0x000fe400078e02ff */
        /* <DEDUP_REMOVED lines=12> */
[----:B--2---:R-:W-:Y:S02]  /*6d10*/  IMAD R16, R16, c[0x0][0x190], RZ ;  /* 0x0000640010107a24 */ /* 0x004fe400078e02ff */
[----:B------:R-:W-:Y:S02]  /*6d20*/  IMAD R15, R15, c[0x0][0x190], RZ ;  /* 0x000064000f0f7a24 */ /* 0x000fe400078e02ff */
[----:B------:R-:W-:-:S02]  /*6d30*/  IMAD R13, R13, c[0x0][0x190], RZ ;  /* 0x000064000d0d7a24 */ /* 0x000fc400078e02ff */
[----:B------:R-:W-:Y:S02]  /*6d40*/  IMAD R25, R25, c[0x0][0x190], RZ ;  /* 0x0000640019197a24 */ /* 0x000fe400078e02ff */
[----:B------:R-:W-:Y:S02]  /*6d50*/  IMAD R26, R26, c[0x0][0x190], RZ ;  /* 0x000064001a1a7a24 */ /* 0x000fe400078e02ff */
[----:B------:R-:W-:Y:S02]  /*6d60*/  IMAD R27, R27, c[0x0][0x190], RZ ;  /* 0x000064001b1b7a24 */ /* 0x000fe400078e02ff */
[----:B---3--:R-:W-:-:S05]  /*6d70*/  IMAD R11, R11, c[0x0][0x190], RZ ;  /* 0x000064000b0b7a24 */ /* 0x008fca00078e02ff */
        /* <DEDUP_REMOVED lines=31> */
[----:B0-----:R-:W3:Y:S04]  /*6f70*/  LDL.LU R5, [R1+0xb68] ;  /* 0x000b680001057983 */ /* 0x001ee80000300800 */
        /* <DEDUP_REMOVED lines=20> */
[----:B------:R-:W-:-:S05]  /*70c0*/  IMAD R29, R29, c[0x0][0x190], RZ ;  /* 0x000064001d1d7a24 */ /* 0x000fca00078e02ff */
[----:B------:R0:W-:Y:S02]  /*70d0*/  STL [R1+0xc], R29 ;  /* 0x00000c1d01007387 */ /* 0x0001e40000100800 */
[----:B0-----:R-:W-:Y:S02]  /*70e0*/  IMAD R29, R28, c[0x0][0x190], RZ ;  /* 0x000064001c1d7a24 */ /* 0x001fe400078e02ff */
[----:B------:R-:W-:-:S03]  /*70f0*/  IMAD R28, R0, c[0x0][0x190], RZ ;  /* 0x00006400001c7a24 */ /* 0x000fc600078e02ff */
[----:B------:R0:W-:Y:S04]  /*7100*/  STL [R1+0xb00], R29 ;  /* 0x000b001d01007387 */ /* 0x0001e80000100800 */
[----:B0-----:R-:W4:Y:S04]  /*7110*/  LDL.LU R29, [R1+0x98] ;  /* 0x00009800011d7983 */ /* 0x001f280000300800 */
[----:B------:R0:W-:Y:S04]  /*7120*/  STL [R1+0xafc], R28 ;  /* 0x000afc1c01007387 */ /* 0x0001e80000100800 */
[----:B0-----:R-:W4:Y:S01]  /*7130*/  LDL.LU R28, [R1+0x94] ;  /* 0x00009400011c7983 */ /* 0x001f220000300800 */
[----:B--2---:R-:W-:-:S02]  /*7140*/  IMAD R7, R7, c[0x0][0x190], RZ ;  /* 0x0000640007077a24 */ /* 0x004fc400078e02ff */
[----:B---3--:R-:W-:Y:S02]  /*7150*/  IMAD R5, R5, c[0x0][0x190], RZ ;  /* 0x0000640005057a24 */ /* 0x008fe400078e02ff */
[----:B----4-:R-:W-:Y:S02]  /*7160*/  IMAD R10, R10, c[0x0][0x190], RZ ;  /* 0x000064000a0a7a24 */ /* 0x010fe400078e02ff */
        /* <DEDUP_REMOVED lines=8> */
[----:B------:R-:W-:-:S05]  /*71f0*/  IMAD R27, R27, c[0x0][0x190], RZ ;  /* 0x000064001b1b7a24 */ /* 0x000fca00078e02ff */
        /* <DEDUP_REMOVED lines=23> */
[----:B0-----:R-:W4:Y:S01]  /*7370*/  LDL.LU R7, [R1+0x4] ;  /* 0x0000040001077983 */ /* 0x001f220000300800 */
[----:B------:R-:W-:-:S02]  /*7380*/  IMAD R8, R8, c[0x0][0x190], RZ ;  /* 0x0000640008087a24 */ /* 0x000fc400078e02ff */
[----:B------:R-:W-:Y:S02]  /*7390*/  IMAD R20, R20, c[0x0][0x190], RZ ;  /* 0x0000640014147a24 */ /* 0x000fe400078e02ff */
[----:B------:R-:W-:Y:S02]  /*73a0*/  IMAD R21, R21, c[0x0][0x190], RZ ;  /* 0x0000640015157a24 */ /* 0x000fe400078e02ff */
[----:B------:R-:W-:Y:S01]  /*73b0*/  IMAD R22, R22, c[0x0][0x190], RZ ;  /* 0x0000640016167a24 */ /* 0x000fe200078e02ff */
[----:B------:R-:W-:Y:S01]  /*73c0*/  STL [R1+0xb20], R8 ;  /* 0x000b200801007387 */ /* 0x000fe20000100800 */
[----:B------:R-:W-:Y:S02]  /*73d0*/  IMAD R23, R23, c[0x0][0x190], RZ ;  /* 0x0000640017177a24 */ /* 0x000fe400078e02ff */
[----:B------:R-:W-:Y:S01]  /*73e0*/  IMAD R0, R24, c[0x0][0x190], RZ ;  /* 0x0000640018007a24 */ /* 0x000fe200078e02ff */
[----:B------:R-:W-:Y:S01]  /*73f0*/  STL [R1+0xb24], R20 ;  /* 0x000b241401007387 */ /* 0x000fe20000100800 */
[----:B------:R-:W-:-:S02]  /*7400*/  IMAD R24, R19, c[0x0][0x190], RZ ;  /* 0x0000640013187a24 */ /* 0x000fc400078e02ff */
[----:B------:R-:W-:Y:S01]  /*7410*/  IMAD R19, R4, c[0x0][0x190], RZ ;  /* 0x0000640004137a24 */ /* 0x000fe200078e02ff */
[----:B------:R-:W-:Y:S04]  /*7420*/  STL [R1+0xb28], R21 ;  /* 0x000b281501007387 */ /* 0x000fe80000100800 */
[----:B------:R-:W-:Y:S04]  /*7430*/  STL [R1+0xb2c], R22 ;  /* 0x000b2c1601007387 */ /* 0x000fe80000100800 */
[----:B------:R-:W-:Y:S04]  /*7440*/  STL [R1+0xb30], R23 ;  /* 0x000b301701007387 */ /* 0x000fe80000100800 */
[----:B------:R-:W-:Y:S04]  /*7450*/  STL [R1+0xb34], R0 ;  /* 0x000b340001007387 */ /* 0x000fe80000100800 */
[----:B------:R-:W-:Y:S04]  /*7460*/  STL [R1+0xb38], R24 ;  /* 0x000b381801007387 */ /* 0x000fe80000100800 */
[----:B------:R0:W-:Y:S02]  /*7470*/  STL [R1+0xb3c], R19 ;  /* 0x000b3c1301007387 */ /* 0x0001e40000100800 */
[----:B0-----:R-:W-:-:S05]  /*7480*/  LEA R19, P0, R11, c[0x0][0x168], 0x1 ;  /* 0x00005a000b137a11 */ /* 0x001fca00078008ff */
[----:B------:R0:W-:Y:S04]  /*7490*/  STL [R1+0x8c4], R19 ;  /* 0x0008c41301007387 */ /* 0x0001e80000100800 */
[----:B0-----:R-:W4:Y:S01]  /*74a0*/  LDL.LU R19, [R1+0x88] ;  /* 0x0000880001137983 */ /* 0x001f220000300800 */
[----:B------:R-:W-:-:S05]  /*74b0*/  IMAD R2, R2, c[0x0][0x184], RZ ;  /* 0x0000610002027a24 */ /* 0x000fca00078e02ff */
[----:B------:R-:W-:-:S04]  /*74c0*/  LEA R4, P6, R2, c[0x0][0x160], 0x1 ;  /* 0x0000580002047a11 */ /* 0x000fc800078c08ff */
[----:B------:R-:W-:Y:S02]  /*74d0*/  LEA.HI.X.SX32 R2, R2, c[0x0][0x164], 0x1, P6 ;  /* 0x0000590002027a11 */ /* 0x000fe400030f0eff */
[----:B--2---:R-:W-:Y:S02]  /*74e0*/  LEA R20, P3, R10, c[0x0][0x168], 0x1 ;  /* 0x00005a000a147a11 */ /* 0x004fe400078608ff */
[----:B---3--:R-:W-:Y:S02]  /*74f0*/  LEA R0, P2, R5, c[0x0][0x168], 0x1 ;  /* 0x00005a0005007a11 */ /* 0x008fe400078408ff */
[----:B----4-:R-:W-:-:S05]  /*7500*/  LEA R8, P1, R7, c[0x0][0x168], 0x1 ;  /* 0x00005a0007087a11 */ /* 0x010fca00078208ff */
[----:B------:R0:W-:Y:S04]  /*7510*/  STL [R1+0x974], R8 ;  /* 0x0009740801007387 */ /* 0x0001e80000100800 */
[----:B------:R1:W-:Y:S04]  /*7520*/  STL [R1+0x818], R0 ;  /* 0x0008180001007387 */ /* 0x0003e80000100800 */
[----:B------:R2:W-:Y:S04]  /*7530*/  STL [R1+0x8cc], R20 ;  /* 0x0008cc1401007387 */ /* 0x0005e80000100800 */
[----:B------:R-:W3:Y:S01]  /*7540*/  LDL.LU R24, [R1+0x74] ;  /* 0x0000740001187983 */ /* 0x000ee20000300800 */
[----:B0-----:R-:W-:-:S02]  /*7550*/  LEA R8, P4, R12, c[0x0][0x168], 0x1 ;  /* 0x00005a000c087a11 */ /* 0x001fc400078808ff */
[----:B-1----:R-:W-:-:S03]  /*7560*/  LEA R0, P5, R18, c[0x0][0x168], 0x1 ;  /* 0x00005a0012007a11 */ /* 0x002fc600078a08ff */
[----:B------:R-:W-:Y:S04]  /*7570*/  STL [R1+0x978], R8 ;  /* 0x0009780801007387 */ /* 0x000fe80000100800 */
[----:B------:R0:W-:Y:S01]  /*7580*/  STL [R1+0x820], R0 ;  /* 0x0008200001007387 */ /* 0x0001e20000100800 */
[----:B--2---:R-:W-:-:S03]  /*7590*/  LEA R20, P6, R17, c[0x0][0x168], 0x1 ;  /* 0x00005a0011147a11 */ /* 0x004fc600078c08ff */
[----:B0-----:R-:W2:Y:S01]  /*75a0*/  LDL.LU R0, [R1+0x70] ;  /* 0x0000700001007983 */ /* 0x001ea20000300800 */
[----:B------:R-:W-:Y:S02]  /*75b0*/  LEA.HI.X.SX32 R8, R11, c[0x0][0x16c], 0x1, P0 ;  /* 0x00005b000b087a11 */ /* 0x000fe400000f0eff */
[----:B------:R-:W-:Y:S01]  /*75c0*/  LEA R11, P0, R16, c[0x0][0x168], 0x1 ;  /* 0x00005a00100b7a11 */ /* 0x000fe200078008ff */
[----:B------:R-:W-:Y:S04]  /*75d0*/  STL [R1+0x8d4], R20 ;  /* 0x0008d41401007387 */ /* 0x000fe80000100800 */
[----:B------:R0:W-:Y:S04]  /*75e0*/  STL [R1+0x814], R8 ;  /* 0x0008140801007387 */ /* 0x0001e80000100800 */
[----:B------:R-:W-:Y:S04]  /*75f0*/  STL [R1+0x97c], R11 ;  /* 0x00097c0b01007387 */ /* 0x000fe80000100800 */
[----:B------:R-:W4:Y:S01]  /*7600*/  LDL.LU R23, [R1+0x6c] ;  /* 0x00006c0001177983 */ /* 0x000f220000300800 */
[----:B0-----:R-:W-:-:S02]  /*7610*/  LEA.HI.X.SX32 R8, R7, c[0x0][0x16c], 0x1, P1 ;  /* 0x00005b0007087a11 */ /* 0x001fc400008f0eff */
[----:B------:R-:W-:-:S03]  /*7620*/  LEA R7, P1, R15, c[0x0][0x168], 0x1 ;  /* 0x00005a000f077a11 */ /* 0x000fc600078208ff */
[----:B------:R0:W-:Y:S04]  /*7630*/  STL [R1+0x8c8], R8 ;  /* 0x0008c80801007387 */ /* 0x0001e80000100800 */
[----:B------:R1:W-:Y:S01]  /*7640*/  STL [R1+0x828], R7 ;  /* 0x0008280701007387 */ /* 0x0003e20000100800 */
[----:B0-----:R-:W-:-:S05]  /*7650*/  LEA.HI.X.SX32 R8, R5, c[0x0][0x16c], 0x1, P2 ;  /* 0x00005b0005087a11 */ /* 0x001fca00010f0eff */
[----:B------:R0:W-:Y:S04]  /*7660*/  STL [R1+0x7c4], R8 ;  /* 0x0007c40801007387 */ /* 0x0001e80000100800 */
[----:B------:R-:W4:Y:S01]  /*7670*/  LDL.LU R22, [R1+0x64] ;  /* 0x0000640001167983 */ /* 0x000f220000300800 */
[----:B-1----:R-:W-:Y:S02]  /*7680*/  LEA R7, P2, R25, c[0x0][0x168], 0x1 ;  /* 0x00005a0019077a11 */ /* 0x002fe400078408ff */
[----:B------:R-:W-:Y:S02]  /*7690*/  LEA.HI.X.SX32 R5, R10, c[0x0][0x16c], 0x1, P3 ;  /* 0x00005b000a057a11 */ /* 0x000fe400018f0eff */
[----:B0-----:R-:W-:Y:S01]  /*76a0*/  LEA R8, P3, R27, c[0x0][0x168], 0x1 ;  /* 0x00005a001b087a11 */ /* 0x001fe200078608ff */
[----:B------:R0:W-:Y:S04]  /*76b0*/  STL [R1+0x8dc], R7 ;  /* 0x0008dc0701007387 */ /* 0x0001e80000100800 */
[----:B------:R1:W-:Y:S04]  /*76c0*/  STL [R1+0x81c], R5 ;  /* 0x00081c0501007387 */ /* 0x0003e80000100800 */
[----:B------:R1:W-:Y:S04]  /*76d0*/  STL [R1+0x980], R8 ;  /* 0x0009800801007387 */ /* 0x0003e80000100800 */
[----:B------:R-:W4:Y:S01]  /*76e0*/  LDL.LU R21, [R1+0x5c] ;  /* 0x00005c0001157983 */ /* 0x000f220000300800 */
[----:B0-----:R-:W-:-:S02]  /*76f0*/  LEA.HI.X.SX32 R7, R12, c[0x0][0x16c], 0x1, P4 ;  /* 0x00005b000c077a11 */ /* 0x001fc400020f0eff */
[----:B-1----:R-:W-:Y:S02]  /*7700*/  LEA R5, P4, R29, c[0x0][0x168], 0x1 ;  /* 0x00005a001d057a11 */ /* 0x002fe400078808ff */
[----:B------:R-:W-:Y:S01]  /*7710*/  LEA.HI.X.SX32 R8, R18, c[0x0][0x16c], 0x1, P5 ;  /* 0x00005b0012087a11 */ /* 0x000fe200028f0eff */
[----:B------:R0:W-:Y:S04]  /*7720*/  STL [R1+0x8d0], R7 ;  /* 0x0008d00701007387 */ /* 0x0001e80000100800 */
[----:B------:R1:W-:Y:S04]  /*7730*/  STL [R1+0x830], R5 ;  /* 0x0008300501007387 */ /* 0x0003e80000100800 */
[----:B------:R1:W-:Y:S04]  /*7740*/  STL [R1+0x7c8], R8 ;  /* 0x0007c80801007387 */ /* 0x0003e80000100800 */
[----:B------:R-:W4:Y:S01]  /*7750*/  LDL.LU R20, [R1+0x58] ;  /* 0x0000580001147983 */ /* 0x000f220000300800 */
[----:B0-----:R-:W-:-:S02]  /*7760*/  LEA R7, P5, R28, c[0x0][0x168], 0x1 ;  /* 0x00005a001c077a11 */ /* 0x001fc400078a08ff */
[----:B-1----:R-:W-:Y:S02]  /*7770*/  LEA.HI.X.SX32 R5, R17, c[0x0][0x16c], 0x1, P6 ;  /* 0x00005b0011057a11 */ /* 0x002fe400030f0eff */
[----:B------:R-:W-:Y:S01]  /*7780*/  LEA R8, P6, R26, c[0x0][0x168], 0x1 ;  /* 0x00005a001a087a11 */ /* 0x000fe200078c08ff */
[----:B------:R-:W-:Y:S04]  /*7790*/  STL [R1+0x8e4], R7 ;  /* 0x0008e40701007387 */ /* 0x000fe80000100800 */
[----:B------:R0:W-:Y:S04]  /*77a0*/  STL [R1+0x824], R5 ;  /* 0x0008240501007387 */ /* 0x0001e80000100800 */
[----:B------:R1:W-:Y:S01]  /*77b0*/  STL [R1+0x984], R8 ;  /* 0x0009840801007387 */ /* 0x0003e20000100800 */
[----:B0-----:R-:W-:-:S02]  /*77c0*/  LEA.HI.X.SX32 R5, R16, c[0x0][0x16c], 0x1, P0 ;  /* 0x00005b0010057a11 */ /* 0x001fc400000f0eff */
[----:B------:R-:W-:Y:S01]  /*77d0*/  LEA R7, P0, R13, c[0x0][0x168], 0x1 ;  /* 0x00005a000d077a11 */ /* 0x000fe200078008ff */
[----:B-1----:R-:W4:Y:S04]  /*77e0*/  LDL.LU R8, [R1+0x54] ;  /* 0x0000540001087983 */ /* 0x002f280000300800 */
[----:B------:R0:W-:Y:S04]  /*77f0*/  STL [R1+0x8d8], R5 ;  /* 0x0008d80501007387 */ /* 0x0001e80000100800 */
[----:B------:R1:W-:Y:S01]  /*7800*/  STL [R1+0x838], R7 ;  /* 0x0008380701007387 */ /* 0x0003e20000100800 */
[----:B0-----:R-:W-:-:S03]  /*7810*/  LEA.HI.X.SX32 R5, R15, c[0x0][0x16c], 0x1, P1 ;  /* 0x00005b000f057a11 */ /* 0x001fc600008f0eff */
[----:B-1----:R-:W4:Y:S01]  /*7820*/  LDL.LU R7, [R1+0x50] ;  /* 0x0000500001077983 */ /* 0x002f220000300800 */
[----:B------:R-:W-:-:S03]  /*7830*/  LEA R10, P1, R19, c[0x0][0x168], 0x1 ;  /* 0x00005a00130a7a11 */ /* 0x000fc600078208ff */
[----:B------:R0:W-:Y:S04]  /*7840*/  STL [R1+0x7cc], R5 ;  /* 0x0007cc0501007387 */ /* 0x0001e80000100800 */
[----:B0-----:R-:W4:Y:S01]  /*7850*/  LDL.LU R5, [R1+0x4c] ;  /* 0x00004c0001057983 */ /* 0x001f220000300800 */
[----:B------:R-:W-:-:S03]  /*7860*/  LEA.HI.X.SX32 R12, R25, c[0x0][0x16c], 0x1, P2 ;  /* 0x00005b00190c7a11 */ /* 0x000fc600010f0eff */
[----:B------:R0:W-:Y:S04]  /*7870*/  STL [R1+0x8ec], R10 ;  /* 0x0008ec0a01007387 */ /* 0x0001e80000100800 */
[----:B0-----:R-:W4:Y:S04]  /*7880*/  LDL.LU R10, [R1+0x3c] ;  /* 0x00003c00010a7983 */ /* 0x001f280000300800 */
[----:B------:R0:W-:Y:S04]  /*7890*/  STL [R1+0x82c], R12 ;  /* 0x00082c0c01007387 */ /* 0x0001e80000100800 */
[----:B0-----:R-:W4:Y:S01]  /*78a0*/  LDL.LU R12, [R1+0x38] ;  /* 0x00003800010c7983 */ /* 0x001f220000300800 */
[----:B------:R-:W-:-:S02]  /*78b0*/  LEA.HI.X.SX32 R15, R27, c[0x0][0x16c], 0x1, P3 ;  /* 0x00005b001b0f7a11 */ /* 0x000fc400018f0eff */
[----:B---3--:R-:W-:-:S05]  /*78c0*/  LEA R11, P2, R24, c[0x0][0x168], 0x1 ;  /* 0x00005a00180b7a11 */ /* 0x008fca00078408ff */
[----:B------:R2:W-:Y:S04]  /*78d0*/  STL [R1+0x988], R11 ;  /* 0x0009880b01007387 */ /* 0x0005e80000100800 */
[----:B------:R-:W3:Y:S04]  /*78e0*/  LDL.LU R18, [R1+0x34] ;  /* 0x0000340001127983 */ /* 0x000ee80000300800 */
[----:B------:R0:W-:Y:S04]  /*78f0*/  STL [R1+0x8e0], R15 ;  /* 0x0008e00f01007387 */ /* 0x0001e80000100800 */
[----:B------:R-:W3:Y:S01]  /*7900*/  LDL.LU R17, [R1+0x30] ;  /* 0x0000300001117983 */ /* 0x000ee20000300800 */
[----:B--2---:R-:W-:-:S05]  /*7910*/  LEA R11, P3, R0, c[0x0][0x168], 0x1 ;  /* 0x00005a00000b7a11 */ /* 0x004fca00078608ff */
[----:B------:R4:W-:Y:S01]  /*7920*/  STL [R1+0x840], R11 ;  /* 0x0008400b01007387 */ /* 0x0009e20000100800 */
[----:B0-----:R-:W-:-:S03]  /*7930*/  LEA.HI.X.SX32 R15, R29, c[0x0][0x16c], 0x1, P4 ;  /* 0x00005b001d0f7a11 */ /* 0x001fc600020f0eff */
[----:B------:R-:W2:Y:S04]  /*7940*/  LDL.LU R16, [R1+0x2c] ;  /* 0x00002c0001107983 */ /* 0x000ea80000300800 */
[----:B------:R0:W-:Y:S04]  /*7950*/  STL [R1+0x7d0], R15 ;  /* 0x0007d00f01007387 */ /* 0x0001e80000100800 */
[----:B------:R-:W2:Y:S01]  /*7960*/  LDL.LU R29, [R1+0x28] ;  /* 0x00002800011d7983 */ /* 0x000ea20000300800 */
[----:B----4-:R-:W-:Y:S02]  /*7970*/  LEA R11, P4, R23, c[0x0][0x168], 0x1 ;  /* 0x00005a00170b7a11 */ /* 0x010fe400078808ff */
[----:B0-----:R-:W-:-:S03]  /*7980*/  LEA.HI.X.SX32 R15, R28, c[0x0][0x16c], 0x1, P5 ;  /* 0x00005b001c0f7a11 */ /* 0x001fc600028f0eff */
[----:B------:R0:W-:Y:S04]  /*7990*/  STL [R1+0x8f4], R11 ;  /* 0x0008f40b01007387 */ /* 0x0001e80000100800 */
[----:B------:R-:W4:Y:S04]  /*79a0*/  LDL.LU R28, [R1+0x24] ;  /* 0x00002400011c7983 */ /* 0x000f280000300800 */
[----:B------:R1:W-:Y:S04]  /*79b0*/  STL [R1+0x834], R15 ;  /* 0x0008340f01007387 */ /* 0x0003e80000100800 */
[----:B------:R-:W2:Y:S01]  /*79c0*/  LDL.LU R27, [R1+0x20] ;  /* 0x00002000011b7983 */ /* 0x000ea20000300800 */
[----:B0-----:R-:W-:-:S02]  /*79d0*/  LEA R11, P5, R22, c[0x0][0x168], 0x1 ;  /* 0x00005a00160b7a11 */ /* 0x001fc400078a08ff */
[----:B-1----:R-:W-:-:S03]  /*79e0*/  LEA.HI.X.SX32 R15, R26, c[0x0][0x16c], 0x1, P6 ;  /* 0x00005b001a0f7a11 */ /* 0x002fc600030f0eff */
[----:B------:R0:W-:Y:S04]  /*79f0*/  STL [R1+0x98c], R11 ;  /* 0x00098c0b01007387 */ /* 0x0001e80000100800 */
[----:B------:R-:W4:Y:S04]  /*7a00*/  LDL.LU R26, [R1+0x1c] ;  /* 0x00001c00011a7983 */ /* 0x000f280000300800 */
[----:B------:R1:W-:Y:S04]  /*7a10*/  STL [R1+0x8e8], R15 ;  /* 0x0008e80f01007387 */ /* 0x0003e80000100800 */
[----:B------:R-:W4:Y:S01]  /*7a20*/  LDL.LU R25, [R1+0x18] ;  /* 0x0000180001197983 */ /* 0x000f220000300800 */
[----:B0-----:R-:W-:-:S02]  /*7a30*/  LEA R11, P6, R21, c[0x0][0x168], 0x1 ;  /* 0x00005a00150b7a11 */ /* 0x001fc400078c08ff */
[----:B-1----:R-:W-:-:S03]  /*7a40*/  LEA.HI.X.SX32 R15, R13, c[0x0][0x16c], 0x1, P0 ;  /* 0x00005b000d0f7a11 */ /* 0x002fc600000f0eff */
[----:B------:R0:W-:Y:S04]  /*7a50*/  STL [R1+0x848], R11 ;  /* 0x0008480b01007387 */ /* 0x0001e80000100800 */
[----:B------:R-:W4:Y:S04]  /*7a60*/  LDL.LU R13, [R1+0x14] ;  /* 0x00001400010d7983 */ /* 0x000f280000300800 */
[----:B------:R1:W-:Y:S01]  /*7a70*/  STL [R1+0x7d4], R15 ;  /* 0x0007d40f01007387 */ /* 0x0003e20000100800 */
[----:B0-----:R-:W-:-:S03]  /*7a80*/  LEA R11, P0, R20, c[0x0][0x168], 0x1 ;  /* 0x00005a00140b7a11 */ /* 0x001fc600078008ff */
[----:B-1----:R-:W4:Y:S04]  /*7a90*/  LDL.LU R15, [R1+0x10] ;  /* 0x00001000010f7983 */ /* 0x002f280000300800 */
[----:B------:R0:W-:Y:S04]  /*7aa0*/  STL [R1+0x8fc], R11 ;  /* 0x0008fc0b01007387 */ /* 0x0001e80000100800 */
[----:B0-----:R-:W4:Y:S01]  /*7ab0*/  LDL.LU R11, [R1+0xc] ;  /* 0x00000c00010b7983 */ /* 0x001f220000300800 */
[----:B------:R-:W-:Y:S02]  /*7ac0*/  LEA.HI.X.SX32 R19, R19, c[0x0][0x16c], 0x1, P1 ;  /* 0x00005b0013137a11 */ /* 0x000fe400008f0eff */
[----:B------:R-:W-:-:S03]  /*7ad0*/  LEA.HI.X.SX32 R24, R24, c[0x0][0x16c], 0x1, P2 ;  /* 0x00005b0018187a11 */ /* 0x000fc600010f0eff */
[----:B------:R0:W-:Y:S02]  /*7ae0*/  STL [R1+0x83c], R19 ;  /* 0x00083c1301007387 */ /* 0x0001e40000100800 */
[----:B0-----:R-:W-:-:S05]  /*7af0*/  LEA R19, P1, R8, c[0x0][0x168], 0x1 ;  /* 0x00005a0008137a11 */ /* 0x001fca00078208ff */
[----:B------:R0:W-:Y:S01]  /*7b00*/  STL [R1+0x990], R19 ;  /* 0x0009901301007387 */ /* 0x0001e20000100800 */
[----:B------:R-:W-:-:S03]  /*7b10*/  LEA.HI.X.SX32 R0, R0, c[0x0][0x16c], 0x1, P3 ;  /* 0x00005b0000007a11 */ /* 0x000fc600018f0eff */
[----:B0-----:R-:W4:Y:S04]  /*7b20*/  LDL.LU R19, [R1+0xb3c] ;  /* 0x000b3c0001137983 */ /* 0x001f280000300800 */
        /* <DEDUP_REMOVED lines=20> */
[----:B------:R3:W-:Y:S01]  /*7c70*/  STL [R1+0x7dc], R21 ;  /* 0x0007dc1501007387 */ /* 0x0007e20000100800 */
[----:B------:R-:W-:Y:S02]  /*7c80*/  LEA.HI.X.SX32 R8, R8, c[0x0][0x16c], 0x1, P1 ;  /* 0x00005b0008087a11 */ /* 0x000fe400008f0eff */
[----:B------:R-:W-:Y:S02]  /*7c90*/  LEA.HI.X.SX32 R7, R7, c[0x0][0x16c], 0x1, P2 ;  /* 0x00005b0007077a11 */ /* 0x000fe400010f0eff */
[----:B------:R-:W-:Y:S02]  /*7ca0*/  LEA.HI.X.SX32 R5, R5, c[0x0][0x16c], 0x1, P3 ;  /* 0x00005b0005057a11 */ /* 0x000fe400018f0eff */
[----:B---3--:R-:W-:-:S05]  /*7cb0*/  LEA R21, P6, R18, c[0x0][0x168], 0x1 ;  /* 0x00005a0012157a11 */ /* 0x008fca00078c08ff */
[----:B------:R0:W-:Y:S04]  /*7cc0*/  STL [R1+0x90c], R21 ;  /* 0x00090c1501007387 */ /* 0x0001e80000100800 */
[----:B0-----:R-:W3:Y:S04]  /*7cd0*/  LDL.LU R21, [R1+0xb28] ;  /* 0x000b280001157983 */ /* 0x001ee80000300800 */
[----:B------:R0:W-:Y:S02]  /*7ce0*/  STL [R1+0x84c], R20 ;  /* 0x00084c1401007387 */ /* 0x0001e40000100800 */
[----:B0-----:R-:W-:-:S05]  /*7cf0*/  LEA R20, P0, R17, c[0x0][0x168], 0x1 ;  /* 0x00005a0011147a11 */ /* 0x001fca00078008ff */
[----:B------:R0:W-:Y:S04]  /*7d00*/  STL [R1+0x998], R20 ;  /* 0x0009981401007387 */ /* 0x0001e80000100800 */
[----:B0-----:R-:W3:Y:S04]  /*7d10*/  LDL.LU R20, [R1+0xb24] ;  /* 0x000b240001147983 */ /* 0x001ee80000300800 */
[----:B------:R2:W-:Y:S02]  /*7d20*/  STL [R1+0x900], R8 ;  /* 0x0009000801007387 */ /* 0x0005e40000100800 */
[----:B--2---:R-:W-:-:S05]  /*7d30*/  LEA R8, P1, R16, c[0x0][0x168], 0x1 ;  /* 0x00005a0010087a11 */ /* 0x004fca00078208ff */
[----:B------:R0:W-:Y:S04]  /*7d40*/  STL [R1+0x860], R8 ;  /* 0x0008600801007387 */ /* 0x0001e80000100800 */
[----:B0-----:R-:W2:Y:S04]  /*7d50*/  LDL.LU R8, [R1+0xb20] ;  /* 0x000b200001087983 */ /* 0x001ea80000300800 */
[----:B------:R0:W-:Y:S02]  /*7d60*/  STL [R1+0x7e0], R7 ;  /* 0x0007e00701007387 */ /* 0x0001e40000100800 */
[----:B0-----:R-:W-:-:S05]  /*7d70*/  LEA R7, P2, R29, c[0x0][0x168], 0x1 ;  /* 0x00005a001d077a11 */ /* 0x001fca00078408ff */
[----:B------:R0:W-:Y:S01]  /*7d80*/  STL [R1+0x914], R7 ;  /* 0x0009140701007387 */ /* 0x0001e20000100800 */
[----:B------:R-:W-:-:S03]  /*7d90*/  LEA.HI.X.SX32 R10, R10, c[0x0][0x16c], 0x1, P4 ;  /* 0x00005b000a0a7a11 */ /* 0x000fc600020f0eff */
[----:B0-----:R-:W2:Y:S04]  /*7da0*/  LDL.LU R7, [R1+0xb1c] ;  /* 0x000b1c0001077983 */ /* 0x001ea80000300800 */
[----:B------:R4:W-:Y:S02]  /*7db0*/  STL [R1+0x854], R5 ;  /* 0x0008540501007387 */ /* 0x0009e40000100800 */
[----:B----4-:R-:W-:-:S05]  /*7dc0*/  LEA R5, P3, R28, c[0x0][0x168], 0x1 ;  /* 0x00005a001c057a11 */ /* 0x010fca00078608ff */
[----:B------:R0:W-:Y:S01]  /*7dd0*/  STL [R1+0x99c], R5 ;  /* 0x00099c0501007387 */ /* 0x0001e20000100800 */
[----:B------:R-:W-:-:S03]  /*7de0*/  LEA.HI.X.SX32 R12, R12, c[0x0][0x16c], 0x1, P5 ;  /* 0x00005b000c0c7a11 */ /* 0x000fc600028f0eff */
[----:B0-----:R-:W4:Y:S04]  /*7df0*/  LDL.LU R5, [R1+0xb18] ;  /* 0x000b180001057983 */ /* 0x001f280000300800 */
[----:B------:R0:W-:Y:S02]  /*7e00*/  STL [R1+0x908], R10 ;  /* 0x0009080a01007387 */ /* 0x0001e40000100800 */
[----:B0-----:R-:W-:-:S05]  /*7e10*/  LEA R10, P4, R27, c[0x0][0x168], 0x1 ;  /* 0x00005a001b0a7a11 */ /* 0x001fca00078808ff */
[----:B------:R0:W-:Y:S01]  /*7e20*/  STL [R1+0x868], R10 ;  /* 0x0008680a01007387 */ /* 0x0001e20000100800 */
[----:B------:R-:W-:-:S03]  /*7e30*/  LEA.HI.X.SX32 R18, R18, c[0x0][0x16c], 0x1, P6 ;  /* 0x00005b0012127a11 */ /* 0x000fc600030f0eff */
[----:B0-----:R-:W2:Y:S04]  /*7e40*/  LDL.LU R10, [R1+0xb14] ;  /* 0x000b1400010a7983 */ /* 0x001ea80000300800 */
        /* <DEDUP_REMOVED lines=17> */
[----:B------:R0:W-:Y:S04]  /*7f60*/  STL [R1+0x924], R16 ;  /* 0x0009241001007387 */ /* 0x0001e80000100800 */
[----:B0-----:R-:W2:Y:S04]  /*7f70*/  LDL.LU R16, [R1+0xb04] ;  /* 0x000b040001107983 */ /* 0x001ea80000300800 */
[----:B------:R0:W-:Y:S02]  /*7f80*/  STL [R1+0x864], R29 ;  /* 0x0008641d01007387 */ /* 0x0001e40000100800 */
[----:B0-----:R-:W-:-:S05]  /*7f90*/  LEA R29, P2, R11, c[0x0][0x168], 0x1 ;  /* 0x00005a000b1d7a11 */ /* 0x001fca00078408ff */
[----:B------:R0:W-:Y:S04]  /*7fa0*/  STL [R1+0x9a4], R29 ;  /* 0x0009a41d01007387 */ /* 0x0001e80000100800 */
[----:B0-----:R-:W2:Y:S01]  /*7fb0*/  LDL.LU R29, [R1+0xb00] ;  /* 0x000b0000011d7983 */ /* 0x001ea20000300800 */
[----:B------:R-:W-:-:S05]  /*7fc0*/  LEA.HI.X.SX32 R28, R28, c[0x0][0x16c], 0x1, P3 ;  /* 0x00005b001c1c7a11 */ /* 0x000fca00018f0eff */
[----:B------:R2:W-:Y:S02]  /*7fd0*/  STL [R1+0x918], R28 ;  /* 0x0009181c01007387 */ /* 0x0005e40000100800 */
[----:B--2---:R-:W-:-:S05]  /*7fe0*/  LEA R28, P3, R29, c[0x0][0x168], 0x1 ;  /* 0x00005a001d1c7a11 */ /* 0x004fca00078608ff */
        /* <DEDUP_REMOVED lines=28> */
[----:B------:R2:W-:Y:S01]  /*81b0*/  STL [R1+0x928], R11 ;  /* 0x0009280b01007387 */ /* 0x0005e20000100800 */
[----:B------:R-:W-:Y:S02]  /*81c0*/  LEA.HI.X.SX32 R26, R26, c[0x0][0x16c], 0x1, P6 ;  /* 0x00005b001a1a7a11 */ /* 0x000fe400030f0eff */
[----:B------:R-:W-:Y:S01]  /*81d0*/  LEA.HI.X.SX32 R25, R25, c[0x0][0x16c], 0x1, P0 ;  /* 0x00005b0019197a11 */ /* 0x000fe200000f0eff */
[----:B------:R-:W-:Y:S02]  /*81e0*/  IMAD R9, R9, c[0x0][0x190], RZ ;  /* 0x0000640009097a24 */ /* 0x000fe400078e02ff */
[----:B------:R-:W-:Y:S02]  /*81f0*/  IMAD R14, R14, c[0x0][0x190], RZ ;  /* 0x000064000e0e7a24 */ /* 0x000fe400078e02ff */
[----:B------:R-:W-:Y:S02]  /*8200*/  IMAD R3, R3, c[0x0][0x190], RZ ;  /* 0x0000640003037a24 */ /* 0x000fe400078e02ff */
[----:B------:R-:W-:Y:S01]  /*8210*/  IMAD R6, R6, c[0x0][0x190], RZ ;  /* 0x0000640006067a24 */ /* 0x000fe200078e02ff */
[----:B--2---:R-:W-:-:S05]  /*8220*/  LEA R11, P2, R15, c[0x0][0x168], 0x1 ;  /* 0x00005a000f0b7a11 */ /* 0x004fca00078408ff */
[----:B------:R0:W-:Y:S02]  /*8230*/  STL [R1+0x888], R11 ;  /* 0x0008880b01007387 */ /* 0x0001e40000100800 */
[----:B0-----:R-:W-:Y:S02]  /*8240*/  LEA.HI.X.SX32 R11, R29, c[0x0][0x16c], 0x1, P3 ;  /* 0x00005b001d0b7a11 */ /* 0x001fe400018f0eff */
[----:B------:R-:W2:Y:S04]  /*8250*/  LDL.LU R29, [R1+0xae4] ;  /* 0x000ae400011d7983 */ /* 0x000ea80000300800 */
[----:B------:R0:W-:Y:S02]  /*8260*/  STL [R1+0x7f4], R11 ;  /* 0x0007f40b01007387 */ /* 0x0001e40000100800 */
[----:B0-----:R-:W-:-:S05]  /*8270*/  LEA R11, P3, R16, c[0x0][0x168], 0x1 ;  /* 0x00005a00100b7a11 */ /* 0x001fca00078608ff */
[----:B------:R0:W-:Y:S02]  /*8280*/  STL [R1+0x93c], R11 ;  /* 0x00093c0b01007387 */ /* 0x0001e40000100800 */
[----:B0-----:R-:W-:Y:S02]  /*8290*/  LEA.HI.X.SX32 R11, R28, c[0x0][0x16c], 0x1, P4 ;  /* 0x00005b001c0b7a11 */ /* 0x001fe400020f0eff */
[----:B------:R0:W5:Y:S04]  /*82a0*/  LDL.LU R28, [R1+0xae0] ;  /* 0x000ae000011c7983 */ /* 0x0001680000300800 */
[----:B------:R1:W-:Y:S02]  /*82b0*/  STL [R1+0x87c], R11 ;  /* 0x00087c0b01007387 */ /* 0x0003e40000100800 */
[----:B-1----:R-:W-:-:S05]  /*82c0*/  LEA R11, P4, R17, c[0x0][0x168], 0x1 ;  /* 0x00005a00110b7a11 */ /* 0x002fca00078808ff */
[----:B------:R1:W-:Y:S02]  /*82d0*/  STL [R1+0x9b0], R11 ;  /* 0x0009b00b01007387 */ /* 0x0003e40000100800 */
[----:B-1----:R-:W-:Y:S02]  /*82e0*/  LEA.HI.X.SX32 R11, R27, c[0x0][0x16c], 0x1, P5 ;  /* 0x00005b001b0b7a11 */ /* 0x002fe400028f0eff */
[----:B------:R-:W-:-:S03]  /*82f0*/  LEA R27, P5, R18, c[0x0][0x168], 0x1 ;  /* 0x00005a00121b7a11 */ /* 0x000fc600078a08ff */
[----:B------:R1:W-:Y:S04]  /*8300*/  STL [R1+0x930], R11 ;  /* 0x0009300b01007387 */ /* 0x0003e80000100800 */
[----:B------:R-:W-:Y:S01]  /*8310*/  STL [R1+0x890], R27 ;  /* 0x0008901b01007387 */ /* 0x000fe20000100800 */
[----:B-1----:R-:W-:-:S03]  /*8320*/  LEA R11, P6, R12, c[0x0][0x168], 0x1 ;  /* 0x00005a000c0b7a11 */ /* 0x002fc600078c08ff */
[----:B------:R1:W-:Y:S04]  /*8330*/  STL [R1+0x7f8], R26 ;  /* 0x0007f81a01007387 */ /* 0x0003e80000100800 */
[----:B------:R0:W-:Y:S01]  /*8340*/  STL [R1+0x944], R11 ;  /* 0x0009440b01007387 */ /* 0x0001e20000100800 */
[----:B-1----:R-:W-:-:S03]  /*8350*/  LEA R26, P0, R10, c[0x0][0x168], 0x1 ;  /* 0x00005a000a1a7a11 */ /* 0x002fc600078008ff */
[----:B------:R4:W-:Y:S01]  /*8360*/  STL [R1+0x884], R25 ;  /* 0x0008841901007387 */ /* 0x0009e20000100800 */
[----:B0-----:R-:W-:-:S03]  /*8370*/  LEA.HI.X.SX32 R11, R13, c[0x0][0x16c], 0x1, P1 ;  /* 0x00005b000d0b7a11 */ /* 0x001fc600008f0eff */
[----:B------:R-:W-:Y:S01]  /*8380*/  STL [R1+0x9b4], R26 ;  /* 0x0009b41a01007387 */ /* 0x000fe20000100800 */
[----:B------:R-:W-:-:S03]  /*8390*/  LEA.HI.X.SX32 R13, R15, c[0x0][0x16c], 0x1, P2 ;  /* 0x00005b000f0d7a11 */ /* 0x000fc600010f0eff */
[----:B------:R0:W-:Y:S01]  /*83a0*/  STL [R1+0x938], R11 ;  /* 0x0009380b01007387 */ /* 0x0001e20000100800 */
[----:B----4-:R-:W-:Y:S02]  /*83b0*/  LEA R25, P1, R5, c[0x0][0x168], 0x1 ;  /* 0x00005a0005197a11 */ /* 0x010fe400078208ff */
[----:B------:R-:W-:-:S03]  /*83c0*/  LEA.HI.X.SX32 R15, R16, c[0x0][0x16c], 0x1, P3 ;  /* 0x00005b00100f7a11 */ /* 0x000fc600018f0eff */
[----:B------:R-:W-:Y:S01]  /*83d0*/  STL [R1+0x898], R25 ;  /* 0x0008981901007387 */ /* 0x000fe20000100800 */
[----:B0-----:R-:W-:-:S03]  /*83e0*/  LEA R11, P2, R7, c[0x0][0x168], 0x1 ;  /* 0x00005a00070b7a11 */ /* 0x001fc600078408ff */
[----:B------:R0:W-:Y:S04]  /*83f0*/  STL [R1+0x7fc], R13 ;  /* 0x0007fc0d01007387 */ /* 0x0001e80000100800 */
[----:B------:R1:W-:Y:S01]  /*8400*/  STL [R1+0x94c], R11 ;  /* 0x00094c0b01007387 */ /* 0x0003e20000100800 */
[----:B0-----:R-:W-:-:S03]  /*8410*/  LEA R13, P3, R8, c[0x0][0x168], 0x1 ;  /* 0x00005a00080d7a11 */ /* 0x001fc600078608ff */
[----:B------:R3:W-:Y:S01]  /*8420*/  STL [R1+0x88c], R15 ;  /* 0x00088c0f01007387 */ /* 0x0007e20000100800 */
[----:B-1----:R-:W-:-:S03]  /*8430*/  LEA.HI.X.SX32 R11, R17, c[0x0][0x16c], 0x1, P4 ;  /* 0x00005b00110b7a11 */ /* 0x002fc600020f0eff */
[----:B------:R0:W-:Y:S01]  /*8440*/  STL [R1+0x9b8], R13 ;  /* 0x0009b80d01007387 */ /* 0x0001e20000100800 */
[----:B------:R-:W-:-:S03]  /*8450*/  LEA.HI.X.SX32 R12, R12, c[0x0][0x16c], 0x1, P6 ;  /* 0x00005b000c0c7a11 */ /* 0x000fc600030f0eff */
[----:B------:R1:W-:Y:S01]  /*8460*/  STL [R1+0x940], R11 ;  /* 0x0009400b01007387 */ /* 0x0003e20000100800 */
[----:B---3--:R-:W-:Y:S02]  /*8470*/  LEA R15, P4, R20, c[0x0][0x168], 0x1 ;  /* 0x00005a00140f7a11 */ /* 0x008fe400078808ff */
[----:B0-----:R-:W-:-:S03]  /*8480*/  LEA.HI.X.SX32 R13, R18, c[0x0][0x16c], 0x1, P5 ;  /* 0x00005b00120d7a11 */ /* 0x001fc600028f0eff */
[----:B------:R-:W-:Y:S01]  /*8490*/  STL [R1+0x8a0], R15 ;  /* 0x0008a00f01007387 */ /* 0x000fe20000100800 */
[----:B-1----:R-:W-:-:S03]  /*84a0*/  LEA R11, P5, R21, c[0x0][0x168], 0x1 ;  /* 0x00005a00150b7a11 */ /* 0x002fc600078a08ff */
[----:B------:R0:W-:Y:S04]  /*84b0*/  STL [R1+0x800], R13 ;  /* 0x0008000d01007387 */ /* 0x0001e80000100800 */
[----:B------:R1:W-:Y:S04]  /*84c0*/  STL [R1+0x954], R11 ;  /* 0x0009540b01007387 */ /* 0x0003e80000100800 */
[----:B------:R3:W-:Y:S01]  /*84d0*/  STL [R1+0x894], R12 ;  /* 0x0008940c01007387 */ /* 0x0007e20000100800 */
[----:B0-----:R-:W-:Y:S02]  /*84e0*/  LEA R13, P6, R22, c[0x0][0x168], 0x1 ;  /* 0x00005a00160d7a11 */ /* 0x001fe400078c08ff */
[----:B-1----:R-:W-:-:S03]  /*84f0*/  LEA.HI.X.SX32 R11, R10, c[0x0][0x16c], 0x1, P0 ;  /* 0x00005b000a0b7a11 */ /* 0x002fc600000f0eff */
[----:B------:R-:W-:Y:S01]  /*8500*/  STL [R1+0x9bc], R13 ;  /* 0x0009bc0d01007387 */ /* 0x000fe20000100800 */
[----:B------:R-:W-:Y:S02]  /*8510*/  LEA.HI.X.SX32 R10, R5, c[0x0][0x16c], 0x1, P1 ;  /* 0x00005b00050a7a11 */ /* 0x000fe400008f0eff */
[----:B---3--:R-:W-:Y:S01]  /*8520*/  LEA R12, P0, R23, c[0x0][0x168], 0x1 ;  /* 0x00005a00170c7a11 */ /* 0x008fe200078008ff */
[----:B------:R0:W-:Y:S01]  /*8530*/  STL [R1+0x948], R11 ;  /* 0x0009480b01007387 */ /* 0x0001e20000100800 */
[----:B------:R-:W-:-:S03]  /*8540*/  LEA.HI.X.SX32 R5, R7, c[0x0][0x16c], 0x1, P2 ;  /* 0x00005b0007057a11 */ /* 0x000fc600010f0eff */
[----:B------:R-:W-:Y:S01]  /*8550*/  STL [R1+0x8a8], R12 ;  /* 0x0008a80c01007387 */ /* 0x000fe20000100800 */
[----:B------:R-:W-:-:S03]  /*8560*/  LEA.HI.X.SX32 R7, R8, c[0x0][0x16c], 0x1, P3 ;  /* 0x00005b0008077a11 */ /* 0x000fc600018f0eff */
[----:B------:R1:W-:Y:S01]  /*8570*/  STL [R1+0x804], R10 ;  /* 0x0008040a01007387 */ /* 0x0003e20000100800 */
[----:B0-----:R-:W-:Y:S02]  /*8580*/  LEA R11, P1, R0, c[0x0][0x168], 0x1 ;  /* 0x00005a00000b7a11 */ /* 0x001fe400078208ff */
[----:B------:R-:W-:-:S03]  /*8590*/  LEA.HI.X.SX32 R8, R20, c[0x0][0x16c], 0x1, P4 ;  /* 0x00005b0014087a11 */ /* 0x000fc600020f0eff */
[----:B------:R-:W-:Y:S01]  /*85a0*/  STL [R1+0x95c], R11 ;  /* 0x00095c0b01007387 */ /* 0x000fe20000100800 */
[----:B-1----:R-:W-:-:S03]  /*85b0*/  LEA R10, P2, R24, c[0x0][0x168], 0x1 ;  /* 0x00005a00180a7a11 */ /* 0x002fc600078408ff */
[----:B------:R0:W-:Y:S04]  /*85c0*/  STL [R1+0x89c], R5 ;  /* 0x00089c0501007387 */ /* 0x0001e80000100800 */
[----:B------:R-:W-:Y:S04]  /*85d0*/  STL [R1+0x9c0], R10 ;  /* 0x0009c00a01007387 */ /* 0x000fe80000100800 */
[----:B------:R1:W-:Y:S01]  /*85e0*/  STL [R1+0x950], R7 ;  /* 0x0009500701007387 */ /* 0x0003e20000100800 */
[----:B0-----:R-:W-:-:S05]  /*85f0*/  LEA R5, P3, R19, c[0x0][0x168], 0x1 ;  /* 0x00005a0013057a11 */ /* 0x001fca00078608ff */
[----:B------:R0:W-:Y:S01]  /*8600*/  STL [R1+0x8b0], R5 ;  /* 0x0008b00501007387 */ /* 0x0001e20000100800 */
[----:B-1----:R-:W-:-:S03]  /*8610*/  LEA R7, P4, R9, c[0x0][0x168], 0x1 ;  /* 0x00005a0009077a11 */ /* 0x002fc600078808ff */
[----:B------:R1:W-:Y:S04]  /*8620*/  STL [R1+0x808], R8 ;  /* 0x0008080801007387 */ /* 0x0003e80000100800 */
[----:B------:R3:W-:Y:S01]  /*8630*/  STL [R1+0x964], R7 ;  /* 0x0009640701007387 */ /* 0x0007e20000100800 */
[----:B0-----:R-:W-:Y:S02]  /*8640*/  LEA.HI.X.SX32 R5, R21, c[0x0][0x16c], 0x1, P5 ;  /* 0x00005b0015057a11 */ /* 0x001fe400028f0eff */
[----:B-1----:R-:W-:-:S03]  /*8650*/  LEA R8, P5, R14, c[0x0][0x168], 0x1 ;  /* 0x00005a000e087a11 */ /* 0x002fc600078a08ff */
[----:B------:R0:W-:Y:S01]  /*8660*/  STL [R1+0x8a4], R5 ;  /* 0x0008a40501007387 */ /* 0x0001e20000100800 */
[----:B---3--:R-:W-:-:S03]  /*8670*/  LEA.HI.X.SX32 R7, R22, c[0x0][0x16c], 0x1, P6 ;  /* 0x00005b0016077a11 */ /* 0x008fc600030f0eff */
[----:B------:R1:W-:Y:S04]  /*8680*/  STL [R1+0x968], R8 ;  /* 0x0009680801007387 */ /* 0x0003e80000100800 */
[----:B------:R3:W-:Y:S01]  /*8690*/  STL [R1+0x958], R7 ;  /* 0x0009580701007387 */ /* 0x0007e20000100800 */
[----:B0-----:R-:W-:Y:S02]  /*86a0*/  LEA R5, P6, R3, c[0x0][0x168], 0x1 ;  /* 0x00005a0003057a11 */ /* 0x001fe400078c08ff */
[----:B-1----:R-:W-:-:S03]  /*86b0*/  LEA.HI.X.SX32 R8, R23, c[0x0][0x16c], 0x1, P0 ;  /* 0x00005b0017087a11 */ /* 0x002fc600000f0eff */
[----:B------:R0:W-:Y:S01]  /*86c0*/  STL [R1+0x96c], R5 ;  /* 0x00096c0501007387 */ /* 0x0001e20000100800 */
[----:B---3--:R-:W-:-:S03]  /*86d0*/  LEA R7, P0, R6, c[0x0][0x168], 0x1 ;  /* 0x00005a0006077a11 */ /* 0x008fc600078008ff */
[----:B------:R-:W-:Y:S01]  /*86e0*/  STL [R1+0x80c], R8 ;  /* 0x00080c0801007387 */ /* 0x000fe20000100800 */
[----:B0-----:R-:W-:-:S03]  /*86f0*/  LEA.HI.X.SX32 R5, R0, c[0x0][0x16c], 0x1, P1 ;  /* 0x00005b0000057a11 */ /* 0x001fc600008f0eff */
[----:B------:R0:W5:Y:S04]  /*8700*/  LDL.LU R0, [R1+0xadc] ;  /* 0x000adc0001007983 */ /* 0x0001680000300800 */
[----:B------:R1:W-:Y:S04]  /*8710*/  STL [R1+0x970], R7 ;  /* 0x0009700701007387 */ /* 0x0003e80000100800 */
[----:B------:R-:W3:Y:S04]  /*8720*/  LDL R27, [R1+0x7ac] ;  /* 0x0007ac00011b7983 */ /* 0x000ee80000100800 */
[----:B------:R4:W-:Y:S04]  /*8730*/  STL [R1+0x8ac], R5 ;  /* 0x0008ac0501007387 */ /* 0x0009e80000100800 */
[----:B------:R-:W2:Y:S01]  /*8740*/  LDL R11, [R1+0x7b0] ;  /* 0x0007b000010b7983 */ /* 0x000ea20000100800 */
[----:B-1----:R-:W-:-:S02]  /*8750*/  LEA.HI.X.SX32 R7, R24, c[0x0][0x16c], 0x1, P2 ;  /* 0x00005b0018077a11 */ /* 0x002fc400010f0eff */
[----:B----4-:R-:W-:-:S03]  /*8760*/  LEA.HI.X.SX32 R5, R19, c[0x0][0x16c], 0x1, P3 ;  /* 0x00005b0013057a11 */ /* 0x010fc600018f0eff */
[----:B------:R1:W-:Y:S01]  /*8770*/  STL [R1+0x960], R7 ;  /* 0x0009600701007387 */ /* 0x0003e20000100800 */
[----:B------:R-:W-:-:S03]  /*8780*/  LEA.HI.X.SX32 R8, R9, c[0x0][0x16c], 0x1, P4 ;  /* 0x00005b0009087a11 */ /* 0x000fc600020f0eff */
[----:B------:R4:W-:Y:S01]  /*8790*/  STL [R1+0x810], R5 ;  /* 0x0008100501007387 */ /* 0x0009e20000100800 */
[----:B-1----:R-:W-:-:S03]  /*87a0*/  LEA.HI.X.SX32 R7, R14, c[0x0][0x16c], 0x1, P5 ;  /* 0x00005b000e077a11 */ /* 0x002fc600028f0eff */
[----:B------:R-:W-:Y:S01]  /*87b0*/  STL [R1+0x8b4], R8 ;  /* 0x0008b40801007387 */ /* 0x000fe20000100800 */
[----:B----4-:R-:W-:Y:S02]  /*87c0*/  LEA.HI.X.SX32 R5, R3, c[0x0][0x16c], 0x1, P6 ;  /* 0x00005b0003057a11 */ /* 0x010fe400030f0eff */
[----:B------:R-:W-:Y:S01]  /*87d0*/  LEA.HI.X.SX32 R3, R6, c[0x0][0x16c], 0x1, P0 ;  /* 0x00005b0006037a11 */ /* 0x000fe200000f0eff */
[----:B------:R-:W-:Y:S04]  /*87e0*/  STL [R1+0x8b8], R7 ;  /* 0x0008b80701007387 */ /* 0x000fe80000100800 */
[----:B------:R3:W-:Y:S04]  /*87f0*/  STL [R1+0x8bc], R5 ;  /* 0x0008bc0501007387 */ /* 0x0007e80000100800 */
[----:B------:R-:W-:Y:S04]  /*8800*/  STL [R1+0x454], RZ ;  /* 0x000454ff01007387 */ /* 0x000fe80000100800 */
[----:B------:R1:W-:Y:S04]  /*8810*/  STL [R1+0x8c0], R3 ;  /* 0x0008c00301007387 */ /* 0x0003e80000100800 */
        /* <DEDUP_REMOVED lines=22> */
[----:B---3--:R-:W-:-:S02]  /*8980*/  LOP3.LUT R5, R27, 0x20, RZ, 0x3c, !PT ;  /* 0x000000201b057812 */ /* 0x008fc400078e3cff */
[C---:B-1----:R-:W-:Y:S02]  /*8990*/  LOP3.LUT R3, R27.reuse, 0x40, RZ, 0x3c, !PT ;  /* 0x000000401b037812 */ /* 0x042fe400078e3cff */
[----:B------:R-:W-:Y:S01]  /*89a0*/  LOP3.LUT R6, R27, 0x60, RZ, 0x3c, !PT ;  /* 0x000000601b067812 */ /* 0x000fe200078e3cff */
[----:B------:R2:W-:Y:S04]  /*89b0*/  STL [R1+0x9cc], R5 ;  /* 0x0009cc0501007387 */ /* 0x0005e80000100800 */
[----:B------:R1:W-:Y:S01]  /*89c0*/  STL [R1+0x9c8], R3 ;  /* 0x0009c80301007387 */ /* 0x0003e20000100800 */
[----:B--2---:R-:W-:-:S03]  /*89d0*/  LOP3.LUT R5, R11, 0x40, RZ, 0x3c, !PT ;  /* 0x000000400b057812 */ /* 0x004fc600078e3cff */
[----:B------:R0:W-:Y:S01]  /*89e0*/  STL [R1+0x9c4], R6 ;  /* 0x0009c40601007387 */ /* 0x0001e20000100800 */
[----:B-1----:R-:W-:-:S03]  /*89f0*/  LOP3.LUT R3, R29, 0x40, RZ, 0x3c, !PT ;  /* 0x000000401d037812 */ /* 0x002fc600078e3cff */
[----:B------:R0:W5:Y:S04]  /*8a00*/  LDL.LU R29, [R1+0xad8] ;  /* 0x000ad800011d7983 */ /* 0x0001680000300800 */
[----:B------:R0:W-:Y:S04]  /*8a10*/  STL [R1+0x7b4], R5 ;  /* 0x0007b40501007387 */ /* 0x0001e80000100800 */
[----:B------:R0:W-:Y:S02]  /*8a20*/  STL [R1+0x7a8], R3 ;  /* 0x0007a80301007387 */ /* 0x0001e40000100800 */
.L_x_3:
[----:B0-----:R-:W0:Y:S01]  /*8a30*/  S2R R5, SR_TID.X ;  /* 0x0000000000057919 */ /* 0x001e220000002100 */
[----:B------:R-:W-:-:S03]  /*8a40*/  PRMT R23, RZ, 0x7610, R23 ;  /* 0x00007610ff177816 */ /* 0x000fc60000000017 */
[----:B------:R-:W1:Y:S04]  /*8a50*/  S2R R3, SR_TID.X ;  /* 0x0000000000037919 */ /* 0x000e680000002100 */
[----:B------:R-:W-:Y:S04]  /*8a60*/  STL [R1+0x1be0], R20 ;  /* 0x001be01401007387 */ /* 0x000fe80000100800 */
[----:B------:R2:W-:Y:S04]  /*8a70*/  STL [R1+0x1bdc], R11 ;  /* 0x001bdc0b01007387 */ /* 0x0005e80000100800 */
[----:B------:R3:W-:Y:S04]  /*8a80*/  STL [R1+0x1bd8], R25 ;  /* 0x001bd81901007387 */ /* 0x0007e80000100800 */
[----:B------:R4:W-:Y:S01]  /*8a90*/  STL [R1+0x1bd4], R15 ;  /* 0x001bd40f01007387 */ /* 0x0009e20000100800 */
[----:B--2---:R-:W-:-:S02]  /*8aa0*/  PRMT R11, RZ, 0x7610, R11 ;  /* 0x00007610ff0b7816 */ /* 0x004fc4000000000b */
[--C-:B0-----:R-:W-:Y:S01]  /*8ab0*/  SHF.R.U32.HI R6, RZ, 0x8, R5.reuse ;  /* 0x00000008ff067819 */ /* 0x101fe20000011605 */
[----:B------:R0:W-:Y:S01]  /*8ac0*/  STL [R1+0x1bd0], R24 ;  /* 0x001bd01801007387 */ /* 0x0001e20000100800 */
[----:B------:R-:W-:Y:S02]  /*8ad0*/  SHF.R.U32.HI R5, RZ, 0x8, R5 ;  /* 0x00000008ff057819 */ /* 0x000fe40000011605 */
[----:B-1----:R-:W-:Y:S01]  /*8ae0*/  SHF.R.U32.HI R7, RZ, 0x8, R3 ;  /* 0x00000008ff077819 */ /* 0x002fe20000011603 */
[----:B------:R1:W-:Y:S01]  /*8af0*/  STL [R1+0x1bcc], R9 ;  /* 0x001bcc0901007387 */ /* 0x0003e20000100800 */
[----:B------:R-:W-:Y:S02]  /*8b00*/  SGXT.U32 R5, R5, 0x1 ;  /* 0x000000010505781a */ /* 0x000fe40000000000 */
[----:B------:R-:W-:Y:S01]  /*8b10*/  SGXT.U32 R6, R6, 0x1 ;  /* 0x000000010606781a */ /* 0x000fe20000000000 */
[----:B------:R2:W-:Y:S01]  /*8b20*/  STL [R1+0x1bc8], R22 ;  /* 0x001bc81601007387 */ /* 0x0005e20000100800 */
[----:B------:R-:W-:-:S02]  /*8b30*/  LOP3.LUT R5, R5, 0x4, RZ, 0xfc, !PT ;  /* 0x0000000405057812 */ /* 0x000fc400078efcff */
[----:B------:R-:W-:Y:S01]  /*8b40*/  SGXT.U32 R7, R7, 0x1 ;  /* 0x000000010707781a */ /* 0x000fe20000000000 */
[----:B------:R-:W-:Y:S01]  /*8b50*/  STL [R1+0x1bc4], R8 ;  /* 0x001bc40801007387 */ /* 0x000fe20000100800 */
[----:B------:R-:W-:Y:S02]  /*8b60*/  LOP3.LUT R6, R6, 0x2, RZ, 0xfc, !PT ;  /* 0x0000000206067812 */ /* 0x000fe400078efcff */
[----:B------:R-:W-:Y:S01]  /*8b70*/  ISETP.GE.AND P2, PT, R5, UR4, PT ;  /* 0x0000000405007c0c */ /* 0x000fe2000bf46270 */
[----:B------:R-:W-:Y:S01]  /*8b80*/  STL [R1+0x1bc0], R18 ;  /* 0x001bc01201007387 */ /* 0x000fe20000100800 */
[C---:B------:R-:W-:Y:S02]  /*8b90*/  LOP3.LUT R5, R7.reuse, 0x2, RZ, 0xfc, !PT ;  /* 0x0000000207057812 */ /* 0x040fe400078efcff */
[----:B------:R-:W-:Y:S01]  /*8ba0*/  ISETP.GE.AND P1, PT, R6, UR4, PT ;  /* 0x0000000406007c0c */ /* 0x000fe2000bf26270 */
[C---:B------:R-:W-:Y:S01]  /*8bb0*/  IMAD R6, R7.reuse, c[0x0][0x188], RZ ;  /* 0x0000620007067a24 */ /* 0x040fe200078e02ff */
[----:B---3--:R-:W-:Y:S01]  /*8bc0*/  SHF.R.U32.HI R25, RZ, 0x8, R3 ;  /* 0x00000008ff197819 */ /* 0x008fe20000011603 */
[----:B------:R-:W-:Y:S01]  /*8bd0*/  IMAD.MOV.U32 R3, RZ, RZ, R2 ;  /* 0x000000ffff037224 */ /* 0x000fe200078e0002 */
[----:B------:R-:W-:Y:S01]  /*8be0*/  LOP3.LUT R20, R7, 0x6, RZ, 0xfc, !PT ;  /* 0x0000000607147812 */ /* 0x000fe200078efcff */
[----:B------:R-:W-:Y:S01]  /*8bf0*/  IMAD.MOV.U32 R2, RZ, RZ, R4 ;  /* 0x000000ffff027224 */ /* 0x000fe200078e0004 */
[----:B------:R-:W-:Y:S01]  /*8c00*/  SGXT.U32 R25, R25, 0x1 ;  /* 0x000000011919781a */ /* 0x000fe20000000000 */
[----:B------:R-:W-:Y:S01]  /*8c10*/  IMAD R5, R5, c[0x0][0x188], RZ ;  /* 0x0000620005057a24 */ /* 0x000fe200078e02ff */
[----:B----4-:R-:W-:Y:S01]  /*8c20*/  PRMT R15, RZ, 0x7610, R15 ;  /* 0x00007610ff0f7816 */ /* 0x010fe2000000000f */
[--C-:B------:R-:W-:Y:S01]  /*8c30*/  IMAD.WIDE R6, R6, 0x2, R2.reuse ;  /* 0x0000000206067825 */ /* 0x100fe200078e0202 */
[----:B------:R-:W-:Y:S01]  /*8c40*/  ISETP.GE.AND P0, PT, R25, UR4, PT ;  /* 0x0000000419007c0c */ /* 0x000fe2000bf06270 */
[----:B------:R-:W-:Y:S01]  /*8c50*/  STL [R1+0x1bbc], R12 ;  /* 0x001bbc0c01007387 */ /* 0x000fe20000100800 */
[----:B------:R-:W-:Y:S01]  /*8c60*/  ISETP.GE.AND P3, PT, R20, UR4, PT ;  /* 0x0000000414007c0c */ /* 0x000fe2000bf66270 */
[----:B------:R-:W-:-:S02]  /*8c70*/  IMAD.WIDE R4, R5, 0x2, R2 ;  /* 0x0000000205047825 */ /* 0x000fc400078e0202 */
[----:B------:R-:W-:Y:S04]  /*8c80*/  STL [R1+0x1bb8], R10 ;  /* 0x001bb80a01007387 */ /* 0x000fe80000100800 */
[----:B------:R3:W4:Y:S04]  /*8c90*/  @!P1 LDG.E.U16 R11, [R4.64] ;  /* 0x00000006040b9981 */ /* 0x000728000c1e1500 */
[----:B------:R0:W4:Y:S04]  /*8ca0*/  @!P0 LDG.E.U16 R23, [R6.64] ;  /* 0x0000000606178981 */ /* 0x000128000c1e1500 */
[----:B-----5:R-:W-:Y:S04]  /*8cb0*/  STL [R1+0x1bb4], R28 ;  /* 0x001bb41c01007387 */ /* 0x020fe80000100800 */
[----:B------:R-:W-:Y:S01]  /*8cc0*/  STL [R1+0x1bb0], R0 ;  /* 0x001bb00001007387 */ /* 0x000fe20000100800 */
[----:B0-----:R-:W-:-:S03]  /*8cd0*/  LOP3.LUT R6, R25, 0x4, RZ, 0xfc, !PT ;  /* 0x0000000419067812 */ /* 0x001fc600078efcff */
[----:B------:R-:W-:Y:S02]  /*8ce0*/  STL [R1+0x1bac], R26 ;  /* 0x001bac1a01007387 */ /* 0x000fe40000100800 */
[----:B------:R-:W-:Y:S02]  /*8cf0*/  IMAD R6, R6, c[0x0][0x188], RZ ;  /* 0x0000620006067a24 */ /* 0x000fe400078e02ff */
[----:B------:R-:W-:Y:S02]  /*8d00*/  STL [R1+0x1ba8], R27 ;  /* 0x001ba81b01007387 */ /* 0x000fe40000100800 */
[----:B---3--:R-:W-:Y:S02]  /*8d10*/  IMAD.WIDE R4, R6, 0x2, R2 ;  /* 0x0000000206047825 */ /* 0x008fe400078e0202 */
[----:B------:R-:W-:Y:S04]  /*8d20*/  STL [R1+0x1b40], R29 ;  /* 0x001b401d01007387 */ /* 0x000fe80000100800 */
[----:B------:R0:W3:Y:S01]  /*8d30*/  @!P2 LDG.E.U16 R15, [R4.64] ;  /* 0x00000006040fa981 */ /* 0x0000e2000c1e1500 */
[----:B------:R-:W-:-:S03]  /*8d40*/  LOP3.LUT R7, R25, 0x6, RZ, 0xfc, !PT ;  /* 0x0000000619077812 */ /* 0x000fc600078efcff */
[----:B------:R-:W-:Y:S04]  /*8d50*/  STL [R1+0x1b44], R29 ;  /* 0x001b441d01007387 */ /* 0x000fe80000100800 */
[----:B------:R-:W-:Y:S04]  /*8d60*/  STL [R1+0x1b70], R29 ;  /* 0x001b701d01007387 */ /* 0x000fe80000100800 */
[----:B0-----:R-:W0:Y:S04]  /*8d70*/  S2R R5, SR_TID.X ;  /* 0x0000000000057919 */ /* 0x001e280000002100 */
[----:B------:R-:W-:Y:S04]  /*8d80*/  STL [R1+0x1b74], R29 ;  /* 0x001b741d01007387 */ /* 0x000fe80000100800 */
[----:B------:R-:W-:Y:S01]  /*8d90*/  STL [R1+0x1b78], R29 ;  /* 0x001b781d01007387 */ /* 0x000fe20000100800 */
[----:B------:R-:W-:-:S03]  /*8da0*/  IMAD R7, R7, c[0x0][0x188], RZ ;  /* 0x0000620007077a24 */ /* 0x000fc600078e02ff */
[----:B------:R-:W-:Y:S04]  /*8db0*/  STL [R1+0x1b7c], R29 ;  /* 0x001b7c1d01007387 */ /* 0x000fe80000100800 */
[----:B------:R-:W-:Y:S04]  /*8dc0*/  STL [R1+0x1b84], R29 ;  /* 0x001b841d01007387 */ /* 0x000fe80000100800 */
[----:B------:R-:W-:Y:S01]  /*8dd0*/  STL [R1+0x1b88], R29 ;  /* 0x001b881d01007387 */ /* 0x000fe20000100800 */
[----:B------:R-:W-:-:S03]  /*8de0*/  PRMT R24, RZ, 0x7610, R24 ;  /* 0x00007610ff187816 */ /* 0x000fc60000000018 */
[----:B------:R-:W-:Y:S01]  /*8df0*/  STL [R1+0x1b90], R29 ;  /* 0x001b901d01007387 */ /* 0x000fe20000100800 */
[--C-:B0-----:R-:W-:Y:S02]  /*8e00*/  SHF.R.U32.HI R4, RZ, 0x8, R5.reuse ;  /* 0x00000008ff047819 */ /* 0x101fe40000011605 */
[----:B------:R-:W-:Y:S01]  /*8e10*/  SHF.R.U32.HI R5, RZ, 0x8, R5 ;  /* 0x00000008ff057819 */ /* 0x000fe20000011605 */
[----:B------:R-:W-:Y:S01]  /*8e20*/  STL [R1+0x1b94], R29 ;  /* 0x001b941d01007387 */ /* 0x000fe20000100800 */
[----:B------:R-:W-:-:S03]  /*8e30*/  IMAD.WIDE R6, R7, 0x2, R2 ;  /* 0x0000000207067825 */ /* 0x000fc600078e0202 */
[----:B------:R-:W-:Y:S01]  /*8e40*/  STL [R1+0x1b98], R29 ;  /* 0x001b981d01007387 */ /* 0x000fe20000100800 */
[----:B------:R-:W-:-:S03]  /*8e50*/  SGXT.U32 R5, R5, 0x1 ;  /* 0x000000010505781a */ /* 0x000fc60000000000 */
[----:B------:R-:W-:Y:S04]  /*8e60*/  STL [R1+0x1b9c], R29 ;  /* 0x001b9c1d01007387 */ /* 0x000fe80000100800 */
[----:B------:R-:W-:Y:S04]  /*8e70*/  STL [R1+0x1ba0], R29 ;  /* 0x001ba01d01007387 */ /* 0x000fe80000100800 */
[----:B------:R-:W-:Y:S04]  /*8e80*/  STL [R1+0x1ba4], R29 ;  /* 0x001ba41d01007387 */ /* 0x000fe80000100800 */
[----:B------:R-:W3:Y:S01]  /*8e90*/  LDL.LU R20, [R1+0x1be0] ;  /* 0x001be00001147983 */ /* 0x000ee20000300800 */
[----:B------:R-:W-:-:S03]  /*8ea0*/  SGXT.U32 R4, R4, 0x1 ;  /* 0x000000010404781a */ /* 0x000fc60000000000 */
[----:B------:R0:W3:Y:S01]  /*8eb0*/  @!P3 LDG.E.U16 R24, [R6.64] ;  /* 0x000000060618b981 */ /* 0x0000e2000c1e1500 */
[----:B------:R-:W-:Y:S02]  /*8ec0*/  LOP3.LUT R4, R4, 0x10, RZ, 0xfc, !PT ;  /* 0x0000001004047812 */ /* 0x000fe400078efcff */
[C---:B0-----:R-:W-:Y:S02]  /*8ed0*/  LOP3.LUT R7, R5.reuse, 0xa, RZ, 0xfc, !PT ;  /* 0x0000000a05077812 */ /* 0x041fe400078efcff */
[----:B------:R-:W-:Y:S02]  /*8ee0*/  LOP3.LUT R5, R5, 0x8, RZ, 0xfc, !PT ;  /* 0x0000000805057812 */ /* 0x000fe400078efcff */
[----:B------:R-:W-:-:S03]  /*8ef0*/  ISETP.GE.AND P2, PT, R4, UR4, PT ;  /* 0x0000000404007c0c */ /* 0x000fc6000bf46270 */
[----:B------:R-:W-:Y:S01]  /*8f00*/  IMAD R5, R5, c[0x0][0x188], RZ ;  /* 0x0000620005057a24 */ /* 0x000fe200078e02ff */
[----:B------:R-:W-:-:S03]  /*8f10*/  PRMT R21, RZ, 0x7610, R21 ;  /* 0x00007610ff157816 */ /* 0x000fc60000000015 */
[----:B------:R-:W-:Y:S01]  /*8f20*/  IMAD.WIDE R4, R5, 0x2, R2 ;  /* 0x0000000205047825 */ /* 0x000fe200078e0202 */
[----:B------:R-:W-:-:S03]  /*8f30*/  PRMT R19, RZ, 0x7610, R19 ;  /* 0x00007610ff137816 */ /* 0x000fc60000000013 */
[----:B------:R-:W-:Y:S01]  /*8f40*/  IMAD R7, R7, c[0x0][0x188], RZ ;  /* 0x0000620007077a24 */ /* 0x000fe200078e02ff */
[----:B-1----:R-:W-:-:S03]  /*8f50*/  PRMT R9, RZ, 0x7610, R9 ;  /* 0x00007610ff097816 */ /* 0x002fc60000000009 */
[----:B------:R-:W-:Y:S01]  /*8f60*/  IMAD.WIDE R6, R7, 0x2, R2 ;  /* 0x0000000207067825 */ /* 0x000fe200078e0202 */
[----:B--2---:R-:W-:Y:S02]  /*8f70*/  PRMT R22, RZ, 0x7610, R22 ;  /* 0x00007610ff167816 */ /* 0x004fe40000000016 */
[----:B------:R-:W-:Y:S01]  /*8f80*/  PRMT R17, RZ, 0x7610, R17 ;  /* 0x00007610ff117816 */ /* 0x000fe20000000011 */
[----:B----4-:R0:W-:Y:S02]  /*8f90*/  STL [R1+0x10], R11 ;  /* 0x0000100b01007387 */ /* 0x0101e40000100800 */
[----:B0-----:R-:W-:-:S04]  /*8fa0*/  LOP3.LUT R11, R25, 0x8, RZ, 0xfc, !PT ;  /* 0x00000008190b7812 */ /* 0x001fc800078efcff */
[----:B------:R-:W-:Y:S02]  /*8fb0*/  ISETP.GE.AND P0, PT, R11, UR4, PT ;  /* 0x000000040b007c0c */ /* 0x000fe4000bf06270 */
[----:B------:R-:W-:Y:S01]  /*8fc0*/  LOP3.LUT R25, R25, 0xa, RZ, 0xfc, !PT ;  /* 0x0000000a19197812 */ /* 0x000fe200078efcff */
[----:B------:R-:W2:Y:S10]  /*8fd0*/  LDL.LU R11, [R1+0x1bdc] ;  /* 0x001bdc00010b7983 */ /* 0x000eb40000300800 */
[----:B------:R0:W4:Y:S04]  /*8fe0*/  @!P0 LDG.E.U16 R21, [R4.64] ;  /* 0x0000000604158981 */ /* 0x000128000c1e1500 */
[----:B0-----:R-:W0:Y:S02]  /*8ff0*/  S2R R5, SR_TID.X ;  /* 0x0000000000057919 */ /* 0x001e240000002100 */
[----:B0-----:R-:W-:-:S04]  /*9000*/  SHF.R.U32.HI R5, RZ, 0x8, R5 ;  /* 0x00000008ff057819 */ /* 0x001fc80000011605 */
[----:B------:R-:W-:-:S04]  /*9010*/  SGXT.U32 R5, R5, 0x1 ;  /* 0x000000010505781a */ /* 0x000fc80000000000 */
[C---:B------:R-:W-:Y:S02]  /*9020*/  LOP3.LUT R4, R5.reuse, 0xc, RZ, 0xfc, !PT ;  /* 0x0000000c05047812 */ /* 0x040fe400078efcff */
[----:B------:R-:W-:Y:S02]  /*9030*/  LOP3.LUT R5, R5, 0x10, RZ, 0xfc, !PT ;  /* 0x0000001005057812 */ /* 0x000fe400078efcff */
[----:B------:R-:W-:-:S03]  /*9040*/  ISETP.GE.AND P0, PT, R4, UR4, PT ;  /* 0x0000000404007c0c */ /* 0x000fc6000bf06270 */
[----:B------:R-:W-:-:S04]  /*9050*/  IMAD R5, R5, c[0x0][0x188], RZ ;  /* 0x0000620005057a24 */ /* 0x000fc800078e02ff */
[----:B------:R-:W-:-:S05]  /*9060*/  IMAD.WIDE R4, R5, 0x2, R2 ;  /* 0x0000000205047825 */ /* 0x000fca00078e0202 */
[----:B------:R0:W2:Y:S04]  /*9070*/  @!P2 LDG.E.U16 R19, [R4.64] ;  /* 0x000000060413a981 */ /* 0x0000a8000c1e1500 */
[----:B0-----:R-:W0:Y:S01]  /*9080*/  S2R R5, SR_TID.X ;  /* 0x0000000000057919 */ /* 0x001e220000002100 */
[----:B------:R-:W-:-:S03]  /*9090*/  ISETP.GE.AND P1, PT, R25, UR4, PT ;  /* 0x0000000419007c0c */ /* 0x000fc6000bf26270 */
[----:B------:R-:W2:Y:S10]  /*90a0*/  LDL.LU R25, [R1+0x1bd8] ;  /* 0x001bd80001197983 */ /* 0x000eb40000300800 */
[----:B------:R-:W2:Y:S01]  /*90b0*/  @!P1 LDG.E.U16 R9, [R6.64] ;  /* 0x0000000606099981 */ /* 0x000ea2000c1e1500 */
        /* <DEDUP_REMOVED lines=18> */
[----:B------:R-:W-:Y:S02]  /*91e0*/  PRMT R16, RZ, 0x7610, R16 ;  /* 0x00007610ff107816 */ /* 0x000fe40000000010 */
[----:B0-----:R-:W-:-:S04]  /*91f0*/  SHF.R.U32.HI R5, RZ, 0x8, R5 ;  /* 0x00000008ff057819 */ /* 0x001fc80000011605 */
[----:B------:R-:W-:-:S04]  /*9200*/  SGXT.U32 R5, R5, 0x1 ;  /* 0x000000010505781a */ /* 0x000fc80000000000 */
[C---:B------:R-:W-:Y:S02]  /*9210*/  LOP3.LUT R4, R5.reuse, 0xe, RZ, 0xfc, !PT ;  /* 0x0000000e05047812 */ /* 0x040fe400078efcff */
[----:B------:R-:W-:Y:S02]  /*9220*/  LOP3.LUT R5, R5, 0x20, RZ, 0xfc, !PT ;  /* 0x0000002005057812 */ /* 0x000fe400078efcff */
[----:B------:R-:W-:-:S03]  /*9230*/  ISETP.GE.AND P0, PT, R4, UR4, PT ;  /* 0x0000000404007c0c */ /* 0x000fc6000bf06270 */
[----:B------:R-:W-:-:S04]  /*9240*/  IMAD R5, R5, c[0x0][0x188], RZ ;  /* 0x0000620005057a24 */ /* 0x000fc800078e02ff */
[----:B------:R-:W-:-:S05]  /*9250*/  IMAD.WIDE R4, R5, 0x2, R2 ;  /* 0x0000000205047825 */ /* 0x000fca00078e0202 */
[----:B------:R0:W4:Y:S04]  /*9260*/  @!P2 LDG.E.U16 R16, [R4.64] ;  /* 0x000000060410a981 */ /* 0x000128000c1e1500 */
        /* <DEDUP_REMOVED lines=10> */
[----:B0-----:R-:W0:Y:S04]  /*9310*/  S2R R5, SR_TID.X ;  /* 0x0000000000057919 */ /* 0x001e280000002100 */
[----:B---3--:R1:W-:Y:S04]  /*9320*/  STL [R1+0x20], R15 ;  /* 0x0000200f01007387 */ /* 0x0083e80000100800 */
[----:B-1----:R-:W3:Y:S01]  /*9330*/  LDL.LU R15, [R1+0x1bd4] ;  /* 0x001bd400010f7983 */ /* 0x002ee20000300800 */
[----:B0-----:R-:W-:-:S04]  /*9340*/  SHF.R.U32.HI R5, RZ, 0x8, R5 ;  /* 0x00000008ff057819 */ /* 0x001fc80000011605 */
[----:B------:R-:W-:-:S04]  /*9350*/  SGXT.U32 R5, R5, 0x1 ;  /* 0x000000010505781a */ /* 0x000fc80000000000 */
[C---:B------:R-:W-:Y:S02]  /*9360*/  LOP3.LUT R4, R5.reuse, 0x30, RZ, 0xfc, !PT ;  /* 0x0000003005047812 */ /* 0x040fe400078efcff */
[----:B------:R-:W-:Y:S02]  /*9370*/  LOP3.LUT R5, R5, 0x28, RZ, 0xfc, !PT ;  /* 0x0000002805057812 */ /* 0x000fe400078efcff */
[----:B------:R-:W-:-:S03]  /*9380*/  ISETP.GE.AND P2, PT, R4, UR4, PT ;  /* 0x0000000404007c0c */ /* 0x000fc6000bf46270 */
[----:B------:R-:W-:Y:S01]  /*9390*/  IMAD R5, R5, c[0x0][0x188], RZ ;  /* 0x0000620005057a24 */ /* 0x000fe200078e02ff */
[----:B------:R-:W-:-:S03]  /*93a0*/  PRMT R14, RZ, 0x7610, R14 ;  /* 0x00007610ff0e7816 */ /* 0x000fc6000000000e */
[----:B------:R-:W-:-:S05]  /*93b0*/  IMAD.WIDE R4, R5, 0x2, R2 ;  /* 0x0000000205047825 */ /* 0x000fca00078e0202 */
[----:B------:R0:W3:Y:S04]  /*93c0*/  @!P1 LDG.E.U16 R14, [R4.64] ;  /* 0x00000006040e9981 */ /* 0x0000e8000c1e1500 */
[----:B0-----:R-:W0:Y:S04]  /*93d0*/  S2R R5, SR_TID.X ;  /* 0x0000000000057919 */ /* 0x001e280000002100 */
[----:B------:R1:W-:Y:S04]  /*93e0*/  STL [R1+0x28], R24 ;  /* 0x0000281801007387 */ /* 0x0003e80000100800 */
[----:B-1----:R-:W4:Y:S01]  /*93f0*/  LDL.LU R24, [R1+0x1bd0] ;  /* 0x001bd00001187983 */ /* 0x002f220000300800 */
        /* <DEDUP_REMOVED lines=20> */
[----:B--2---:R1:W-:Y:S04]  /*9540*/  STL [R1+0x4], R9 ;  /* 0x0000040901007387 */ /* 0x0043e80000100800 */
[----:B-1----:R-:W2:Y:S01]  /*9550*/  LDL.LU R9, [R1+0x1bcc] ;  /* 0x001bcc0001097983 */ /* 0x002ea20000300800 */
        /* <DEDUP_REMOVED lines=8> */
[----:B------:R0:W2:Y:S04]  /*95e0*/  @!P1 LDG.E.U16 R11, [R4.64] ;  /* 0x00000006040b9981 */ /* 0x0000a8000c1e1500 */
[----:B0-----:R-:W0:Y:S04]  /*95f0*/  S2R R5, SR_TID.X ;  /* 0x0000000000057919 */ /* 0x001e280000002100 */
[----:B------:R1:W-:Y:S04]  /*9600*/  STL [R1+0x14], R22 ;  /* 0x0000141601007387 */ /* 0x0003e80000100800 */
        /* <DEDUP_REMOVED lines=21> */
[----:B---3--:R-:W-:Y:S02]  /*9760*/  PRMT R15, RZ, 0x7610, R15 ;  /* 0x00007610ff0f7816 */ /* 0x008fe4000000000f */
[----:B0-----:R-:W-:-:S04]  /*9770*/  SHF.R.U32.HI R5, RZ, 0x8, R5 ;  /* 0x00000008ff057819 */ /* 0x001fc80000011605 */
[----:B------:R-:W-:-:S04]  /*9780*/  SGXT.U32 R5, R5, 0x1 ;  /* 0x000000010505781a */ /* 0x000fc80000000000 */
[C---:B------:R-:W-:Y:S02]  /*9790*/  LOP3.LUT R4, R5.reuse, 0x1c, RZ, 0xfc, !PT ;  /* 0x0000001c05047812 */ /* 0x040fe400078efcff */
[----:B------:R-:W-:Y:S02]  /*97a0*/  LOP3.LUT R5, R5, 0x1a, RZ, 0xfc, !PT ;  /* 0x0000001a05057812 */ /* 0x000fe400078efcff */
[----:B------:R-:W-:-:S03]  /*97b0*/  ISETP.GE.AND P1, PT, R4, UR4, PT ;  /* 0x0000000404007c0c */ /* 0x000fc6000bf26270 */
[----:B------:R-:W-:-:S04]  /*97c0*/  IMAD R5, R5, c[0x0][0x188], RZ ;  /* 0x0000620005057a24 */ /* 0x000fc800078e02ff */
[----:B------:R-:W-:-:S05]  /*97d0*/  IMAD.WIDE R4, R5, 0x2, R2 ;  /* 0x0000000205047825 */ /* 0x000fca00078e0202 */
[----:B------:R0:W3:Y:S04]  /*97e0*/  @!P0 LDG.E.U16 R15, [R4.64] ;  /* 0x00000006040f8981 */ /* 0x0000e8000c1e1500 */
[----:B0-----:R-:W0:Y:S01]  /*97f0*/  S2R R5, SR_TID.X ;  /* 0x0000000000057919 */ /* 0x001e220000002100 */
[----:B----4-:R-:W-:Y:S02]  /*9800*/  PRMT R24, RZ, 0x7610, R24 ;  /* 0x00007610ff187816 */ /* 0x010fe40000000018 */
        /* <DEDUP_REMOVED lines=19> */
[----:B--2---:R-:W-:Y:S02]  /*9940*/  PRMT R9, RZ, 0x7610, R9 ;  /* 0x00007610ff097816 */ /* 0x004fe40000000009 */
        /* <DEDUP_REMOVED lines=30> */
[----:B------:R-:W-:Y:S04]  /*9b30*/  STL [R1+0x1b8c], R20 ;  /* 0x001b8c1401007387 */ /* 0x000fe80000100800 */
[----:B------:R-:W-:Y:S04]  /*9b40*/  STL [R1+0x1b80], R25 ;  /* 0x001b801901007387 */ /* 0x000fe80000100800 */
[----:B------:R1:W-:Y:S04]  /*9b50*/  STL [R1+0x164], R18 ;  /* 0x0001641201007387 */ /* 0x0003e80000100800 */
[----:B-1----:R-:W4:Y:S04]  /*9b60*/  LDL.LU R18, [R1+0x1bc0] ;  /* 0x001bc00001127983 */ /* 0x002f280000300800 */
[----:B0-----:R-:W0:Y:S02]  /*9b70*/  S2R R5, SR_TID.X ;  /* 0x0000000000057919 */ /* 0x001e240000002100 */
[----:B0-----:R-:W-:-:S04]  /*9b80*/  SHF.R.U32.HI R5, RZ, 0x8, R5 ;  /* 0x00000008ff057819 */ /* 0x001fc80000011605 */
[----:B------:R-:W-:-:S04]  /*9b90*/  SGXT.U32 R5, R5, 0x1 ;  /* 0x000000010505781a */ /* 0x000fc80000000000 */
[C---:B------:R-:W-:Y:S02]  /*9ba0*/  LOP3.LUT R4, R5.reuse, 0x32, RZ, 0xfc, !PT ;  /* 0x0000003205047812 */ /* 0x040fe400078efcff */
[----:B------:R-:W-:Y:S02]  /*9bb0*/  LOP3.LUT R5, R5, 0x2a, RZ, 0xfc, !PT ;  /* 0x0000002a05057812 */ /* 0x000fe400078efcff */
[----:B------:R-:W-:-:S03]  /*9bc0*/  ISETP.GE.AND P1, PT, R4, UR4, PT ;  /* 0x0000000404007c0c */ /* 0x000fc6000bf26270 */
[----:B------:R-:W-:Y:S01]  /*9bd0*/  IMAD R5, R5, c[0x0][0x188], RZ ;  /* 0x0000620005057a24 */ /* 0x000fe200078e02ff */
[----:B---3--:R0:W-:Y:S04]  /*9be0*/  STL [R1+0x1c], R12 ;  /* 0x00001c0c01007387 */ /* 0x0081e80000100800 */
[----:B0-----:R-:W3:Y:S01]  /*9bf0*/  LDL.LU R12, [R1+0x1bbc] ;  /* 0x001bbc00010c7983 */ /* 0x001ee20000300800 */
[----:B------:R-:W-:Y:S01]  /*9c00*/  IMAD.WIDE R4, R5, 0x2, R2 ;  /* 0x0000000205047825 */ /* 0x000fe200078e0202 */
[----:B------:R-:W-:Y:S02]  /*9c10*/  PRMT R7, RZ, 0x7610, R7 ;  /* 0x00007610ff077816 */ /* 0x000fe40000000007 */
[----:B--2---:R-:W-:-:S06]  /*9c20*/  PRMT R8, RZ, 0x7610, R8 ;  /* 0x00007610ff087816 */ /* 0x004fcc0000000008 */
[----:B------:R0:W2:Y:S04]  /*9c30*/  @!P0 LDG.E.U16 R8, [R4.64] ;  /* 0x0000000604088981 */ /* 0x0000a8000c1e1500 */
[----:B0-----:R-:W0:Y:S04]  /*9c40*/  S2R R5, SR_TID.X ;  /* 0x0000000000057919 */ /* 0x001e280000002100 */
[----:B----4-:R1:W-:Y:S01]  /*9c50*/  STL [R1+0x18], R10 ;  /* 0x0000180a01007387 */ /* 0x0103e20000100800 */
[----:B0-----:R-:W-:-:S04]  /*9c60*/  SHF.R.U32.HI R5, RZ, 0x8, R5 ;  /* 0x00000008ff057819 */ /* 0x001fc80000011605 */
[----:B------:R-:W-:Y:S01]  /*9c70*/  SGXT.U32 R5, R5, 0x1 ;  /* 0x000000010505781a */ /* 0x000fe20000000000 */
[----:B-1----:R-:W4:Y:S03]  /*9c80*/  LDL.LU R10, [R1+0x1bb8] ;  /* 0x001bb800010a7983 */ /* 0x002f260000300800 */
        /* <DEDUP_REMOVED lines=70> */
[----:B------:R-:W-:-:S05]  /*a0f0*/  LOP3.LUT R5, R5, 0x3e, RZ, 0xfc, !PT ;  /* 0x0000003e05057812 */ /* 0x000fca00078efcff */
[----:B------:R-:W-:-:S04]  /*a100*/  IMAD R5, R5, c[0x0][0x188], RZ ;  /* 0x0000620005057a24 */ /* 0x000fc800078e02ff */
[----:B------:R-:W-:-:S05]  /*a110*/  IMAD.WIDE R4, R5, 0x2, R2 ;  /* 0x0000000205047825 */ /* 0x000fca00078e0202 */
[----:B------:R0:W4:Y:S04]  /*a120*/  @!P0 LDG.E.U16 R26, [R4.64] ;  /* 0x00000006041a8981 */ /* 0x000128000c1e1500 */
[----:B0-----:R-:W0:Y:S02]  /*a130*/  S2R R5, SR_TID.X ;  /* 0x0000000000057919 */ /* 0x001e240000002100 */
[----:B0-----:R-:W-:Y:S02]  /*a140*/  LOP3.LUT R4, R5, 0x3f, RZ, 0xc0, !PT ;  /* 0x0000003f05047812 */ /* 0x001fe400078ec0ff */
[----:B--2---:R0:W-:Y:S04]  /*a150*/  STL [R1+0xc], R28 ;  /* 0x00000c1c01007387 */ /* 0x0041e80000100800 */
[----:B0-----:R-:W2:Y:S04]  /*a160*/  LDL.LU R28, [R1+0x1bb4] ;  /* 0x001bb400011c7983 */ /* 0x001ea80000300800 */
[----:B---3--:R-:W-:Y:S04]  /*a170*/  STL [R1+0x1b6c], R12 ;  /* 0x001b6c0c01007387 */ /* 0x008fe80000100800 */
[----:B------:R0:W-:Y:S04]  /*a180*/  STL [R1+0x8], R0 ;  /* 0x0000080001007387 */ /* 0x0001e80000100800 */
[----:B0-----:R-:W3:Y:S04]  /*a190*/  LDL.LU R0, [R1+0x1bb0] ;  /* 0x001bb00001007983 */ /* 0x001ee80000300800 */
[----:B----4-:R-:W-:Y:S04]  /*a1a0*/  STL [R1+0x1b68], R10 ;  /* 0x001b680a01007387 */ /* 0x010fe80000100800 */
[----:B------:R0:W-:Y:S04]  /*a1b0*/  STL [R1+0xaec], R2 ;  /* 0x000aec0201007387 */ /* 0x0001e80000100800 */
[----:B0-----:R-:W4:Y:S04]  /*a1c0*/  LDL.LU R2, [R1+0x8b8] ;  /* 0x0008b80001027983 */ /* 0x001f280000300800 */
[----:B------:R0:W-:Y:S04]  /*a1d0*/  STL [R1+0xae8], R3 ;  /* 0x000ae80301007387 */ /* 0x0001e80000100800 */
[----:B0-----:R-:W2:Y:S04]  /*a1e0*/  LDL.LU R3, [R1+0x968] ;  /* 0x0009680001037983 */ /* 0x001ea80000300800 */
[----:B------:R0:W-:Y:S04]  /*a1f0*/  STL [R1], R26 ;  /* 0x0000001a01007387 */ /* 0x0001e80000100800 */
[----:B0-----:R-:W2:Y:S04]  /*a200*/  LDL.LU R26, [R1+0x1bac] ;  /* 0x001bac00011a7983 */ /* 0x001ea80000300800 */
[----:B------:R-:W2:Y:S01]  /*a210*/  LDL R5, [R1+0x8c4] ;  /* 0x0008c40001057983 */ /* 0x000ea20000100800 */
[----:B------:R-:W-:-:S02]  /*a220*/  ISETP.GE.AND P0, PT, R4, UR4, PT ;  /* 0x0000000404007c0c */ /* 0x000fc4000bf06270 */
[----:B------:R-:W-:Y:S01]  /*a230*/  PRMT R27, RZ, 0x7610, R27 ;  /* 0x00007610ff1b7816 */ /* 0x000fe2000000001b */
[----:B------:R-:W-:Y:S01]  /*a240*/  BAR.SYNC.DEFER_BLOCKING 0x0 ;  /* 0x0000000000007b1d */ /* 0x000fe20000010000 */
[----:B--2---:R-:W-:-:S05]  /*a250*/  IADD3 R4, P1, R5, R28, RZ ;  /* 0x0000001c05047210 */ /* 0x004fca0007f3e0ff */
[----:B------:R-:W3:Y:S02]  /*a260*/  LDL R5, [R1+0x814] ;  /* 0x0008140001057983 */ /* 0x000ee40000100800 */
[----:B---3--:R-:W-:-:S05]  /*a270*/  IMAD.X R5, R5, 0x1, R0, P1 ;  /* 0x0000000105057824 */ /* 0x008fca00008e0600 */
[----:B------:R-:W2:Y:S04]  /*a280*/  @!P0 LDG.E.U16 R27, [R4.64] ;  /* 0x00000006041b8981 */ /* 0x000ea8000c1e1500 */
[----:B--2---:R0:W-:Y:S04]  /*a290*/  STL [R1+0x168], R27 ;  /* 0x0001681b01007387 */ /* 0x0041e80000100800 */
[----:B0-----:R-:W2:Y:S04]  /*a2a0*/  LDL.LU R27, [R1+0x1ba8] ;  /* 0x001ba800011b7983 */ /* 0x001ea80000300800 */
[----:B------:R-:W3:Y:S02]  /*a2b0*/  LDL R5, [R1+0x970] ;  /* 0x0009700001057983 */ /* 0x000ee40000100800 */
[----:B---3--:R-:W-:-:S02]  /*a2c0*/  IADD3 R4, P1, R5, R28, RZ ;  /* 0x0000001c05047210 */ /* 0x008fc40007f3e0ff */
[----:B------:R-:W3:Y:S01]  /*a2d0*/  LDL R5, [R1+0x8c0] ;  /* 0x0008c00001057983 */ /* 0x000ee20000100800 */
[----:B------:R-:W-:Y:S02]  /*a2e0*/  PRMT R26, RZ, 0x7610, R26 ;  /* 0x00007610ff1a7816 */ /* 0x000fe4000000001a */
[----:B---3--:R-:W-:-:S05]  /*a2f0*/  IMAD.X R5, R5, 0x1, R0, P1 ;  /* 0x0000000105057824 */ /* 0x008fca00008e0600 */
[----:B------:R0:W3:Y:S04]  /*a300*/  @!P0 LDG.E.U16 R26, [R4.64] ;  /* 0x00000006041a8981 */ /* 0x0000e8000c1e1500 */
[----:B0-----:R-:W2:Y:S04]  /*a310*/  LDL R5, [R1+0x96c] ;  /* 0x00096c0001057983 */ /* 0x001ea80000100800 */
[----:B---3--:R-:W-:Y:S04]  /*a320*/  STL [R1+0x1b48], R26 ;  /* 0x001b481a01007387 */ /* 0x008fe80000100800 */
[----:B------:R-:W-:Y:S04]  /*a330*/  STL [R1+0x1b4c], R26 ;  /* 0x001b4c1a01007387 */ /* 0x000fe80000100800 */
[----:B------:R-:W-:Y:S04]  /*a340*/  STL [R1+0x1b50], R26 ;  /* 0x001b501a01007387 */ /* 0x000fe80000100800 */
[----:B------:R-:W-:Y:S01]  /*a350*/  STL [R1+0x1b54], R26 ;  /* 0x001b541a01007387 */ /* 0x000fe20000100800 */
[----:B--2---:R-:W-:-:S03]  /*a360*/  IADD3 R4, P1, R5, R28, RZ ;  /* 0x0000001c05047210 */ /* 0x004fc60007f3e0ff */
[----:B------:R-:W-:Y:S04]  /*a370*/  STL [R1+0x1b58], R26 ;  /* 0x001b581a01007387 */ /* 0x000fe80000100800 */
[----:B------:R-:W-:Y:S04]  /*a380*/  STL [R1+0x1b5c], R26 ;  /* 0x001b5c1a01007387 */ /* 0x000fe80000100800 */
[----:B------:R-:W-:Y:S04]  /*a390*/  STL [R1+0x1b60], R26 ;  /* 0x001b601a01007387 */ /* 0x000fe80000100800 */
[----:B------:R-:W-:Y:S04]  /*a3a0*/  STL [R1+0x1b64], R26 ;  /* 0x001b641a01007387 */ /* 0x000fe80000100800 */
[----:B------:R-:W2:Y:S01]  /*a3b0*/  LDL R5, [R1+0x8bc] ;  /* 0x0008bc0001057983 */ /* 0x000ea20000100800 */
[----:B------:R-:W-:-:S02]  /*a3c0*/  PRMT R27, RZ, 0x7610, R27 ;  /* 0x00007610ff1b7816 */ /* 0x000fc4000000001b */
[----:B------:R-:W-:Y:S01]  /*a3d0*/  PRMT R29, RZ, 0x7610, R29 ;  /* 0x00007610ff1d7816 */ /* 0x000fe2000000001d */
[----:B--2---:R-:W-:-:S05]  /*a3e0*/  IMAD.X R5, R5, 0x1, R0, P1 ;  /* 0x0000000105057824 */ /* 0x004fca00008e0600 */
[----:B------:R0:W2:Y:S02]  /*a3f0*/  @!P0 LDG.E.U16 R27, [R4.64] ;  /* 0x00000006041b8981 */ /* 0x0000a4000c1e1500 */
[----:B0-----:R-:W-:-:S05]  /*a400*/  IADD3 R4, P1, R3, R28, RZ ;  /* 0x0000001c03047210 */ /* 0x001fca0007f3e0ff */
[----:B----4-:R-:W-:-:S05]  /*a410*/  IMAD.X R5, R2, 0x1, R0, P1 ;  /* 0x0000000102057824 */ /* 0x010fca00008e0600 */
[----:B------:R-:W3:Y:S04]  /*a420*/  @!P0 LDG.E.U16 R29, [R4.64] ;  /* 0x00000006041d8981 */ /* 0x000ee8000c1e1500 */
[----:B--2---:R-:W-:Y:S04]  /*a430*/  STL [R1+0x1b3c], R27 ;  /* 0x001b3c1b01007387 */ /* 0x004fe80000100800 */
[----:B------:R0:W-:Y:S04]  /*a440*/  STL [R1+0xb00], R3 ;  /* 0x000b000301007387 */ /* 0x0001e80000100800 */
[----:B0-----:R-:W2:Y:S04]  /*a450*/  LDL.LU R3, [R1+0x9c0] ;  /* 0x0009c00001037983 */ /* 0x001ea80000300800 */
[----:B------:R0:W-:Y:S04]  /*a460*/  STL [R1+0xb04], R2 ;  /* 0x000b040201007387 */ /* 0x0001e80000100800 */
[----:B0-----:R-:W4:Y:S04]  /*a470*/  LDL.LU R2, [R1+0x960] ;  /* 0x0009600001027983 */ /* 0x001f280000300800 */
[----:B---3--:R0:W-:Y:S04]  /*a480*/  STL [R1+0x38], R29 ;  /* 0x0000381d01007387 */ /* 0x0081e80000100800 */
[----:B0-----:R-:W3:Y:S04]  /*a490*/  LDL.LU R29, [R1+0x1ba4] ;  /* 0x001ba400011d7983 */ /* 0x001ee80000300800 */
[----:B------:R-:W2:Y:S02]  /*a4a0*/  LDL R5, [R1+0x964] ;  /* 0x0009640001057983 */ /* 0x000ea40000100800 */
[----:B--2---:R-:W-:-:S02]  /*a4b0*/  IADD3 R4, P1, R5, R28, RZ ;  /* 0x0000001c05047210 */ /* 0x004fc40007f3e0ff */
[----:B------:R-:W2:Y:S01]  /*a4c0*/  LDL R5, [R1+0x8b4] ;  /* 0x0008b40001057983 */ /* 0x000ea20000100800 */
[----:B---3--:R-:W-:Y:S02]  /*a4d0*/  PRMT R29, RZ, 0x7610, R29 ;  /* 0x00007610ff1d7816 */ /* 0x008fe4000000001d */
[----:B--2---:R-:W-:-:S05]  /*a4e0*/  IMAD.X R5, R5, 0x1, R0, P1 ;  /* 0x0000000105057824 */ /* 0x004fca00008e0600 */
[----:B------:R-:W2:Y:S04]  /*a4f0*/  @!P0 LDG.E.U16 R29, [R4.64] ;  /* 0x00000006041d8981 */ /* 0x000ea8000c1e1500 */
[----:B--2---:R0:W-:Y:S04]  /*a500*/  STL [R1+0x3c], R29 ;  /* 0x00003c1d01007387 */ /* 0x0041e80000100800 */
[----:B0-----:R-:W2:Y:S04]  /*a510*/  LDL.LU R29, [R1+0x1ba0] ;  /* 0x001ba000011d7983 */ /* 0x001ea80000300800 */
[----:B------:R-:W3:Y:S02]  /*a520*/  LDL R5, [R1+0x8b0] ;  /* 0x0008b00001057983 */ /* 0x000ee40000100800 */
[----:B---3--:R-:W-:-:S02]  /*a530*/  IADD3 R4, P1, R5, R28, RZ ;  /* 0x0000001c05047210 */ /* 0x008fc40007f3e0ff */
[----:B------:R-:W3:Y:S01]  /*a540*/  LDL R5, [R1+0x810] ;  /* 0x0008100001057983 */ /* 0x000ee20000100800 */
[----:B--2---:R-:W-:Y:S02]  /*a550*/  PRMT R29, RZ, 0x7610, R29 ;  /* 0x00007610ff1d7816 */ /* 0x004fe4000000001d */
[----:B---3--:R-:W-:-:S05]  /*a560*/  IMAD.X R5, R5, 0x1, R0, P1 ;  /* 0x0000000105057824 */ /* 0x008fca00008e0600 */
[----:B------:R-:W2:Y:S04]  /*a570*/  @!P0 LDG.E.U16 R29, [R4.64] ;  /* 0x00000006041d8981 */ /* 0x000ea8000c1e1500 */
[----:B--2---:R0:W-:Y:S04]  /*a580*/  STL [R1+0x40], R29 ;  /* 0x0000401d01007387 */ /* 0x0041e80000100800 */
[----:B0-----:R-:W2:Y:S01]  /*a590*/  LDL.LU R29, [R1+0x1b9c] ;  /* 0x001b9c00011d7983 */ /* 0x001ea20000300800 */
[----:B------:R-:W-:-:S05]  /*a5a0*/  IADD3 R4, P1, R3, R28, RZ ;  /* 0x0000001c03047210 */ /* 0x000fca0007f3e0ff */
[----:B----4-:R-:W-:Y:S01]  /*a5b0*/  IMAD.X R5, R2, 0x1, R0, P1 ;  /* 0x0000000102057824 */ /* 0x010fe200008e0600 */
[----:B--2---:R-:W-:-:S06]  /*a5c0*/  PRMT R29, RZ, 0x7610, R29 ;  /* 0x00007610ff1d7816 */ /* 0x004fcc000000001d */
[----:B------:R-:W2:Y:S04]  /*a5d0*/  @!P0 LDG.E.U16 R29, [R4.64] ;  /* 0x00000006041d8981 */ /* 0x000ea8000c1e1500 */
[----:B------:R-:W-:Y:S04]  /*a5e0*/  STL [R1+0xb14], R3 ;  /* 0x000b140301007387 */ /* 0x000fe80000100800 */
[----:B------:R-:W-:Y:S04]  /*a5f0*/  STL [R1+0xb18], R2 ;  /* 0x000b180201007387 */ /* 0x000fe80000100800 */
[----:B--2---:R0:W-:Y:S04]  /*a600*/  STL [R1+0x70], R29 ;  /* 0x0000701d01007387 */ /* 0x0041e80000100800 */
[----:B0-----:R-:W2:Y:S04]  /*a610*/  LDL.LU R29, [R1+0x1b98] ;  /* 0x001b9800011d7983 */ /* 0x001ea80000300800 */
[----:B------:R-:W3:Y:S04]  /*a620*/  LDL R4, [R1+0x7ac] ;  /* 0x0007ac0001047983 */ /* 0x000ee80000100800 */
[----:B------:R-:W4:Y:S04]  /*a630*/  LDL R5, [R1+0x95c] ;  /* 0x00095c0001057983 */ /* 0x000f280000100800 */
[----:B---3--:R4:W-:Y:S02]  /*a640*/  STS.U16 [R4+0x10000], R23 ;  /* 0x0100001704007388 */ /* 0x0089e40000000400 */
[----:B----4-:R-:W-:-:S02]  /*a650*/  IADD3 R4, P1, R5, R28, RZ ;  /* 0x0000001c05047210 */ /* 0x010fc40007f3e0ff */
[----:B------:R-:W3:Y:S01]  /*a660*/  LDL R5, [R1+0x8ac] ;  /* 0x0008ac0001057983 */ /* 0x000ee20000100800 */
[----:B--2---:R-:W-:Y:S02]  /*a670*/  PRMT R29, RZ, 0x7610, R29 ;  /* 0x00007610ff1d7816 */ /* 0x004fe4000000001d */
[----:B---3--:R-:W-:-:S05]  /*a680*/  IMAD.X R5, R5, 0x1, R0, P1 ;  /* 0x0000000105057824 */ /* 0x008fca00008e0600 */
[----:B------:R-:W2:Y:S04]  /*a690*/  @!P0 LDG.E.U16 R29, [R4.64] ;  /* 0x00000006041d8981 */ /* 0x000ea8000c1e1500 */
[----:B--2---:R0:W-:Y:S04]  /*a6a0*/  STL [R1+0x6c], R29 ;  /* 0x00006c1d01007387 */ /* 0x0041e80000100800 */
[----:B0-----:R-:W2:Y:S04]  /*a6b0*/  LDL.LU R29, [R1+0x1b94] ;  /* 0x001b9400011d7983 */ /* 0x001ea80000300800 */
[----:B------:R-:W3:Y:S04]  /*a6c0*/  LDL R4, [R1+0x7ac] ;  /* 0x0007ac0001047983 */ /* 0x000ee80000100800 */
[----:B------:R-:W4:Y:S04]  /*a6d0*/  LDL R5, [R1+0x8a8] ;  /* 0x0008a80001057983 */ /* 0x000f280000100800 */
[----:B---3--:R4:W-:Y:S02]  /*a6e0*/  STS.U16 [R4+0x11000], R21 ;  /* 0x0110001504007388 */ /* 0x0089e40000000400 */
[----:B----4-:R-:W-:-:S02]  /*a6f0*/  IADD3 R4, P1, R5, R28, RZ ;  /* 0x0000001c05047210 */ /* 0x010fc40007f3e0ff */
[----:B------:R-:W3:Y:S01]  /*a700*/  LDL R5, [R1+0x80c] ;  /* 0x00080c0001057983 */ /* 0x000ee20000100800 */
[----:B------:R-:W-:Y:S02]  /*a710*/  PRMT R23, RZ, 0x7610, R23 ;  /* 0x00007610ff177816 */ /* 0x000fe40000000017 */
[----:B---3--:R-:W-:-:S05]  /*a720*/  IMAD.X R5, R5, 0x1, R0, P1 ;  /* 0x0000000105057824 */ /* 0x008fca00008e0600 */
[----:B------:R0:W3:Y:S04]  /*a730*/  @!P0 LDG.E.U16 R23, [R4.64] ;  /* 0x0000000604178981 */ /* 0x0000e8000c1e1500 */
[----:B0-----:R-:W4:Y:S04]  /*a740*/  LDL R4, [R1+0x7ac] ;  /* 0x0007ac0001047983 */ /* 0x001f280000100800 */
[----:B------:R-:W2:Y:S04]  /*a750*/  LDL R5, [R1+0x9bc] ;  /* 0x0009bc0001057983 */ /* 0x000ea80000100800 */
[----:B----4-:R2:W-:Y:S02]  /*a760*/  STS.U16 [R4+0x12000], R19 ;  /* 0x0120001304007388 */ /* 0x0105e40000000400 */
[----:B--2---:R-:W-:-:S02]  /*a770*/  IADD3 R4, P1, R5, R28, RZ ;  /* 0x0000001c05047210 */ /* 0x004fc40007f3e0ff */
[----:B------:R-:W2:Y:S01]  /*a780*/  LDL R5, [R1+0x958] ;  /* 0x0009580001057983 */ /* 0x000ea20000100800 */
[----:B------:R-:W-:Y:S02]  /*a790*/  PRMT R29, RZ, 0x7610, R29 ;  /* 0x00007610ff1d7816 */ /* 0x000fe4000000001d */
[----:B--2---:R-:W-:-:S05]  /*a7a0*/  IMAD.X R5, R5, 0x1, R0, P1 ;  /* 0x0000000105057824 */ /* 0x004fca00008e0600 */
[----:B------:R-:W2:Y:S04]  /*a7b0*/  @!P0 LDG.E.U16 R29, [R4.64] ;  /* 0x00000006041d8981 */ /* 0x000ea8000c1e1500 */
[----:B--2---:R0:W-:Y:S04]  /*a7c0*/  STL [R1+0x68], R29 ;  /* 0x0000681d01007387 */ /* 0x0041e80000100800 */
[----:B0-----:R-:W2:Y:S04]  /*a7d0*/  LDL.LU R29, [R1+0x1b90] ;  /* 0x001b9000011d7983 */ /* 0x001ea80000300800 */
[----:B------:R-:W4:Y:S04]  /*a7e0*/  LDL R4, [R1+0x7ac] ;  /* 0x0007ac0001047983 */ /* 0x000f280000100800 */
[----:B------:R-:W2:Y:S04]  /*a7f0*/  LDL R5, [R1+0x954] ;  /* 0x0009540001057983 */ /* 0x000ea80000100800 */
[----:B----4-:R2:W-:Y:S02]  /*a800*/  STS.U16 [R4+0x13000], R17 ;  /* 0x0130001104007388 */ /* 0x0105e40000000400 */
[----:B--2---:R-:W-:-:S02]  /*a810*/  IADD3 R4, P1, R5, R28, RZ ;  /* 0x0000001c05047210 */ /* 0x004fc40007f3e0ff */
[----:B------:R-:W2:Y:S01]  /*a820*/  LDL R5, [R1+0x8a4] ;  /* 0x0008a40001057983 */ /* 0x000ea20000100800 */
[----:B------:R-:W-:Y:S02]  /*a830*/  PRMT R21, RZ, 0x7610, R21 ;  /* 0x00007610ff157816 */ /* 0x000fe40000000015 */
[----:B--2---:R-:W-:-:S05]  /*a840*/  IMAD.X R5, R5, 0x1, R0, P1 ;  /* 0x0000000105057824 */ /* 0x004fca00008e0600 */
[----:B------:R0:W2:Y:S04]  /*a850*/  @!P0 LDG.E.U16 R21, [R4.64] ;  /* 0x0000000604158981 */ /* 0x0000a8000c1e1500 */
[----:B0-----:R-:W4:Y:S04]  /*a860*/  LDL R4, [R1+0x7ac] ;  /* 0x0007ac0001047983 */ /* 0x001f280000100800 */
        /* <DEDUP_REMOVED lines=8> */
[----:B------:R-:W3:Y:S04]  /*a8f0*/  LDL R5, [R1+0x9b8] ;  /* 0x0009b80001057983 */ /* 0x000ee80000100800 */
[----:B--2---:R0:W-:Y:S04]  /*a900*/  STL [R1+0x64], R29 ;  /* 0x0000641d01007387 */ /* 0x0041e80000100800 */
[----:B----4-:R3:W-:Y:S01]  /*a910*/  STS.U16 [R4+0x15000], R14 ;  /* 0x0150000e04007388 */ /* 0x0107e20000000400 */
[----:B------:R-:W-:-:S02]  /*a920*/  PRMT R19, RZ, 0x7610, R19 ;  /* 0x00007610ff137816 */ /* 0x000fc40000000013 */
[----:B------:R-:W-:Y:S01]  /*a930*/  PRMT R20, RZ, 0x7610, R20 ;  /* 0x00007610ff147816 */ /* 0x000fe20000000014 */
[----:B0-----:R-:W2:Y:S01]  /*a940*/  LDL R29, [R1+0x9cc] ;  /* 0x0009cc00011d7983 */ /* 0x001ea20000100800 */
[----:B---3--:R-:W-:-:S03]  /*a950*/  IADD3 R4, P1, R5, R28, RZ ;  /* 0x0000001c05047210 */ /* 0x008fc60007f3e0ff */
[----:B------:R-:W3:Y:S02]  /*a960*/  LDL R5, [R1+0x950] ;  /* 0x0009500001057983 */ /* 0x000ee40000100800 */
[----:B---3--:R-:W-:-:S05]  /*a970*/  IMAD.X R5, R5, 0x1, R0, P1 ;  /* 0x0000000105057824 */ /* 0x008fca00008e0600 */
[----:B------:R0:W3:Y:S04]  /*a980*/  @!P0 LDG.E.U16 R19, [R4.64] ;  /* 0x0000000604138981 */ /* 0x0000e8000c1e1500 */
[----:B0-----:R-:W4:Y:S04]  /*a990*/  LDL R4, [R1+0x7ac] ;  /* 0x0007ac0001047983 */ /* 0x001f280000100800 */
[----:B------:R-:W2:Y:S04]  /*a9a0*/  LDL R5, [R1+0x94c] ;  /* 0x00094c0001057983 */ /* 0x000ea80000100800 */
[----:B----4-:R2:W-:Y:S02]  /*a9b0*/  STS.U16 [R4+0x16000], R13 ;  /* 0x0160000d04007388 */ /* 0x0105e40000000400 */
[----:B--2---:R-:W-:-:S02]  /*a9c0*/  IADD3 R4, P1, R5, R28, RZ ;  /* 0x0000001c05047210 */ /* 0x004fc40007f3e0ff */
[----:B------:R-:W2:Y:S03]  /*a9d0*/  LDL R5, [R1+0x89c] ;  /* 0x00089c0001057983 */ /* 0x000ea60000100800 */
        /* <DEDUP_REMOVED lines=12> */
[----:B0-----:R-:W4:Y:S04]  /*aaa0*/  LDL.LU R4, [R1+0x10] ;  /* 0x0000100001047983 */ /* 0x001f280000300800 */
        /* <DEDUP_REMOVED lines=9> */
[----:B----4-:R0:W-:Y:S04]  /*ab40*/  STS.U16 [R29+0x11400], R4 ;  /* 0x011400041d007388 */ /* 0x0101e80000000400 */
[----:B0-----:R-:W4:Y:S01]  /*ab50*/  LDL.LU R29, [R1+0x1b88] ;  /* 0x001b8800011d7983 */ /* 0x001f220000300800 */
[----:B--2---:R-:W-:-:S03]  /*ab60*/  IADD3 R4, P1, R5, R28, RZ ;  /* 0x0000001c05047210 */ /* 0x004fc60007f3e0ff */
[----:B------:R-:W2:Y:S01]  /*ab70*/  LDL R5, [R1+0x894] ;  /* 0x0008940001057983 */ /* 0x000ea20000100800 */
[----:B----4-:R-:W-:Y:S01]  /*ab80*/  PRMT R29, RZ, 0x7610, R29 ;  /* 0x00007610ff1d7816 */ /* 0x010fe2000000001d */
        /* <DEDUP_REMOVED lines=51> */
[----:B------:R-:W2:Y:S03]  /*aec0*/  LDL R5, [R1+0x884] ;  /* 0x0008840001057983 */ /* 0x000ea60000100800 */
        /* <DEDUP_REMOVED lines=12> */
[----:B------:R-:W4:Y:S04]  /*af90*/  LDL.LU R4, [R1+0x14] ;  /* 0x0000140001047983 */ /* 0x000f280000300800 */
        /* <DEDUP_REMOVED lines=42> */
[----:B------:R-:W-:-:S03]  /*b240*/  PRMT R12, RZ, 0x7610, R12 ;  /* 0x00007610ff0c7816 */ /* 0x000fc6000000000c */
[----:B0-----:R-:W2:Y:S01]  /*b250*/  LDL R29, [R1+0x9c4] ;  /* 0x0009c400011d7983 */ /* 0x001ea20000100800 */
[----:B---3--:R-:W-:-:S03]  /*b260*/  IADD3 R4, P1, R5, R28, RZ ;  /* 0x0000001c05047210 */ /* 0x008fc60007f3e0ff */
[----:B------:R-:W3:Y:S02]  /*b270*/  LDL R5, [R1+0x874] ;  /* 0x0008740001057983 */ /* 0x000ee40000100800 */
[----:B---3--:R-:W-:-:S05]  /*b280*/  IMAD.X R5, R5, 0x1, R0, P1 ;  /* 0x0000000105057824 */ /* 0x008fca00008e0600 */
[----:B------:R-:W3:Y:S04]  /*b290*/  @!P0 LDG.E.U16 R12, [R4.64] ;  /* 0x00000006040c8981 */ /* 0x000ee8000c1e1500 */
[----:B---3--:R0:W-:Y:S04]  /*b2a0*/  STL [R1+0x34], R12 ;  /* 0x0000340c01007387 */ /* 0x0081e80000100800 */
[----:B0-----:R-:W3:Y:S04]  /*b2b0*/  LDL.LU R12, [R1+0x1b6c] ;  /* 0x001b6c00010c7983 */ /* 0x001ee80000300800 */
[----:B------:R-:W3:Y:S04]  /*b2c0*/  LDL R4, [R1+0x9c8] ;  /* 0x0009c80001047983 */ /* 0x000ee80000100800 */
[----:B------:R-:W4:Y:S04]  /*b2d0*/  LDL R5, [R1+0x870] ;  /* 0x0008700001057983 */ /* 0x000f280000100800 */
[----:B---3--:R4:W-:Y:S02]  /*b2e0*/  STS.U16 [R4+0x16800], R12 ;  /* 0x0168000c04007388 */ /* 0x0089e40000000400 */
[----:B----4-:R-:W-:-:S02]  /*b2f0*/  IADD3 R4, P1, R5, R28, RZ ;  /* 0x0000001c05047210 */ /* 0x010fc40007f3e0ff */
[----:B------:R-:W3:Y:S01]  /*b300*/  LDL R5, [R1+0x7f0] ;  /* 0x0007f00001057983 */ /* 0x000ee20000100800 */
[----:B------:R-:W-:Y:S02]  /*b310*/  PRMT R10, RZ, 0x7610, R10 ;  /* 0x00007610ff0a7816 */ /* 0x000fe4000000000a */
        /* <DEDUP_REMOVED lines=14> */
[----:B------:R-:W2:Y:S04]  /*b400*/  LDL.LU R4, [R1+0x28] ;  /* 0x0000280001047983 */ /* 0x000ea80000300800 */
[----:B------:R-:W4:Y:S04]  /*b410*/  LDL R5, [R1+0x91c] ;  /* 0x00091c0001057983 */ /* 0x000f280000100800 */
[----:B--2---:R4:W-:Y:S02]  /*b420*/  STS.U16 [R29+0x10c00], R4 ;  /* 0x010c00041d007388 */ /* 0x0049e40000000400 */
[----:B----4-:R-:W-:-:S02]  /*b430*/  IADD3 R4, P1, R5, R28, RZ ;  /* 0x0000001c05047210 */ /* 0x010fc40007f3e0ff */
[----:B------:R-:W2:Y:S01]  /*b440*/  LDL R5, [R1+0x86c] ;  /* 0x00086c0001057983 */ /* 0x000ea20000100800 */
[----:B---3--:R-:W-:Y:S02]  /*b450*/  PRMT R26, RZ, 0x7610, R26 ;  /* 0x00007610ff1a7816 */ /* 0x008fe4000000001a */
[----:B--2---:R-:W-:-:S05]  /*b460*/  IMAD.X R5, R5, 0x1, R0, P1 ;  /* 0x0000000105057824 */ /* 0x004fca00008e0600 */
[----:B------:R-:W2:Y:S04]  /*b470*/  @!P0 LDG.E.U16 R26, [R4.64] ;  /* 0x00000006041a8981 */ /* 0x000ea8000c1e1500 */
[----:B--2---:R0:W-:Y:S04]  /*b480*/  STL [R1+0x28], R26 ;  /* 0x0000281a01007387 */ /* 0x0041e80000100800 */
[----:B0-----:R-:W2:Y:S04]  /*b490*/  LDL.LU R26, [R1+0x1b60] ;  /* 0x001b6000011a7983 */ /* 0x001ea80000300800 */
[----:B------:R-:W3:Y:S04]  /*b4a0*/  LDL.LU R4, [R1+0x24] ;  /* 0x0000240001047983 */ /* 0x000ee80000300800 */
        /* <DEDUP_REMOVED lines=59> */
[----:B------:R-:W3:Y:S04]  /*b860*/  LDL.LU R4, [R1] ;  /* 0x0000000001047983 */ /* 0x000ee80000300800 */
[----:B------:R-:W4:Y:S04]  /*b870*/  LDL R5, [R1+0x858] ;  /* 0x0008580001057983 */ /* 0x000f280000100800 */
[----:B---3--:R0:W-:Y:S04]  /*b880*/  STS.U16 [R29+0x17c00], R4 ;  /* 0x017c00041d007388 */ /* 0x0081e80000000400 */
[----:B0-----:R-:W3:Y:S01]  /*b890*/  LDL.LU R29, [R1+0x1b44] ;  /* 0x001b4400011d7983 */ /* 0x001ee20000300800 */
[----:B----4-:R-:W-:-:S03]  /*b8a0*/  IADD3 R4, P1, R5, R28, RZ ;  /* 0x0000001c05047210 */ /* 0x010fc60007f3e0ff */
[----:B------:R-:W4:Y:S01]  /*b8b0*/  LDL R5, [R1+0x7e4] ;  /* 0x0007e40001057983 */ /* 0x000f220000100800 */
[----:B---3--:R-:W-:Y:S01]  /*b8c0*/  PRMT R29, RZ, 0x7610, R29 ;  /* 0x00007610ff1d7816 */ /* 0x008fe2000000001d */
[----:B----4-:R-:W-:-:S05]  /*b8d0*/  IMAD.X R5, R5, 0x1, R0, P1 ;  /* 0x0000000105057824 */ /* 0x010fca00008e0600 */
[----:B------:R-:W3:Y:S04]  /*b8e0*/  @!P0 LDG.E.U16 R29, [R4.64] ;  /* 0x00000006041d8981 */ /* 0x000ee8000c1e1500 */
[----:B---3--:R0:W-:Y:S04]  /*b8f0*/  STL [R1+0xc], R29 ;  /* 0x00000c1d01007387 */ /* 0x0081e80000100800 */
[----:B0-----:R-:W3:Y:S04]  /*b900*/  LDL.LU R29, [R1+0x1b40] ;  /* 0x001b4000011d7983 */ /* 0x001ee80000300800 */
[----:B------:R-:W4:Y:S02]  /*b910*/  LDL R5, [R1+0x994] ;  /* 0x0009940001057983 */ /* 0x000f240000100800 */
[----:B----4-:R-:W-:-:S02]  /*b920*/  IADD3 R4, P1, R5, R28, RZ ;  /* 0x0000001c05047210 */ /* 0x010fc40007f3e0ff */
[----:B------:R-:W4:Y:S01]  /*b930*/  LDL R5, [R1+0x908] ;  /* 0x0009080001057983 */ /* 0x000f220000100800 */
[----:B------:R-:W-:Y:S02]  /*b940*/  PRMT R27, RZ, 0x7610, R27 ;  /* 0x00007610ff1b7816 */ /* 0x000fe4000000001b */
[----:B----4-:R-:W-:-:S05]  /*b950*/  IMAD.X R5, R5, 0x1, R0, P1 ;  /* 0x0000000105057824 */ /* 0x010fca00008e0600 */
[----:B------:R-:W4:Y:S04]  /*b960*/  @!P0 LDG.E.U16 R27, [R4.64] ;  /* 0x00000006041b8981 */ /* 0x000f28000c1e1500 */
[----:B----4-:R0:W-:Y:S04]  /*b970*/  STL [R1+0x8], R27 ;  /* 0x0000081b01007387 */ /* 0x0101e80000100800 */
[----:B0-----:R-:W4:Y:S04]  /*b980*/  LDL.LU R27, [R1+0x1b3c] ;  /* 0x001b3c00011b7983 */ /* 0x001f280000300800 */
[----:B------:R-:W2:Y:S02]  /*b990*/  LDL R5, [R1+0x904] ;  /* 0x0009040001057983 */ /* 0x000ea40000100800 */
[----:B--2---:R-:W-:-:S02]  /*b9a0*/  IADD3 R4, P1, R5, R28, RZ ;  /* 0x0000001c05047210 */ /* 0x004fc40007f3e0ff */
[----:B------:R-:W2:Y:S01]  /*b9b0*/  LDL R5, [R1+0x854] ;  /* 0x0008540001057983 */ /* 0x000ea20000100800 */
[----:B------:R-:W-:Y:S02]  /*b9c0*/  PRMT R3, RZ, 0x7610, R3 ;  /* 0x00007610ff037816 */ /* 0x000fe40000000003 */
[----:B--2---:R-:W-:-:S05]  /*b9d0*/  IMAD.X R5, R5, 0x1, R0, P1 ;  /* 0x0000000105057824 */ /* 0x004fca00008e0600 */
[----:B------:R0:W2:Y:S04]  /*b9e0*/  @!P0 LDG.E.U16 R3, [R4.64] ;  /* 0x0000000604038981 */ /* 0x0000a8000c1e1500 */
[----:B0-----:R-:W3:Y:S04]  /*b9f0*/  LDL.LU R4, [R1+0x38] ;  /* 0x0000380001047983 */ /* 0x001ee80000300800 */
[----:B------:R-:W4:Y:S04]  /*ba00*/  LDL R5, [R1+0x850] ;  /* 0x0008500001057983 */ /* 0x000f280000100800 */
[----:B--2---:R0:W-:Y:S04]  /*ba10*/  STL [R1+0x1b10], R3 ;  /* 0x001b100301007387 */ /* 0x0041e80000100800 */
[----:B---3--:R4:W-:Y:S04]  /*ba20*/  STS.U16 [R29+0x800], R4 ;  /* 0x000800041d007388 */ /* 0x0089e80000000400 */
[----:B0-----:R-:W2:Y:S01]  /*ba30*/  LDL.LU R3, [R1+0x3c] ;  /* 0x00003c0001037983 */ /* 0x001ea20000300800 */
[----:B----4-:R-:W-:-:S03]  /*ba40*/  IADD3 R4, P1, R5, R28, RZ ;  /* 0x0000001c05047210 */ /* 0x010fc60007f3e0ff */
[----:B------:R-:W3:Y:S01]  /*ba50*/  LDL R5, [R1+0x7e0] ;  /* 0x0007e00001057983 */ /* 0x000ee20000100800 */
[----:B------:R-:W-:Y:S01]  /*ba60*/  PRMT R2, RZ, 0x7610, R2 ;  /* 0x00007610ff027816 */ /* 0x000fe20000000002 */
[----:B---3--:R-:W-:-:S05]  /*ba70*/  IMAD.X R5, R5, 0x1, R0, P1 ;  /* 0x0000000105057824 */ /* 0x008fca00008e0600 */
[----:B------:R0:W3:Y:S04]  /*ba80*/  @!P0 LDG.E.U16 R2, [R4.64] ;  /* 0x0000000604028981 */ /* 0x0000e8000c1e1500 */
[----:B0-----:R-:W4:Y:S04]  /*ba90*/  LDL R5, [R1+0x990] ;  /* 0x0009900001057983 */ /* 0x001f280000100800 */
[----:B---3--:R-:W-:Y:S01]  /*baa0*/  STL [R1+0x1b14], R2 ;  /* 0x001b140201007387 */ /* 0x008fe20000100800 */
[----:B----4-:R-:W-:-:S03]  /*bab0*/  IADD3 R4, P1, R5, R28, RZ ;  /* 0x0000001c05047210 */ /* 0x010fc60007f3e0ff */
[----:B------:R0:W-:Y:S04]  /*bac0*/  STS.U16 [R29+0x400], R27 ;  /* 0x0004001b1d007388 */ /* 0x0001e80000000400 */
[----:B------:R-:W3:Y:S04]  /*bad0*/  LDL R5, [R1+0x900] ;  /* 0x0009000001057983 */ /* 0x000ee80000100800 */
[----:B--2---:R1:W-:Y:S01]  /*bae0*/  STS.U16 [R29+0xc00], R3 ;  /* 0x000c00031d007388 */ /* 0x0043e20000000400 */
[----:B0-----:R-:W-:-:S03]  /*baf0*/  PRMT R27, RZ, 0x7610, R27 ;  /* 0x00007610ff1b7816 */ /* 0x001fc6000000001b */
[----:B------:R-:W2:Y:S04]  /*bb00*/  LDL R2, [R1+0x848] ;  /* 0x0008480001027983 */ /* 0x000ea80000100800 */
[----:B-1----:R-:W4:Y:S01]  /*bb10*/  LDL R3, [R1+0x7dc] ;  /* 0x0007dc0001037983 */ /* 0x002f220000100800 */
[----:B---3--:R-:W-:-:S05]  /*bb20*/  IMAD.X R5, R5, 0x1, R0, P1 ;  /* 0x0000000105057824 */ /* 0x008fca00008e0600 */
[----:B------:R0:W3:Y:S04]  /*bb30*/  @!P0 LDG.E.U16 R27, [R4.64] ;  /* 0x00000006041b8981 */ /* 0x0000e8000c1e1500 */
[----:B0-----:R-:W2:Y:S04]  /*bb40*/  LDL.LU R4, [R1+0x40] ;  /* 0x0000400001047983 */ /* 0x001ea80000300800 */
[----:B------:R-:W4:Y:S04]  /*bb50*/  LDL R5, [R1+0x8fc] ;  /* 0x0008fc0001057983 */ /* 0x000f280000100800 */
[----:B---3--:R0:W-:Y:S04]  /*bb60*/  STL [R1+0x1b18], R27 ;  /* 0x001b181b01007387 */ /* 0x0081e80000100800 */
[----:B--2---:R4:W-:Y:S04]  /*bb70*/  STS.U16 [R29+0x1000], R4 ;  /* 0x001000041d007388 */ /* 0x0049e80000000400 */
[----:B0-----:R-:W2:Y:S01]  /*bb80*/  LDL.LU R27, [R1+0x70] ;  /* 0x00007000011b7983 */ /* 0x001ea20000300800 */
[----:B----4-:R-:W-:-:S03]  /*bb90*/  IADD3 R4, P1, R5, R28, RZ ;  /* 0x0000001c05047210 */ /* 0x010fc60007f3e0ff */
[----:B------:R-:W3:Y:S04]  /*bba0*/  LDL R5, [R1+0x84c] ;  /* 0x00084c0001057983 */ /* 0x000ee80000100800 */
[----:B------:R0:W-:Y:S02]  /*bbb0*/  STS.U16 [R29], R26 ;  /* 0x0000001a1d007388 */ /* 0x0001e40000000400 */
[----:B0-----:R-:W-:Y:S01]  /*bbc0*/  PRMT R26, RZ, 0x7610, R26 ;  /* 0x00007610ff1a7816 */ /* 0x001fe2000000001a */
[----:B---3--:R-:W-:-:S05]  /*bbd0*/  IMAD.X R5, R5, 0x1, R0, P1 ;  /* 0x0000000105057824 */ /* 0x008fca00008e0600 */
[----:B------:R0:W3:Y:S01]  /*bbe0*/  @!P0 LDG.E.U16 R26, [R4.64] ;  /* 0x00000006041a8981 */ /* 0x0000e2000c1e1500 */
[----:B------:R-:W-:Y:S02]  /*bbf0*/  PRMT R25, RZ, 0x7610, R25 ;  /* 0x00007610ff197816 */ /* 0x000fe40000000019 */
[----:B0-----:R-:W-:Y:S01]  /*bc00*/  IADD3 R4, P1, R2, R28, RZ ;  /* 0x0000001c02047210 */ /* 0x001fe20007f3e0ff */
[----:B--2---:R0:W-:Y:S04]  /*bc10*/  STS.U16 [R29+0x1400], R27 ;  /* 0x0014001b1d007388 */ /* 0x0041e80000000400 */
[----:B------:R-:W-:-:S05]  /*bc20*/  IMAD.X R5, R3, 0x1, R0, P1 ;  /* 0x0000000103057824 */ /* 0x000fca00008e0600 */
[----:B------:R1:W2:Y:S04]  /*bc30*/  @!P0 LDG.E.U16 R25, [R4.64] ;  /* 0x0000000604198981 */ /* 0x0002a8000c1e1500 */
[----:B---3--:R3:W-:Y:S04]  /*bc40*/  STL [R1+0x1b1c], R26 ;  /* 0x001b1c1a01007387 */ /* 0x0087e80000100800 */
[----:B0-----:R-:W4:Y:S04]  /*bc50*/  LDL R27, [R1+0x8f4] ;  /* 0x0008f400011b7983 */ /* 0x001f280000100800 */
[----:B------:R-:W2:Y:S04]  /*bc60*/  LDL R2, [R1+0x844] ;  /* 0x0008440001027983 */ /* 0x000ea80000100800 */
[----:B---3--:R-:W3:Y:S04]  /*bc70*/  LDL R26, [R1+0x8f8] ;  /* 0x0008f800011a7983 */ /* 0x008ee80000100800 */
[----:B------:R-:W2:Y:S04]  /*bc80*/  LDL.LU R3, [R1+0x64] ;  /* 0x0000640001037983 */ /* 0x000ea80000300800 */
[----:B-1----:R-:W2:Y:S04]  /*bc90*/  LDL.LU R4, [R1+0x6c] ;  /* 0x00006c0001047983 */ /* 0x002ea80000300800 */
[----:B------:R-:W3:Y:S01]  /*bca0*/  LDL R5, [R1+0x98c] ;  /* 0x00098c0001057983 */ /* 0x000ee20000100800 */
[----:B------:R-:W-:-:S03]  /*bcb0*/  PRMT R24, RZ, 0x7610, R24 ;  /* 0x00007610ff187816 */ /* 0x000fc60000000018 */
[----:B--2---:R3:W-:Y:S02]  /*bcc0*/  STS.U16 [R29+0x1800], R4 ;  /* 0x001800041d007388 */ /* 0x0047e40000000400 */
[----:B---3--:R-:W-:-:S05]  /*bcd0*/  IADD3 R4, P1, R5, R28, RZ ;  /* 0x0000001c05047210 */ /* 0x008fca0007f3e0ff */
[----:B------:R-:W-:-:S05]  /*bce0*/  IMAD.X R5, R26, 0x1, R0, P1 ;  /* 0x000000011a057824 */ /* 0x000fca00008e0600 */
[----:B------:R4:W2:Y:S04]  /*bcf0*/  @!P0 LDG.E.U16 R24, [R4.64] ;  /* 0x0000000604188981 */ /* 0x0008a8000c1e1500 */
[----:B------:R0:W-:Y:S01]  /*bd00*/  STS.U16 [R29+0x1c00], R23 ;  /* 0x001c00171d007388 */ /* 0x0001e20000000400 */
[----:B----4-:R-:W-:-:S03]  /*bd10*/  IADD3 R4, P1, R27, R28, RZ ;  /* 0x0000001c1b047210 */ /* 0x010fc60007f3e0ff */
[----:B------:R1:W-:Y:S01]  /*bd20*/  STL [R1+0x1b20], R25 ;  /* 0x001b201901007387 */ /* 0x0003e20000100800 */
[----:B0-----:R-:W-:Y:S01]  /*bd30*/  PRMT R23, RZ, 0x7610, R23 ;  /* 0x00007610ff177816 */ /* 0x001fe20000000017 */
[----:B------:R-:W-:Y:S02]  /*bd40*/  IMAD.X R5, R2, 0x1, R0, P1 ;  /* 0x0000000102057824 */ /* 0x000fe400008e0600 */
[----:B------:R-:W3:Y:S04]  /*bd50*/  LDL R26, [R1+0x988] ;  /* 0x00098800011a7983 */ /* 0x000ee80000100800 */
[----:B------:R0:W4:Y:S04]  /*bd60*/  @!P0 LDG.E.U16 R23, [R4.64] ;  /* 0x0000000604178981 */ /* 0x000128000c1e1500 */
[----:B-1----:R-:W3:Y:S04]  /*bd70*/  LDL R25, [R1+0x8f0] ;  /* 0x0008f00001197983 */ /* 0x002ee80000100800 */
[----:B--2---:R1:W-:Y:S04]  /*bd80*/  STL [R1+0x1b24], R24 ;  /* 0x001b241801007387 */ /* 0x0043e80000100800 */
[----:B------:R-:W2:Y:S04]  /*bd90*/  LDL R2, [R1+0x8ec] ;  /* 0x0008ec0001027983 */ /* 0x000ea80000100800 */
[----:B-1----:R-:W2:Y:S04]  /*bda0*/  LDL R24, [R1+0x7d8] ;  /* 0x0007d80001187983 */ /* 0x002ea80000100800 */
[----:B------:R-:W2:Y:S04]  /*bdb0*/  LDL.LU R27, [R1+0x60] ;  /* 0x00006000011b7983 */ /* 0x000ea80000300800 */
[----:B0-----:R-:W2:Y:S04]  /*bdc0*/  LDL.LU R4, [R1+0x68] ;  /* 0x0000680001047983 */ /* 0x001ea80000300800 */
[----:B------:R-:W3:Y:S01]  /*bdd0*/  LDL R5, [R1+0x840] ;  /* 0x0008400001057983 */ /* 0x000ee20000100800 */
[----:B------:R-:W-:-:S03]  /*bde0*/  PRMT R22, RZ, 0x7610, R22 ;  /* 0x00007610ff167816 */ /* 0x000fc60000000016 */
[----:B--2---:R3:W-:Y:S02]  /*bdf0*/  STS.U16 [R29+0x2000], R4 ;  /* 0x002000041d007388 */ /* 0x0047e40000000400 */
[----:B---3--:R-:W-:-:S05]  /*be00*/  IADD3 R4, P1, R5, R28, RZ ;  /* 0x0000001c05047210 */ /* 0x008fca0007f3e0ff */
[----:B------:R-:W-:-:S05]  /*be10*/  IMAD.X R5, R24, 0x1, R0, P1 ;  /* 0x0000000118057824 */ /* 0x000fca00008e0600 */
[----:B------:R0:W2:Y:S04]  /*be20*/  @!P0 LDG.E.U16 R22, [R4.64] ;  /* 0x0000000604168981 */ /* 0x0000a8000c1e1500 */
[----:B----4-:R-:W-:Y:S04]  /*be30*/  STL [R1+0x1b28], R23 ;  /* 0x001b281701007387 */ /* 0x010fe80000100800 */
[----:B------:R-:W3:Y:S01]  /*be40*/  LDL R24, [R1+0x83c] ;  /* 0x00083c0001187983 */ /* 0x000ee20000100800 */
[----:B0-----:R-:W-:-:S03]  /*be50*/  IADD3 R4, P1, R26, R28, RZ ;  /* 0x0000001c1a047210 */ /* 0x001fc60007f3e0ff */
[----:B------:R0:W-:Y:S02]  /*be60*/  STS.U16 [R29+0x2400], R21 ;  /* 0x002400151d007388 */ /* 0x0001e40000000400 */
[----:B------:R-:W-:Y:S01]  /*be70*/  IMAD.X R5, R25, 0x1, R0, P1 ;  /* 0x0000000119057824 */ /* 0x000fe200008e0600 */
[----:B0-----:R-:W-:-:S06]  /*be80*/  PRMT R21, RZ, 0x7610, R21 ;  /* 0x00007610ff157816 */ /* 0x001fcc0000000015 */
[----:B------:R0:W4:Y:S04]  /*be90*/  @!P0 LDG.E.U16 R21, [R4.64] ;  /* 0x0000000604158981 */ /* 0x000128000c1e1500 */
[----:B--2---:R1:W-:Y:S04]  /*bea0*/  STL [R1+0x1b2c], R22 ;  /* 0x001b2c1601007387 */ /* 0x0043e80000100800 */
[----:B------:R-:W2:Y:S04]  /*beb0*/  LDL R23, [R1+0x838] ;  /* 0x0008380001177983 */ /* 0x000ea80000100800 */
[----:B-1----:R-:W2:Y:S01]  /*bec0*/  LDL R22, [R1+0x7d4] ;  /* 0x0007d40001167983 */ /* 0x002ea20000100800 */
[----:B0-----:R-:W-:-:S02]  /*bed0*/  IADD3 R4, P1, R2, R28, RZ ;  /* 0x0000001c02047210 */ /* 0x001fc40007f3e0ff */
[----:B------:R-:W-:-:S03]  /*bee0*/  PRMT R20, RZ, 0x7610, R20 ;  /* 0x00007610ff147816 */ /* 0x000fc60000000014 */
[----:B---3--:R-:W-:Y:S01]  /*bef0*/  IMAD.X R5, R24, 0x1, R0, P1 ;  /* 0x0000000118057824 */ /* 0x008fe200008e0600 */
[----:B------:R0:W-:Y:S04]  /*bf00*/  STS.U16 [R29+0x2c00], R19 ;  /* 0x002c00131d007388 */ /* 0x0001e80000000400 */
[----:B------:R2:W3:Y:S01]  /*bf10*/  @!P0 LDG.E.U16 R20, [R4.64] ;  /* 0x0000000604148981 */ /* 0x0004e2000c1e1500 */
[----:B0-----:R-:W-:-:S03]  /*bf20*/  PRMT R19, RZ, 0x7610, R19 ;  /* 0x00007610ff137816 */ /* 0x001fc60000000013 */
[----:B----4-:R0:W-:Y:S04]  /*bf30*/  STL [R1+0x1b30], R21 ;  /* 0x001b301501007387 */ /* 0x0101e80000100800 */
[----:B------:R1:W-:Y:S04]  /*bf40*/  STS.U16 [R29+0x2800], R3 ;  /* 0x002800031d007388 */ /* 0x0003e80000000400 */
[----:B0-----:R-:W4:Y:S04]  /*bf50*/  LDL R21, [R1+0x984] ;  /* 0x0009840001157983 */ /* 0x001f280000100800 */
[----:B-1----:R-:W4:Y:S04]  /*bf60*/  LDL R3, [R1+0x8e8] ;  /* 0x0008e80001037983 */ /* 0x002f280000100800 */
[----:B------:R-:W4:Y:S04]  /*bf70*/  LDL.LU R2, [R1+0x4c] ;  /* 0x00004c0001027983 */ /* 0x000f280000300800 */
[----:B------:R-:W4:Y:S04]  /*bf80*/  LDL R25, [R1+0x8e4] ;  /* 0x0008e40001197983 */ /* 0x000f280000100800 */
[----:B------:R-:W4:Y:S01]  /*bf90*/  LDL R24, [R1+0x834] ;  /* 0x0008340001187983 */ /* 0x000f220000100800 */
[----:B--2---:R-:W-:-:S05]  /*bfa0*/  IADD3 R4, P1, R23, R28, RZ ;  /* 0x0000001c17047210 */ /* 0x004fca0007f3e0ff */
[----:B------:R-:W-:-:S05]  /*bfb0*/  IMAD.X R5, R22, 0x1, R0, P1 ;  /* 0x0000000116057824 */ /* 0x000fca00008e0600 */
[----:B------:R4:W2:Y:S04]  /*bfc0*/  @!P0 LDG.E.U16 R19, [R4.64] ;  /* 0x0000000604138981 */ /* 0x0008a8000c1e1500 */
[----:B---3--:R0:W-:Y:S01]  /*bfd0*/  STL [R1+0x1b34], R20 ;  /* 0x001b341401007387 */ /* 0x0081e20000100800 */
[----:B----4-:R-:W-:-:S05]  /*bfe0*/  IADD3 R4, P1, R21, R28, RZ ;  /* 0x0000001c15047210 */ /* 0x010fca0007f3e0ff */
[----:B------:R-:W-:Y:S01]  /*bff0*/  IMAD.X R5, R3, 0x1, R0, P1 ;  /* 0x0000000103057824 */ /* 0x000fe200008e0600 */
[----:B------:R-:W-:Y:S04]  /*c000*/  STS.U16 [R29+0x3000], R27 ;  /* 0x0030001b1d007388 */ /* 0x000fe80000000400 */
[----:B------:R-:W-:Y:S04]  /*c010*/  STS.U16 [R29+0x3c00], R2 ;  /* 0x003c00021d007388 */ /* 0x000fe80000000400 */
[----:B--2---:R1:W-:Y:S04]  /*c020*/  STL [R1+0x1b38], R19 ;  /* 0x001b381301007387 */ /* 0x0043e80000100800 */
[----:B------:R-:W2:Y:S04]  /*c030*/  LDL R23, [R1+0x830] ;  /* 0x0008300001177983 */ /* 0x000ea80000100800 */
[----:B------:R-:W3:Y:S04]  /*c040*/  LDL R22, [R1+0x7d0] ;  /* 0x0007d00001167983 */ /* 0x000ee80000100800 */
[----:B------:R-:W4:Y:S04]  /*c050*/  LDL R21, [R1+0x980] ;  /* 0x0009800001157983 */ /* 0x000f280000100800 */
[----:B------:R-:W4:Y:S04]  /*c060*/  LDL R3, [R1+0x8e0] ;  /* 0x0008e00001037983 */ /* 0x000f280000100800 */
[----:B0-----:R-:W4:Y:S04]  /*c070*/  LDL R20, [R1+0x8dc] ;  /* 0x0008dc0001147983 */ /* 0x001f280000100800 */
[----:B-1----:R-:W4:Y:S04]  /*c080*/  LDL R19, [R1+0x82c] ;  /* 0x00082c0001137983 */ /* 0x002f280000100800 */
[----:B------:R-:W4:Y:S04]  /*c090*/  LDL.LU R27, [R1+0x48] ;  /* 0x00004800011b7983 */ /* 0x000f280000300800 */
[----:B------:R-:W4:Y:S01]  /*c0a0*/  LDL R2, [R1+0x828] ;  /* 0x0008280001027983 */ /* 0x000f220000100800 */
[----:B------:R-:W-:-:S03]  /*c0b0*/  PRMT R18, RZ, 0x7610, R18 ;  /* 0x00007610ff127816 */ /* 0x000fc60000000012 */
[----:B------:R0:W-:Y:S04]  /*c0c0*/  STS.U16 [R29+0x3400], R17 ;  /* 0x003400111d007388 */ /* 0x0001e80000000400 */
[----:B------:R1:W4:Y:S04]  /*c0d0*/  @!P0 LDG.E.U16 R18, [R4.64] ;  /* 0x0000000604128981 */ /* 0x000328000c1e1500 */
[----:B------:R1:W-:Y:S01]  /*c0e0*/  STS.U16 [R29+0x3800], R16 ;  /* 0x003800101d007388 */ /* 0x0003e20000000400 */
[----:B0-----:R-:W-:-:S03]  /*c0f0*/  PRMT R17, RZ, 0x7610, R17 ;  /* 0x00007610ff117816 */ /* 0x001fc60000000011 */
[----:B------:R-:W4:Y:S01]  /*c100*/  LDL R26, [R1+0x7cc] ;  /* 0x0007cc00011a7983 */ /* 0x000f220000100800 */
[----:B-1----:R-:W-:-:S05]  /*c110*/  IADD3 R4, P1, R25, R28, RZ ;  /* 0x0000001c19047210 */ /* 0x002fca0007f3e0ff */
[----:B------:R-:W-:-:S05]  /*c120*/  IMAD.X R5, R24, 0x1, R0, P1 ;  /* 0x0000000118057824 */ /* 0x000fca00008e0600 */
[----:B------:R2:W4:Y:S01]  /*c130*/  @!P0 LDG.E.U16 R17, [R4.64] ;  /* 0x0000000604118981 */ /* 0x000522000c1e1500 */
[----:B------:R-:W-:Y:S02]  /*c140*/  PRMT R16, RZ, 0x7610, R16 ;  /* 0x00007610ff107816 */ /* 0x000fe40000000010 */
[----:B------:R-:W-:Y:S01]  /*c150*/  PRMT R15, RZ, 0x7610, R15 ;  /* 0x00007610ff0f7816 */ /* 0x000fe2000000000f */
[----:B------:R0:W-:Y:S02]  /*c160*/  STS.U16 [R29+0x4000], R14 ;  /* 0x0040000e1d007388 */ /* 0x0001e40000000400 */
[----:B0-----:R-:W-:Y:S02]  /*c170*/  PRMT R14, RZ, 0x7610, R14 ;  /* 0x00007610ff0e7816 */ /* 0x001fe4000000000e */
[----:B--2---:R-:W-:-:S05]  /*c180*/  IADD3 R4, P1, R23, R28, RZ ;  /* 0x0000001c17047210 */ /* 0x004fca0007f3e0ff */
[----:B---3--:R-:W-:-:S05]  /*c190*/  IMAD.X R5, R22, 0x1, R0, P1 ;  /* 0x0000000116057824 */ /* 0x008fca00008e0600 */
[----:B------:R4:W2:Y:S02]  /*c1a0*/  @!P0 LDG.E.U16 R16, [R4.64] ;  /* 0x0000000604108981 */ /* 0x0008a4000c1e1500 */
[----:B----4-:R-:W-:-:S05]  /*c1b0*/  IADD3 R4, P1, R21, R28, RZ ;  /* 0x0000001c15047210 */ /* 0x010fca0007f3e0ff */
[----:B------:R-:W-:Y:S02]  /*c1c0*/  IMAD.X R5, R3, 0x1, R0, P1 ;  /* 0x0000000103057824 */ /* 0x000fe400008e0600 */
[----:B------:R-:W3:Y:S04]  /*c1d0*/  LDL.LU R3, [R1+0x74] ;  /* 0x0000740001037983 */ /* 0x000ee80000300800 */
[----:B------:R-:W4:Y:S04]  /*c1e0*/  LDL R25, [R1+0x97c] ;  /* 0x00097c0001197983 */ /* 0x000f280000100800 */
[----:B------:R-:W2:Y:S04]  /*c1f0*/  LDL R24, [R1+0x8d8] ;  /* 0x0008d80001187983 */ /* 0x000ea80000100800 */
[----:B------:R-:W3:Y:S04]  /*c200*/  LDL R23, [R1+0x8d4] ;  /* 0x0008d40001177983 */ /* 0x000ee80000100800 */
[----:B------:R-:W3:Y:S04]  /*c210*/  LDL R22, [R1+0x824] ;  /* 0x0008240001167983 */ /* 0x000ee80000100800 */
[----:B------:R-:W3:Y:S04]  /*c220*/  LDL R21, [R1+0x820] ;  /* 0x0008200001157983 */ /* 0x000ee80000100800 */
[----:B------:R0:W3:Y:S02]  /*c230*/  @!P0 LDG.E.U16 R15, [R4.64] ;  /* 0x00000006040f8981 */ /* 0x0000e4000c1e1500 */
[----:B0-----:R-:W-:-:S02]  /*c240*/  IADD3 R4, P1, R20, R28, RZ ;  /* 0x0000001c14047210 */ /* 0x001fc40007f3e0ff */
[----:B------:R-:W3:Y:S03]  /*c250*/  LDL R20, [R1+0x7c8] ;  /* 0x0007c80001147983 */ /* 0x000ee60000100800 */
[----:B------:R-:W-:Y:S02]  /*c260*/  IMAD.X R5, R19, 0x1, R0, P1 ;  /* 0x0000000113057824 */ /* 0x000fe400008e0600 */
[----:B------:R-:W3:Y:S04]  /*c270*/  LDL R19, [R1+0x978] ;  /* 0x0009780001137983 */ /* 0x000ee80000100800 */
[----:B------:R0:W3:Y:S02]  /*c280*/  @!P0 LDG.E.U16 R14, [R4.64] ;  /* 0x00000006040e8981 */ /* 0x0000e4000c1e1500 */
[----:B0-----:R-:W-:-:S02]  /*c290*/  IADD3 R4, P1, R2, R28, RZ ;  /* 0x0000001c02047210 */ /* 0x001fc40007f3e0ff */
[----:B------:R-:W3:Y:S04]  /*c2a0*/  LDL R2, [R1+0x8d0] ;  /* 0x0008d00001027983 */ /* 0x000ee80000100800 */
[----:B------:R0:W-:Y:S01]  /*c2b0*/  STS.U16 [R29+0x4400], R13 ;  /* 0x0044000d1d007388 */ /* 0x0001e20000000400 */
[----:B------:R-:W-:Y:S01]  /*c2c0*/  IMAD.X R5, R26, 0x1, R0, P1 ;  /* 0x000000011a057824 */ /* 0x000fe200008e0600 */
[----:B0-----:R-:W-:-:S06]  /*c2d0*/  PRMT R13, RZ, 0x7610, R13 ;  /* 0x00007610ff0d7816 */ /* 0x001fcc000000000d */
[----:B------:R4:W3:Y:S01]  /*c2e0*/  @!P0 LDG.E.U16 R13, [R4.64] ;  /* 0x00000006040d8981 */ /* 0x0008e2000c1e1500 */
[----:B------:R-:W-:Y:S02]  /*c2f0*/  PRMT R7, RZ, 0x7610, R7 ;  /* 0x00007610ff077816 */ /* 0x000fe40000000007 */
[----:B------:R-:W-:Y:S01]  /*c300*/  PRMT R6, RZ, 0x7610, R6 ;  /* 0x00007610ff067816 */ /* 0x000fe20000000006 */
[----:B------:R0:W-:Y:S04]  /*c310*/  STS.U16 [R29+0x5000], R8 ;  /* 0x005000081d007388 */ /* 0x0001e80000000400 */
[----:B------:R1:W-:Y:S01]  /*c320*/  STS.U16 [R29+0x4c00], R9 ;  /* 0x004c00091d007388 */ /* 0x0003e20000000400 */
[----:B----4-:R-:W-:-:S05]  /*c330*/  IADD3 R4, P1, R25, R28, RZ ;  /* 0x0000001c19047210 */ /* 0x010fca0007f3e0ff */
[----:B--2---:R-:W-:-:S05]  /*c340*/  IMAD.X R5, R24, 0x1, R0, P1 ;  /* 0x0000000118057824 */ /* 0x004fca00008e0600 */
[----:B------:R3:W2:Y:S02]  /*c350*/  @!P0 LDG.E.U16 R7, [R4.64] ;  /* 0x0000000604078981 */ /* 0x0006a4000c1e1500 */
[----:B---3--:R-:W-:-:S05]  /*c360*/  IADD3 R4, P1, R23, R28, RZ ;  /* 0x0000001c17047210 */ /* 0x008fca0007f3e0ff */
[----:B------:R-:W-:Y:S01]  /*c370*/  IMAD.X R5, R22, 0x1, R0, P1 ;  /* 0x0000000116057824 */ /* 0x000fe200008e0600 */
[----:B0-----:R-:W-:-:S04]  /*c380*/  IADD3 R8, P1, R21, R28, RZ ;  /* 0x0000001c15087210 */ /* 0x001fc80007f3e0ff */
[----:B------:R0:W3:Y:S01]  /*c390*/  @!P0 LDG.E.U16 R6, [R4.64] ;  /* 0x0000000604068981 */ /* 0x0000e2000c1e1500 */
[----:B-1----:R-:W-:Y:S01]  /*c3a0*/  IMAD.X R9, R20, 0x1, R0, P1 ;  /* 0x0000000114097824 */ /* 0x002fe200008e0600 */
[----:B0-----:R-:W-:-:S06]  /*c3b0*/  PRMT R5, RZ, 0x7610, R5 ;  /* 0x00007610ff057816 */ /* 0x001fcc0000000005 */
[----:B------:R0:W4:Y:S01]  /*c3c0*/  @!P0 LDG.E.U16 R5, [R8.64] ;  /* 0x0000000608058981 */ /* 0x000122000c1e1500 */
[----:B------:R-:W-:Y:S02]  /*c3d0*/  PRMT R4, RZ, 0x7610, R4 ;  /* 0x00007610ff047816 */ /* 0x000fe40000000004 */
[----:B0-----:R-:W-:-:S05]  /*c3e0*/  IADD3 R8, P1, R19, R28, RZ ;  /* 0x0000001c13087210 */ /* 0x001fca0007f3e0ff */
[----:B------:R-:W-:-:S05]  /*c3f0*/  IMAD.X R9, R2, 0x1, R0, P1 ;  /* 0x0000000102097824 */ /* 0x000fca00008e0600 */
[----:B------:R0:W2:Y:S04]  /*c400*/  @!P0 LDG.E.U16 R4, [R8.64] ;  /* 0x0000000608048981 */ /* 0x0000a8000c1e1500 */
[----:B0-----:R-:W2:Y:S04]  /*c410*/  LDL R9, [R1+0x8cc] ;  /* 0x0008cc0001097983 */ /* 0x001ea80000100800 */
[----:B------:R-:W3:Y:S04]  /*c420*/  LDL.LU R19, [R1+0x168] ;  /* 0x0001680001137983 */ /* 0x000ee80000300800 */
[----:B------:R-:W3:Y:S04]  /*c430*/  LDL.LU R20, [R1+0x78] ;  /* 0x0000780001147983 */ /* 0x000ee80000300800 */
[----:B------:R-:W3:Y:S04]  /*c440*/  LDL.LU R21, [R1+0x44] ;  /* 0x0000440001157983 */ /* 0x000ee80000300800 */
[----:B------:R-:W3:Y:S04]  /*c450*/  LDL.LU R22, [R1+0x34] ;  /* 0x0000340001167983 */ /* 0x000ee80000300800 */
[----:B------:R-:W3:Y:S04]  /*c460*/  LDL.LU R23, [R1+0x30] ;  /* 0x0000300001177983 */ /* 0x000ee80000300800 */
[----:B------:R-:W3:Y:S04]  /*c470*/  LDL.LU R24, [R1+0x2c] ;  /* 0x00002c0001187983 */ /* 0x000ee80000300800 */
[----:B------:R-:W3:Y:S04]  /*c480*/  LDL.LU R25, [R1+0x28] ;  /* 0x0000280001197983 */ /* 0x000ee80000300800 */
[----:B------:R0:W-:Y:S04]  /*c490*/  STS.U16 [R29+0x4800], R27 ;  /* 0x0048001b1d007388 */ /* 0x0001e80000000400 */
[----:B------:R-:W3:Y:S04]  /*c4a0*/  LDL.LU R26, [R1+0x24] ;  /* 0x00002400011a7983 */ /* 0x000ee80000300800 */
[----:B------:R1:W-:Y:S04]  /*c4b0*/  STS.U16 [R29+0x5800], R3 ;  /* 0x005800031d007388 */ /* 0x0003e80000000400 */
[----:B0-----:R-:W3:Y:S04]  /*c4c0*/  LDL.LU R27, [R1+0x20] ;  /* 0x00002000011b7983 */ /* 0x001ee80000300800 */
[----:B------:R-:W3:Y:S04]  /*c4d0*/  LDL.LU R2, [R1+0x1c] ;  /* 0x00001c0001027983 */ /* 0x000ee80000300800 */
[----:B-1----:R-:W3:Y:S01]  /*c4e0*/  LDL.LU R3, [R1+0x18] ;  /* 0x0000180001037983 */ /* 0x002ee20000300800 */
[----:B--2---:R-:W-:-:S03]  /*c4f0*/  IADD3 R8, P1, R9, R28, RZ ;  /* 0x0000001c09087210 */ /* 0x004fc60007f3e0ff */
[----:B------:R-:W2:Y:S01]  /*c500*/  LDL R9, [R1+0x81c] ;  /* 0x00081c0001097983 */ /* 0x000ea20000100800 */
[----:B------:R-:W-:Y:S01]  /*c510*/  PRMT R10, RZ, 0x7610, R10 ;  /* 0x00007610ff0a7816 */ /* 0x000fe2000000000a */
[----:B--2---:R-:W-:-:S05]  /*c520*/  IMAD.X R9, R9, 0x1, R0, P1 ;  /* 0x0000000109097824 */ /* 0x004fca00008e0600 */
[----:B------:R0:W2:Y:S04]  /*c530*/  @!P0 LDG.E.U16 R10, [R8.64] ;  /* 0x00000006080a8981 */ /* 0x0000a8000c1e1500 */
[----:B0-----:R-:W2:Y:S04]  /*c540*/  LDL.LU R8, [R1+0x160] ;  /* 0x0001600001087983 */ /* 0x001ea80000300800 */
[----:B------:R-:W3:Y:S04]  /*c550*/  LDL R9, [R1+0x818] ;  /* 0x0008180001097983 */ /* 0x000ee80000100800 */
[----:B--2---:R3:W-:Y:S02]  /*c560*/  STS.U16 [R29+0x5c00], R8 ;  /* 0x005c00081d007388 */ /* 0x0047e40000000400 */
[----:B---3--:R-:W-:-:S02]  /*c570*/  IADD3 R8, P1, R9, R28, RZ ;  /* 0x0000001c09087210 */ /* 0x008fc40007f3e0ff */
[----:B------:R-:W2:Y:S04]  /*c580*/  LDL R9, [R1+0x7c4] ;  /* 0x0007c40001097983 */ /* 0x000ea80000100800 */
[----:B------:R0:W-:Y:S02]  /*c590*/  STS.U16 [R29+0x5400], R11 ;  /* 0x0054000b1d007388 */ /* 0x0001e40000000400 */
[----:B0-----:R-:W-:Y:S01]  /*c5a0*/  PRMT R11, RZ, 0x7610, R11 ;  /* 0x00007610ff0b7816 */ /* 0x001fe2000000000b */
[----:B--2---:R-:W-:-:S05]  /*c5b0*/  IMAD.X R9, R9, 0x1, R0, P1 ;  /* 0x0000000109097824 */ /* 0x004fca00008e0600 */
[----:B------:R0:W2:Y:S04]  /*c5c0*/  @!P0 LDG.E.U16 R11, [R8.64] ;  /* 0x00000006080b8981 */ /* 0x0000a8000c1e1500 */
[----:B0-----:R-:W3:Y:S04]  /*c5d0*/  LDL.LU R8, [R1+0x7c] ;  /* 0x00007c0001087983 */ /* 0x001ee80000300800 */
[----:B------:R-:W2:Y:S04]  /*c5e0*/  LDL R9, [R1+0x974] ;  /* 0x0009740001097983 */ /* 0x000ea80000100800 */
[----:B---3--:R2:W-:Y:S02]  /*c5f0*/  STS.U16 [R29+0x6000], R8 ;  /* 0x006000081d007388 */ /* 0x0085e40000000400 */
[----:B--2---:R-:W-:-:S02]  /*c600*/  IADD3 R8, P1, R9, R28, RZ ;  /* 0x0000001c09087210 */ /* 0x004fc40007f3e0ff */
[----:B------:R-:W2:Y:S04]  /*c610*/  LDL R9, [R1+0x8c8] ;  /* 0x0008c80001097983 */ /* 0x000ea80000100800 */
[----:B------:R0:W-:Y:S04]  /*c620*/  STL [R1+0xb08], R28 ;  /* 0x000b081c01007387 */ /* 0x0001e80000100800 */
[----:B0-----:R-:W3:Y:S04]  /*c630*/  LDL.LU R28, [R1+0x8] ;  /* 0x00000800011c7983 */ /* 0x001ee80000300800 */
[----:B------:R0:W-:Y:S01]  /*c640*/  STL [R1+0xb0c], R0 ;  /* 0x000b0c0001007387 */ /* 0x0001e20000100800 */
[----:B------:R-:W-:-:S03]  /*c650*/  PRMT R12, RZ, 0x7610, R12 ;  /* 0x00007610ff0c7816 */ /* 0x000fc6000000000c */
[----:B------:R1:W-:Y:S04]  /*c660*/  STS.U16 [R29+0xfc00], R19 ;  /* 0x00fc00131d007388 */ /* 0x0003e80000000400 */
[----:B------:R0:W-:Y:S04]  /*c670*/  STS.U16 [R29+0x6400], R20 ;  /* 0x006400141d007388 */ /* 0x0001e80000000400 */
[----:B------:R0:W-:Y:S01]  /*c680*/  STS.U16 [R29+0x6800], R21 ;  /* 0x006800151d007388 */ /* 0x0001e20000000400 */
[----:B--2---:R-:W-:-:S03]  /*c690*/  IMAD.X R9, R9, 0x1, R0, P1 ;  /* 0x0000000109097824 */ /* 0x004fc600008e0600 */
[----:B0-----:R-:W2:Y:S04]  /*c6a0*/  LDL.LU R0, [R1+0xc] ;  /* 0x00000c0001007983 */ /* 0x001ea80000300800 */
[----:B------:R0:W3:Y:S04]  /*c6b0*/  @!P0 LDG.E.U16 R12, [R8.64] ;  /* 0x00000006080c8981 */ /* 0x0000e8000c1e1500 */
[----:B------:R1:W-:Y:S04]  /*c6c0*/  STS.U16 [R29+0x6c00], R22 ;  /* 0x006c00161d007388 */ /* 0x0003e80000000400 */
[----:B0-----:R-:W3:Y:S04]  /*c6d0*/  LDL.LU R8, [R1+0x14] ;  /* 0x0000140001087983 */ /* 0x001ee80000300800 */
[----:B------:R-:W4:Y:S04]  /*c6e0*/  LDL.LU R9, [R1+0x10] ;  /* 0x0000100001097983 */ /* 0x000f280000300800 */
[----:B-1----:R-:W4:Y:S04]  /*c6f0*/  LDL.LU R19, [R1+0x1b38] ;  /* 0x001b380001137983 */ /* 0x002f280000300800 */
[----:B------:R-:W4:Y:S04]  /*c700*/  LDL.LU R20, [R1+0x1b34] ;  /* 0x001b340001147983 */ /* 0x000f280000300800 */
[----:B------:R-:W4:Y:S04]  /*c710*/  LDL.LU R21, [R1+0x1b30] ;  /* 0x001b300001157983 */ /* 0x000f280000300800 */
[----:B------:R-:W4:Y:S04]  /*c720*/  LDL.LU R22, [R1+0x1b2c] ;  /* 0x001b2c0001167983 */ /* 0x000f280000300800 */
[----:B------:R0:W-:Y:S04]  /*c730*/  STS.U16 [R29+0x7000], R23 ;  /* 0x007000171d007388 */ /* 0x0001e80000000400 */
[----:B------:R1:W-:Y:S04]  /*c740*/  STS.U16 [R29+0x7400], R24 ;  /* 0x007400181d007388 */ /* 0x0003e80000000400 */
[----:B------:R1:W-:Y:S04]  /*c750*/  STS.U16 [R29+0x7800], R25 ;  /* 0x007800191d007388 */ /* 0x0003e80000000400 */
[----:B0-----:R-:W4:Y:S04]  /*c760*/  LDL.LU R23, [R1+0x1b28] ;  /* 0x001b280001177983 */ /* 0x001f280000300800 */
[----:B-1----:R-:W4:Y:S04]  /*c770*/  LDL.LU R24, [R1+0x1b24] ;  /* 0x001b240001187983 */ /* 0x002f280000300800 */
        /* <DEDUP_REMOVED lines=8> */
[----:B0-----:R-:W4:Y:S04]  /*c800*/  LDL.LU R3, [R1+0x1b10] ;  /* 0x001b100001037983 */ /* 0x001f280000300800 */
[----:B--2---:R0:W-:Y:S04]  /*c810*/  STS.U16 [R29+0x9400], R0 ;  /* 0x009400001d007388 */ /* 0x0041e80000000400 */
[----:B0-----:R-:W2:Y:S04]  /*c820*/  LDL R0, [R1+0x7b0] ;  /* 0x0007b00001007983 */ /* 0x001ea80000100800 */
[----:B---3--:R-:W-:Y:S04]  /*c830*/  STS.U16 [R29+0x8c00], R8 ;  /* 0x008c00081d007388 */ /* 0x008fe80000000400 */
[----:B----4-:R-:W-:Y:S04]  /*c840*/  STS.U16 [R29+0x9000], R9 ;  /* 0x009000091d007388 */ /* 0x010fe80000000400 */
[----:B------:R-:W-:Y:S04]  /*c850*/  STS.U16 [R29+0x9800], R28 ;  /* 0x0098001c1d007388 */ /* 0x000fe80000000400 */
        /* <DEDUP_REMOVED lines=18> */
[----:B------:R0:W-:Y:S04]  /*c980*/  STS.U16 [R29+0x9c00], R3 ;  /* 0x009c00031d007388 */ /* 0x0001e80000000400 */
[----:B------:R-:W-:Y:S04]  /*c990*/  STS.U16 [R29+0xe800], R5 ;  /* 0x00e800051d007388 */ /* 0x000fe80000000400 */
[----:B------:R-:W-:Y:S04]  /*c9a0*/  STS.U16 [R29+0xec00], R4 ;  /* 0x00ec00041d007388 */ /* 0x000fe80000000400 */
[----:B------:R-:W-:Y:S04]  /*c9b0*/  STS.U16 [R29+0xf000], R10 ;  /* 0x00f0000a1d007388 */ /* 0x000fe80000000400 */
[----:B------:R-:W-:Y:S04]  /*c9c0*/  STS.U16 [R29+0xf400], R11 ;  /* 0x00f4000b1d007388 */ /* 0x000fe80000000400 */
[----:B------:R-:W-:Y:S04]  /*c9d0*/  STS.U16 [R29+0xf800], R12 ;  /* 0x00f8000c1d007388 */ /* 0x000fe80000000400 */
[----:B------:R-:W-:Y:S06]  /*c9e0*/  BAR.SYNC.DEFER_BLOCKING 0x0 ;  /* 0x0000000000007b1d */ /* 0x000fec0000010000 */
[----:B0-----:R-:W3:Y:S04]  /*c9f0*/  LDL R3, [R1+0x7a4] ;  /* 0x0007a40001037983 */ /* 0x001ee80000100800 */
[----:B------:R-:W-:Y:S04]  /*ca00*/  STL [R1+0xb10], R29 ;  /* 0x000b101d01007387 */ /* 0x000fe80000100800 */
[----:B--2---:R-:W0:Y:S04]  /*ca10*/  LDSM.16.M88.4 R4, [R0] ;  /* 0x000000000004783b */ /* 0x004e280000000200 */
[----:B------:R-:W1:Y:S04]  /*ca20*/  LDSM.16.M88.4 R12, [R0+0x4000] ;  /* 0x00400000000c783b */ /* 0x000e680000000200 */
[----:B------:R-:W2:Y:S04]  /*ca30*/  LDSM.16.M88.4 R24, [R0+0x2000] ;  /* 0x002000000018783b */ /* 0x000ea80000000200 */
[----:B------:R-:W4:Y:S04]  /*ca40*/  LDSM.16.M88.4 R8, [R0+0x6000] ;  /* 0x006000000008783b */ /* 0x000f280000000200 */
[----:B0-----:R-:W-:Y:S04]  /*ca50*/  STL.64 [R1+0x40], R4 ;  /* 0x0000400401007387 */ /* 0x001fe80000100a00 */
[----:B------:R-:W-:Y:S04]  /*ca60*/  STL.64 [R1+0x48], R6 ;  /* 0x0000480601007387 */ /* 0x000fe80000100a00 */
[----:B------:R-:W0:Y:S04]  /*ca70*/  LDSM.16.M88.4 R4, [R0+0x8000] ;  /* 0x008000000004783b */ /* 0x000e280000000200 */
[----:B-1----:R-:W-:Y:S04]  /*ca80*/  STL.64 [R1+0x20], R12 ;  /* 0x0000200c01007387 */ /* 0x002fe80000100a00 */
[----:B------:R-:W-:Y:S04]  /*ca90*/  STL.64 [R1+0x28], R14 ;  /* 0x0000280e01007387 */ /* 0x000fe80000100a00 */
[----:B------:R-:W1:Y:S04]  /*caa0*/  LDSM.16.M88.4 R12, [R0+0xa000] ;  /* 0x00a00000000c783b */ /* 0x000e680000000200 */
[----:B--2---:R-:W-:Y:S04]  /*cab0*/  STL.64 [R1+0x38], R26 ;  /* 0x0000381a01007387 */ /* 0x004fe80000100a00 */
[----:B----4-:R-:W-:Y:S04]  /*cac0*/  STL.64 [R1+0x10], R8 ;  /* 0x0000100801007387 */ /* 0x010fe80000100a00 */
[----:B------:R-:W-:Y:S04]  /*cad0*/  STL.64 [R1+0x18], R10 ;  /* 0x0000180a01007387 */ /* 0x000fe80000100a00 */
[----:B------:R2:W-:Y:S04]  /*cae0*/  STL.64 [R1+0x1af8], R24 ;  /* 0x001af81801007387 */ /* 0x0005e80000100a00 */
[----:B------:R-:W4:Y:S04]  /*caf0*/  LDSM.16.M88.4 R8, [R0+0xc000] ;  /* 0x00c000000008783b */ /* 0x000f280000000200 */
[----:B0-----:R-:W-:Y:S04]  /*cb00*/  STL.64 [R1], R4 ;  /* 0x0000000401007387 */ /* 0x001fe80000100a00 */
[----:B------:R-:W-:Y:S04]  /*cb10*/  STL.64 [R1+0x8], R6 ;  /* 0x0000080601007387 */ /* 0x000fe80000100a00 */
[----:B--2---:R-:W2:Y:S04]  /*cb20*/  LDL.64 R24, [R1+0x40] ;  /* 0x0000400001187983 */ /* 0x004ea80000100a00 */
[----:B-1----:R-:W-:Y:S04]  /*cb30*/  STL.64 [R1+0x1ac0], R14 ;  /* 0x001ac00e01007387 */ /* 0x002fe80000100a00 */
[----:B------:R0:W-:Y:S04]  /*cb40*/  STL.64 [R1+0x1ab8], R12 ;  /* 0x001ab80c01007387 */ /* 0x0001e80000100a00 */
[----:B------:R-:W-:Y:S04]  /*cb50*/  LDSM.16.M88.4 R4, [R0+0xe000] ;  /* 0x00e000000004783b */ /* 0x000fe80000000200 */
[----:B0-----:R-:W2:Y:S04]  /*cb60*/  LDL.64 R12, [R1] ;  /* 0x00000000010c7983 */ /* 0x001ea80000100a00 */
[----:B---3--:R-:W0:Y:S04]  /*cb70*/  LDSM.16.MT88.4 R16, [R3+0x10000] ;  /* 0x010000000310783b */ /* 0x008e280000004200 */
[----:B------:R-:W1:Y:S04]  /*cb80*/  LDSM.16.MT88.4 R20, [R3+0x10080] ;  /* 0x010080000314783b */ /* 0x000e680000004200 */
[----:B--2---:R2:W-:Y:S04]  /*cb90*/  STL.64 [R1+0x1ad8], R12 ;  /* 0x001ad80c01007387 */ /* 0x0045e80000100a00 */
[----:B--2---:R-:W2:Y:S04]  /*cba0*/  LDL.64 R12, [R1+0x10] ;  /* 0x00001000010c7983 */ /* 0x004ea80000100a00 */
[----:B--2---:R2:W-:Y:S04]  /*cbb0*/  STL.64 [R1+0x1af0], R12 ;  /* 0x001af00c01007387 */ /* 0x0045e80000100a00 */
[----:B----4-:R-:W-:Y:S04]  /*cbc0*/  STL [R1+0x174c], R10 ;  /* 0x00174c0a01007387 */ /* 0x010fe80000100800 */
[----:B------:R-:W-:Y:S04]  /*cbd0*/  STL [R1+0x1748], R11 ;  /* 0x0017480b01007387 */ /* 0x000fe80000100800 */
[----:B------:R-:W-:Y:S04]  /*cbe0*/  STL.64 [R1+0x1ab0], R8 ;  /* 0x001ab00801007387 */ /* 0x000fe80000100a00 */
[----:B--2---:R-:W2:Y:S04]  /*cbf0*/  LDL.LU.64 R12, [R1+0x340] ;  /* 0x00034000010c7983 */ /* 0x004ea80000300a00 */
[----:B------:R-:W3:Y:S04]  /*cc00*/  LDL.LU.64 R14, [R1+0x348] ;  /* 0x00034800010e7983 */ /* 0x000ee80000300a00 */
[----:B---3--:R-:W-:Y:S04]  /*cc10*/  STL.64 [R1+0x1b08], R14 ;  /* 0x001b080e01007387 */ /* 0x008fe80000100a00 */
[----:B--2---:R2:W-:Y:S04]  /*cc20*/  STL.64 [R1+0x1b00], R12 ;  /* 0x001b000c01007387 */ /* 0x0045e80000100a00 */
[----:B--2---:R-:W0:Y:S04]  /*cc30*/  LDL.LU.64 R12, [R1+0x4f0] ;  /* 0x0004f000010c7983 */ /* 0x004e280000300a00 */
[----:B------:R-:W0:Y:S04]  /*cc40*/  LDL.LU.64 R14, [R1+0x4f8] ;  /* 0x0004f800010e7983 */ /* 0x000e280000300a00 */
[----:B------:R-:W2:Y:S04]  /*cc50*/  LDL.LU.64 R8, [R1+0x310] ;  /* 0x0003100001087983 */ /* 0x000ea80000300a00 */
[----:B------:R-:W3:Y:S04]  /*cc60*/  LDL.LU.64 R10, [R1+0x318] ;  /* 0x00031800010a7983 */ /* 0x000ee80000300a00 */
[----:B---3--:R-:W-:Y:S04]  /*cc70*/  STL.64 [R1+0x1ad0], R10 ;  /* 0x001ad00a01007387 */ /* 0x008fe80000100a00 */
[----:B--2---:R2:W-:Y:S04]  /*cc80*/  STL.64 [R1+0x1ac8], R8 ;  /* 0x001ac80801007387 */ /* 0x0045e80000100a00 */
[----:B--2---:R-:W2:Y:S04]  /*cc90*/  LDL.LU.64 R8, [R1+0x320] ;  /* 0x0003200001087983 */ /* 0x004ea80000300a00 */
[----:B------:R-:W3:Y:S01]  /*cca0*/  LDL.LU.64 R10, [R1+0x328] ;  /* 0x00032800010a7983 */ /* 0x000ee20000300a00 */
[----:B0-----:R-:W-:Y:S01]  /*ccb0*/  HMMA.16816.F32 R12, R16, R24, R12 ;  /* 0x00000018100c723c */ /* 0x001fe2000000180c */
[----:B------:R-:W-:-:S02]  /*ccc0*/  IMAD.MOV.U32 R2, RZ, RZ, R24 ;  /* 0x000000ffff027224 */ /* 0x000fc400078e0018 */
[----:B------:R-:W-:Y:S01]  /*ccd0*/  IMAD.MOV.U32 R0, RZ, RZ, R25 ;  /* 0x000000ffff007224 */ /* 0x000fe200078e0019 */
[----:B---3--:R-:W-:Y:S04]  /*cce0*/  STL.64 [R1+0x1ae8], R10 ;  /* 0x001ae80a01007387 */ /* 0x008fe80000100a00 */
[----:B--2---:R0:W-:Y:S04]  /*ccf0*/  STL.64 [R1+0x1ae0], R8 ;  /* 0x001ae00801007387 */ /* 0x0041e80000100a00 */
[----:B0-----:R-:W2:Y:S04]  /*cd00*/  LDL.LU.64 R8, [R1+0x330] ;  /* 0x0003300001087983 */ /* 0x001ea80000300a00 */
[----:B------:R-:W2:Y:S04]  /*cd10*/  LDL.LU.64 R10, [R1+0x338] ;  /* 0x00033800010a7983 */ /* 0x000ea80000300a00 */
[----:B------:R-:W-:Y:S04]  /*cd20*/  STL [R1+0x1734], R6 ;  /* 0x0017340601007387 */ /* 0x000fe80000100800 */
[----:B------:R-:W-:Y:S04]  /*cd30*/  STL [R1+0x1730], R7 ;  /* 0x0017300701007387 */ /* 0x000fe80000100800 */
[----:B-1----:R-:W-:Y:S04]  /*cd40*/  STL.64 [R1+0x1aa8], R22 ;  /* 0x001aa81601007387 */ /* 0x002fe80000100a00 */
[----:B------:R0:W-:Y:S04]  /*cd50*/  STL.64 [R1+0x1aa0], R20 ;  /* 0x001aa01401007387 */ /* 0x0001e80000100a00 */
[----:B0-----:R-:W3:Y:S04]  /*cd60*/  LDL.LU.64 R20, [R1+0x4e0] ;  /* 0x0004e00001147983 */ /* 0x001ee80000300a00 */
[----:B------:R-:W3:Y:S04]  /*cd70*/  LDL.LU.64 R22, [R1+0x4e8] ;  /* 0x0004e80001167983 */ /* 0x000ee80000300a00 */
[----:B------:R-:W-:Y:S04]  /*cd80*/  STL.64 [R1+0x360], R12 ;  /* 0x0003600c01007387 */ /* 0x000fe80000100a00 */
[----:B------:R0:W-:Y:S04]  /*cd90*/  STL.64 [R1+0x368], R14 ;  /* 0x0003680e01007387 */ /* 0x0001e80000100a00 */
[----:B0-----:R-:W4:Y:S04]  /*cda0*/  LDL.LU.64 R14, [R1+0x1b08] ;  /* 0x001b0800010e7983 */ /* 0x001f280000300a00 */
[----:B------:R-:W4:Y:S04]  /*cdb0*/  LDL.LU.64 R12, [R1+0x1b00] ;  /* 0x001b0000010c7983 */ /* 0x000f280000300a00 */
[----:B------:R-:W3:Y:S02]  /*cdc0*/  LDL.LU.64 R24, [R1+0x1af8] ;  /* 0x001af80001187983 */ /* 0x000ee40000300a00 */
[C---:B---3--:R-:W-:Y:S11]  /*cdd0*/  HMMA.16816.F32 R20, R16.reuse, R24, R20 ;  /* 0x000000181014723c */ /* 0x048ff60000001814 */
[----:B------:R-:W-:Y:S11]  /*cde0*/  @!UPT UIADD3 URZ, URZ, URZ, URZ ;  /* 0x0000003f3f3ff290 */ /* 0x000ff6000fffe03f */
[----:B------:R-:W-:Y:S01]  /*cdf0*/  @!UPT UIADD3 URZ, URZ, URZ, URZ ;  /* 0x0000003f3f3ff290 */ /* 0x000fe2000fffe03f */
[----:B------:R0:W-:Y:S04]  /*ce00*/  STL.64 [R1+0x350], R20 ;  /* 0x0003501401007387 */ /* 0x0001e80000100a00 */
[----:B------:R1:W-:Y:S04]  /*ce10*/  STL.64 [R1+0x358], R22 ;  /* 0x0003581601007387 */ /* 0x0003e80000100a00 */
[----:B0-----:R-:W3:Y:S04]  /*ce20*/  LDL.LU.64 R20, [R1+0x300] ;  /* 0x0003000001147983 */ /* 0x001ee80000300a00 */
[----:B-1----:R-:W3:Y:S04]  /*ce30*/  LDL.LU.64 R22, [R1+0x308] ;  /* 0x0003080001167983 */ /* 0x002ee80000300a00 */
[----:B------:R0:W-:Y:S04]  /*ce40*/  STL.64 [R1+0x1a90], R24 ;  /* 0x001a901801007387 */ /* 0x0001e80000100a00 */
[----:B0-----:R-:W4:Y:S02]  /*ce50*/  LDL.64 R24, [R1+0x20] ;  /* 0x0000200001187983 */ /* 0x001f240000100a00 */
[C---:B----4-:R-:W-:Y:S11]  /*ce60*/  HMMA.16816.F32 R12, R16.reuse, R24, R12 ;  /* 0x00000018100c723c */ /* 0x050ff6000000180c */
[----:B------:R-:W-:Y:S11]  /*ce70*/  @!UPT UIADD3 URZ, URZ, URZ, URZ ;  /* 0x0000003f3f3ff290 */ /* 0x000ff6000fffe03f */
[----:B------:R-:W-:Y:S01]  /*ce80*/  @!UPT UIADD3 URZ, URZ, URZ, URZ ;  /* 0x0000003f3f3ff290 */ /* 0x000fe2000fffe03f */
[----:B------:R0:W-:Y:S04]  /*ce90*/  STL.64 [R1+0x340], R12 ;  /* 0x0003400c01007387 */ /* 0x0001e80000100a00 */
[----:B------:R-:W-:Y:S04]  /*cea0*/  STL.64 [R1+0x348], R14 ;  /* 0x0003480e01007387 */ /* 0x000fe80000100a00 */
[----:B0-----:R-:W2:Y:S02]  /*ceb0*/  LDL.LU.64 R12, [R1+0x1af0] ;  /* 0x001af000010c7983 */ /* 0x001ea40000300a00 */
[----:B--2---:R-:W-:Y:S01]  /*cec0*/  HMMA.16816.F32 R8, R16, R12, R8 ;  /* 0x0000000c1008723c */ /* 0x004fe20000001808 */
[----:B------:R-:W-:-:S02]  /*ced0*/  IMAD.MOV.U32 R27, RZ, RZ, R12 ;  /* 0x000000ffff1b7224 */ /* 0x000fc400078e000c */
[----:B------:R-:W-:Y:S11]  /*cee0*/  IMAD.MOV.U32 R26, RZ, RZ, R13 ;  /* 0x000000ffff1a7224 */ /* 0x000ff600078e000d */
[----:B------:R-:W-:Y:S09]  /*cef0*/  @!UPT UIADD3 URZ, URZ, URZ, URZ ;  /* 0x0000003f3f3ff290 */ /* 0x000ff2000fffe03f */
[----:B------:R-:W-:Y:S04]  /*cf00*/  STL.64 [R1+0x330], R8 ;  /* 0x0003300801007387 */ /* 0x000fe80000100a00 */
[----:B------:R0:W-:Y:S04]  /*cf10*/  STL.64 [R1+0x338], R10 ;  /* 0x0003380a01007387 */ /* 0x0001e80000100a00 */
[----:B0-----:R-:W2:Y:S04]  /*cf20*/  LDL.LU.64 R10, [R1+0x1ae8] ;  /* 0x001ae800010a7983 */ /* 0x001ea80000300a00 */
[----:B------:R-:W2:Y:S04]  /*cf30*/  LDL.LU.64 R8, [R1+0x1ae0] ;  /* 0x001ae00001087983 */ /* 0x000ea80000300a00 */
[----:B------:R-:W2:Y:S01]  /*cf40*/  LDL.LU.64 R12, [R1+0x1ad8] ;  /* 0x001ad800010c7983 */ /* 0x000ea20000300a00 */
[----:B------:R-:W-:-:S02]  /*cf50*/  IMAD.MOV.U32 R7, RZ, RZ, R24 ;  /* 0x000000ffff077224 */ /* 0x000fc400078e0018 */
[----:B------:R-:W-:Y:S02]  /*cf60*/  IMAD.MOV.U32 R6, RZ, RZ, R25 ;  /* 0x000000ffff067224 */ /* 0x000fe400078e0019 */
[----:B------:R-:W-:Y:S02]  /*cf70*/  IMAD.MOV.U32 R24, RZ, RZ, R2 ;  /* 0x000000ffff187224 */ /* 0x000fe400078e0002 */
[----:B------:R-:W-:Y:S01]  /*cf80*/  IMAD.MOV.U32 R25, RZ, RZ, R0 ;  /* 0x000000ffff197224 */ /* 0x000fe200078e0000 */
[C---:B--2---:R-:W-:Y:S01]  /*cf90*/  HMMA.16816.F32 R8, R16.reuse, R12, R8 ;  /* 0x0000000c1008723c */ /* 0x044fe20000001808 */
[----:B------:R-:W-:Y:S02]  /*cfa0*/  IMAD.MOV.U32 R2, RZ, RZ, R12 ;  /* 0x000000ffff027224 */ /* 0x000fe400078e000c */
[----:B------:R-:W-:Y:S11]  /*cfb0*/  IMAD.MOV.U32 R0, RZ, RZ, R13 ;  /* 0x000000ffff007224 */ /* 0x000ff600078e000d */
[----:B------:R-:W-:Y:S09]  /*cfc0*/  @!UPT UIADD3 URZ, URZ, URZ, URZ ;  /* 0x0000003f3f3ff290 */ /* 0x000ff2000fffe03f */
[----:B------:R-:W-:Y:S04]  /*cfd0*/  STL.64 [R1+0x320], R8 ;  /* 0x0003200801007387 */ /* 0x000fe80000100a00 */
[----:B------:R0:W-:Y:S04]  /*cfe0*/  STL.64 [R1+0x328], R10 ;  /* 0x0003280a01007387 */ /* 0x0001e80000100a00 */
[----:B0-----:R-:W2:Y:S04]  /*cff0*/  LDL.LU.64 R10, [R1+0x1ad0] ;  /* 0x001ad000010a7983 */ /* 0x001ea80000300a00 */
[----:B------:R-:W2:Y:S04]  /*d000*/  LDL.LU.64 R8, [R1+0x1ac8] ;  /* 0x001ac80001087983 */ /* 0x000ea80000300a00 */
[----:B------:R-:W4:Y:S04]  /*d010*/  LDL.LU.64 R14, [R1+0x1ac0] ;  /* 0x001ac000010e7983 */ /* 0x000f280000300a00 */
[----:B------:R-:W2:Y:S02]  /*d020*/  LDL.LU.64 R12, [R1+0x1ab8] ;  /* 0x001ab800010c7983 */ /* 0x000ea40000300a00 */
[C---:B--2---:R-:W-:Y:S11]  /*d030*/  HMMA.16816.F32 R8, R16.reuse, R12, R8 ;  /* 0x0000000c1008723c */ /* 0x044ff60000001808 */
[----:B------:R-:W-:Y:S11]  /*d040*/  @!UPT UIADD3 URZ, URZ, URZ, URZ ;  /* 0x0000003f3f3ff290 */ /* 0x000ff6000fffe03f */
[----:B------:R-:W-:Y:S01]  /*d050*/  @!UPT UIADD3 URZ, URZ, URZ, URZ ;  /* 0x0000003f3f3ff290 */ /* 0x000fe2000fffe03f */
[----:B------:R0:W-:Y:S04]  /*d060*/  STL.64 [R1+0x310], R8 ;  /* 0x0003100801007387 */ /* 0x0001e80000100a00 */
[----:B------:R-:W-:Y:S04]  /*d070*/  STL.64 [R1+0x318], R10 ;  /* 0x0003180a01007387 */ /* 0x000fe80000100a00 */
[----:B0-----:R-:W3:Y:S04]  /*d080*/  LDL.LU.64 R8, [R1+0x1ab0] ;  /* 0x001ab00001087983 */ /* 0x001ee80000300a00 */
[----:B----4-:R-:W-:Y:S04]  /*d090*/  STL.64 [R1+0x1a50], R14 ;  /* 0x001a500e01007387 */ /* 0x010fe80000100a00 */
[----:B------:R0:W-:Y:S04]  /*d0a0*/  STL.64 [R1+0x1a48], R12 ;  /* 0x001a480c01007387 */ /* 0x0001e80000100a00 */
[----:B0-----:R-:W2:Y:S04]  /*d0b0*/  LDL.LU.64 R12, [R1+0x4d0] ;  /* 0x0004d000010c7983 */ /* 0x001ea80000300a00 */
[----:B------:R-:W2:Y:S01]  /*d0c0*/  LDL.LU.64 R14, [R1+0x4d8] ;  /* 0x0004d800010e7983 */ /* 0x000ea20000300a00 */
[C---:B---3--:R-:W-:Y:S08]  /*d0d0*/  HMMA.16816.F32 R20, R16.reuse, R8, R20 ;  /* 0x000000081014723c */ /* 0x048ff00000001814 */
[----:B--2---:R-:W-:Y:S11]  /*d0e0*/  HMMA.16816.F32 R12, R16, R4, R12 ;  /* 0x00000004100c723c */ /* 0x004ff6000000180c */
[----:B------:R-:W-:Y:S04]  /*d0f0*/  @!UPT UIADD3 URZ, URZ, URZ, URZ ;  /* 0x0000003f3f3ff290 */ /* 0x000fe8000fffe03f */
[----:B------:R-:W-:Y:S04]  /*d100*/  STL.64 [R1+0x300], R20 ;  /* 0x0003001401007387 */ /* 0x000fe80000100a00 */
[----:B------:R0:W-:Y:S04]  /*d110*/  STL.64 [R1+0x308], R22 ;  /* 0x0003081601007387 */ /* 0x0001e80000100a00 */
[----:B0-----:R-:W2:Y:S04]  /*d120*/  LDL.LU.64 R22, [R1+0x1aa8] ;  /* 0x001aa80001167983 */ /* 0x001ea80000300a00 */
[----:B------:R-:W2:Y:S04]  /*d130*/  LDL.LU.64 R20, [R1+0x1aa0] ;  /* 0x001aa00001147983 */ /* 0x000ea80000300a00 */
[----:B------:R0:W-:Y:S04]  /*d140*/  STL.64 [R1+0x1a98], R8 ;  /* 0x001a980801007387 */ /* 0x0001e80000100a00 */
[----:B0-----:R-:W2:Y:S04]  /*d150*/  LDL.LU.64 R8, [R1+0x4a0] ;  /* 0x0004a00001087983 */ /* 0x001ea80000300a00 */
[----:B------:R-:W2:Y:S04]  /*d160*/  LDL.LU.64 R10, [R1+0x4a8] ;  /* 0x0004a800010a7983 */ /* 0x000ea80000300a00 */
[----:B------:R-:W-:Y:S04]  /*d170*/  STL.64 [R1+0x1f0], R12 ;  /* 0x0001f00c01007387 */ /* 0x000fe80000100a00 */
[----:B------:R-:W-:Y:S04]  /*d180*/  STL.64 [R1+0x1f8], R14 ;  /* 0x0001f80e01007387 */ /* 0x000fe80000100a00 */
[----:B------:R0:W-:Y:S02]  /*d190*/  STL.64 [R1+0x1a58], R4 ;  /* 0x001a580401007387 */ /* 0x0001e40000100a00 */
[----:B0-----:R-:W-:-:S02]  /*d1a0*/  IMAD.MOV.U32 R4, RZ, RZ, R27 ;  /* 0x000000ffff047224 */ /* 0x001fc400078e001b */
[----:B------:R-:W-:-:S05]  /*d1b0*/  IMAD.MOV.U32 R5, RZ, RZ, R26 ;  /* 0x000000ffff057224 */ /* 0x000fca00078e001a */
[----:B------:R0:W-:Y:S02]  /*d1c0*/  STL.64 [R1+0x1a70], R4 ;  /* 0x001a700401007387 */ /* 0x0001e40000100a00 */
[----:B0-----:R-:W-:Y:S02]  /*d1d0*/  IMAD.MOV.U32 R4, RZ, RZ, R7 ;  /* 0x000000ffff047224 */ /* 0x001fe400078e0007 */
[----:B------:R-:W-:-:S05]  /*d1e0*/  IMAD.MOV.U32 R5, RZ, RZ, R6 ;  /* 0x000000ffff057224 */ /* 0x000fca00078e0006 */
[----:B------:R0:W-:Y:S04]  /*d1f0*/  STL.64 [R1+0x1a88], R4 ;  /* 0x001a880401007387 */ /* 0x0001e80000100a00 */
[----:B0-----:R-:W3:Y:S04]  /*d200*/  LDL.LU.64 R4, [R1+0x490] ;  /* 0x0004900001047983 */ /* 0x001ee80000300a00 */
[----:B------:R-:W3:Y:S04]  /*d210*/  LDL.LU.64 R6, [R1+0x498] ;  /* 0x0004980001067983 */ /* 0x000ee80000300a00 */
[----:B------:R-:W4:Y:S04]  /*d220*/  LDL.LU.64 R12, [R1+0x130] ;  /* 0x00013000010c7983 */ /* 0x000f280000300a00 */
[----:B------:R-:W2:Y:S04]  /*d230*/  LDL.LU.64 R14, [R1+0x138] ;  /* 0x00013800010e7983 */ /* 0x000ea80000300a00 */
[----:B--2---:R-:W-:Y:S04]  /*d240*/  STL.64 [R1+0x1a68], R14 ;  /* 0x001a680e01007387 */ /* 0x004fe80000100a00 */
[----:B----4-:R0:W-:Y:S04]  /*d250*/  STL.64 [R1+0x1a60], R12 ;  /* 0x001a600c01007387 */ /* 0x0101e80000100a00 */
[----:B0-----:R-:W2:Y:S04]  /*d260*/  LDL.LU.64 R12, [R1+0x140] ;  /* 0x00014000010c7983 */ /* 0x001ea80000300a00 */
[----:B------:R-:W4:Y:S01]  /*d270*/  LDL.LU.64 R14, [R1+0x148] ;  /* 0x00014800010e7983 */ /* 0x000f220000300a00 */
[C---:B------:R-:W-:Y:S03]  /*d280*/  HMMA.16816.F32 R24, R20.reuse, R24, R8 ;  /* 0x000000181418723c */ /* 0x040fe60000001808 */
[----:B----4-:R-:W-:Y:S04]  /*d290*/  STL.64 [R1+0x1a80], R14 ;  /* 0x001a800e01007387 */ /* 0x010fe80000100a00 */
[----:B--2---:R0:W-:Y:S04]  /*d2a0*/  STL.64 [R1+0x1a78], R12 ;  /* 0x001a780c01007387 */ /* 0x0041e80000100a00 */
[----:B0-----:R-:W2:Y:S04]  /*d2b0*/  LDL.LU.64 R12, [R1+0x150] ;  /* 0x00015000010c7983 */ /* 0x001ea80000300a00 */
[----:B------:R-:W2:Y:S04]  /*d2c0*/  LDL.LU.64 R14, [R1+0x158] ;  /* 0x00015800010e7983 */ /* 0x000ea80000300a00 */
[----:B------:R-:W4:Y:S04]  /*d2d0*/  LDL.LU.64 R16, [R1+0x120] ;  /* 0x0001200001107983 */ /* 0x000f280000300a00 */
[----:B------:R-:W4:Y:S04]  /*d2e0*/  LDL.LU.64 R18, [R1+0x128] ;  /* 0x0001280001127983 */ /* 0x000f280000300a00 */
[----:B------:R-:W2:Y:S04]  /*d2f0*/  LDL.LU.64 R8, [R1+0x1a98] ;  /* 0x001a980001087983 */ /* 0x000ea80000300a00 */
[----:B------:R0:W-:Y:S04]  /*d300*/  STL.64 [R1+0x170], R24 ;  /* 0x0001701801007387 */ /* 0x0001e80000100a00 */
[----:B------:R-:W-:Y:S04]  /*d310*/  STL.64 [R1+0x178], R26 ;  /* 0x0001781a01007387 */ /* 0x000fe80000100a00 */
[----:B0-----:R-:W3:Y:S02]  /*d320*/  LDL.LU.64 R24, [R1+0x1a90] ;  /* 0x001a900001187983 */ /* 0x001ee40000300a00 */
[C---:B---3--:R-:W-:Y:S11]  /*d330*/  HMMA.16816.F32 R4, R20.reuse, R24, R4 ;  /* 0x000000181404723c */ /* 0x048ff60000001804 */
[----:B------:R-:W-:Y:S11]  /*d340*/  @!UPT UIADD3 URZ, URZ, URZ, URZ ;  /* 0x0000003f3f3ff290 */ /* 0x000ff6000fffe03f */
[----:B------:R-:W-:Y:S01]  /*d350*/  @!UPT UIADD3 URZ, URZ, URZ, URZ ;  /* 0x0000003f3f3ff290 */ /* 0x000fe2000fffe03f */
[----:B------:R0:W-:Y:S04]  /*d360*/  STL.64 [R1+0x160], R4 ;  /* 0x0001600401007387 */ /* 0x0001e80000100a00 */
[----:B0-----:R-:W2:Y:S01]  /*d370*/  LDL.LU.64 R4, [R1+0x1a88] ;  /* 0x001a880001047983 */ /* 0x001ea20000300a00 */
[----:B------:R-:W-:Y:S02]  /*d380*/  IMAD.MOV.U32 R10, RZ, RZ, R6 ;  /* 0x000000ffff0a7224 */ /* 0x000fe400078e0006 */
[----:B------:R-:W-:Y:S01]  /*d390*/  IMAD.MOV.U32 R11, RZ, RZ, R7 ;  /* 0x000000ffff0b7224 */ /* 0x000fe200078e0007 */
[----:B------:R-:W-:Y:S04]  /*d3a0*/  STL.64 [R1+0x1a40], R24 ;  /* 0x001a401801007387 */ /* 0x000fe80000100a00 */
[----:B------:R-:W-:Y:S04]  /*d3b0*/  STL [R1+0x1754], R11 ;  /* 0x0017540b01007387 */ /* 0x000fe80000100800 */
[----:B------:R-:W-:Y:S01]  /*d3c0*/  STL [R1+0x1750], R10 ;  /* 0x0017500a01007387 */ /* 0x000fe20000100800 */
[C---:B--2---:R-:W-:Y:S03]  /*d3d0*/  HMMA.16816.F32 R4, R20.reuse, R4, R12 ;  /* 0x000000041404723c */ /* 0x044fe6000000180c */
[----:B------:R-:W2:Y:S04]  /*d3e0*/  LDL.LU.64 R14, [R1+0x1a80] ;  /* 0x001a8000010e7983 */ /* 0x000ea80000300a00 */
[----:B------:R-:W2:Y:S11]  /*d3f0*/  LDL.LU.64 R12, [R1+0x1a78] ;  /* 0x001a7800010c7983 */ /* 0x000eb60000300a00 */
[----:B------:R-:W-:Y:S05]  /*d400*/  @!UPT UIADD3 URZ, URZ, URZ, URZ ;  /* 0x0000003f3f3ff290 */ /* 0x000fea000fffe03f */
[----:B------:R0:W-:Y:S04]  /*d410*/  STL.64 [R1+0x150], R4 ;  /* 0x0001500401007387 */ /* 0x0001e80000100a00 */
[----:B------:R2:W-:Y:S04]  /*d420*/  STL.64 [R1+0x158], R6 ;  /* 0x0001580601007387 */ /* 0x0005e80000100a00 */
[----:B0-----:R-:W2:Y:S01]  /*d430*/  LDL.LU.64 R4, [R1+0x1a70] ;  /* 0x001a700001047983 */ /* 0x001ea20000300a00 */
[----:B------:R-:W-:Y:S02]  /*d440*/  IMAD.MOV.U32 R24, RZ, RZ, R2 ;  /* 0x000000ffff187224 */ /* 0x000fe400078e0002 */
[----:B------:R-:W-:Y:S01]  /*d450*/  IMAD.MOV.U32 R25, RZ, RZ, R0 ;  /* 0x000000ffff197224 */ /* 0x000fe200078e0000 */
[C---:B--2---:R-:W-:Y:S01]  /*d460*/  HMMA.16816.F32 R4, R20.reuse, R4, R12 ;  /* 0x000000041404723c */ /* 0x044fe2000000180c */
[----:B------:R-:W2:Y:S04]  /*d470*/  LDL.LU.64 R14, [R1+0x1a68] ;  /* 0x001a6800010e7983 */ /* 0x000ea80000300a00 */
[----:B------:R-:W2:Y:S11]  /*d480*/  LDL.LU.64 R12, [R1+0x1a60] ;  /* 0x001a6000010c7983 */ /* 0x000eb60000300a00 */
[----:B------:R-:W-:Y:S08]  /*d490*/  @!UPT UIADD3 URZ, URZ, URZ, URZ ;  /* 0x0000003f3f3ff290 */ /* 0x000ff0000fffe03f */
[----:B------:R-:W-:Y:S02]  /*d4a0*/  IMAD.MOV.U32 R10, RZ, RZ, R7 ;  /* 0x000000ffff0a7224 */ /* 0x000fe400078e0007 */
[----:B------:R-:W-:Y:S01]  /*d4b0*/  IMAD.MOV.U32 R11, RZ, RZ, R6 ;  /* 0x000000ffff0b7224 */ /* 0x000fe200078e0006 */
[----:B------:R0:W-:Y:S04]  /*d4c0*/  STL.64 [R1+0x140], R4 ;  /* 0x0001400401007387 */ /* 0x0001e80000100a00 */
[----:B0-----:R-:W3:Y:S04]  /*d4d0*/  LDL.LU.64 R4, [R1+0x1a58] ;  /* 0x001a580001047983 */ /* 0x001ee80000300a00 */
[----:B------:R-:W-:Y:S04]  /*d4e0*/  STL [R1+0x1828], R10 ;  /* 0x0018280a01007387 */ /* 0x000fe80000100800 */
[----:B------:R-:W-:Y:S01]  /*d4f0*/  STL [R1+0x1824], R11 ;  /* 0x0018240b01007387 */ /* 0x000fe20000100800 */
[C---:B--2---:R-:W-:Y:S03]  /*d500*/  HMMA.16816.F32 R24, R20.reuse, R24, R12 ;  /* 0x000000181418723c */ /* 0x044fe6000000180c */
[----:B------:R-:W2:Y:S04]  /*d510*/  LDL.LU.64 R14, [R1+0x1a50] ;  /* 0x001a5000010e7983 */ /* 0x000ea80000300a00 */
[----:B------:R-:W4:Y:S11]  /*d520*/  LDL.LU.64 R12, [R1+0x1a48] ;  /* 0x001a4800010c7983 */ /* 0x000f360000300a00 */
[----:B------:R-:W-:Y:S05]  /*d530*/  @!UPT UIADD3 URZ, URZ, URZ, URZ ;  /* 0x0000003f3f3ff290 */ /* 0x000fea000fffe03f */
[----:B------:R0:W-:Y:S04]  /*d540*/  STL.64 [R1+0x130], R24 ;  /* 0x0001301801007387 */ /* 0x0001e80000100a00 */
[----:B------:R1:W-:Y:S04]  /*d550*/  STL.64 [R1+0x138], R26 ;  /* 0x0001381a01007387 */ /* 0x0003e80000100a00 */
[----:B0-----:R-:W2:Y:S04]  /*d560*/  LDL.LU.64 R24, [R1+0x110] ;  /* 0x0001100001187983 */ /* 0x001ea80000300a00 */
[----:B-1----:R-:W2:Y:S01]  /*d570*/  LDL.LU.64 R26, [R1+0x118] ;  /* 0x00011800011a7983 */ /* 0x002ea20000300a00 */
[C---:B----4-:R-:W-:Y:S11]  /*d580*/  HMMA.16816.F32 R16, R20.reuse, R12, R16 ;  /* 0x0000000c1410723c */ /* 0x050ff60000001810 */
[----:B------:R-:W-:Y:S11]  /*d590*/  @!UPT UIADD3 URZ, URZ, URZ, URZ ;  /* 0x0000003f3f3ff290 */ /* 0x000ff6000fffe03f */
[----:B------:R-:W-:Y:S01]  /*d5a0*/  @!UPT UIADD3 URZ, URZ, URZ, URZ ;  /* 0x0000003f3f3ff290 */ /* 0x000fe2000fffe03f */
[----:B------:R0:W-:Y:S01]  /*d5b0*/  STL.64 [R1+0x120], R16 ;  /* 0x0001201001007387 */ /* 0x0001e20000100a00 */
[----:B------:R-:W-:Y:S02]  /*d5c0*/  IMAD.MOV.U32 R6, RZ, RZ, R18 ;  /* 0x000000ffff067224 */ /* 0x000fe400078e0012 */
[----:B------:R-:W-:Y:S01]  /*d5d0*/  IMAD.MOV.U32 R7, RZ, RZ, R19 ;  /* 0x000000ffff077224 */ /* 0x000fe200078e0013 */
[----:B0-----:R-:W3:Y:S04]  /*d5e0*/  LDL.LU.64 R16, [R1+0x480] ;  /* 0x0004800001107983 */ /* 0x001ee80000300a00 */
[----:B------:R-:W3:Y:S04]  /*d5f0*/  LDL.LU.64 R18, [R1+0x488] ;  /* 0x0004880001127983 */ /* 0x000ee80000300a00 */
[----:B--2---:R-:W-:Y:S04]  /*d600*/  STL.64 [R1+0x19f8], R14 ;  /* 0x0019f80e01007387 */ /* 0x004fe80000100a00 */
[----:B------:R0:W-:Y:S04]  /*d610*/  STL.64 [R1+0x19f0], R12 ;  /* 0x0019f00c01007387 */ /* 0x0001e80000100a00 */
[----:B0-----:R-:W2:Y:S04]  /*d620*/  LDL.64 R12, [R1] ;  /* 0x00000000010c7983 */ /* 0x001ea80000100a00 */
[----:B--2---:R0:W-:Y:S04]  /*d630*/  STL.64 [R1+0x1a10], R12 ;  /* 0x001a100c01007387 */ /* 0x0041e80000100a00 */
[----:B0-----:R-:W2:Y:S01]  /*d640*/  LDL.64 R12, [R1+0x10] ;  /* 0x00001000010c7983 */ /* 0x001ea20000100a00 */
[C---:B------:R-:W-:Y:S03]  /*d650*/  HMMA.16816.F32 R24, R20.reuse, R8, R24 ;  /* 0x000000081418723c */ /* 0x040fe60000001818 */
[----:B--2---:R0:W-:Y:S04]  /*d660*/  STL.64 [R1+0x1a28], R12 ;  /* 0x001a280c01007387 */ /* 0x0041e80000100a00 */
[----:B0-----:R-:W2:Y:S01]  /*d670*/  LDL.64 R12, [R1+0x20] ;  /* 0x00002000010c7983 */ /* 0x001ea20000100a00 */
[----:B---3--:R-:W-:Y:S03]  /*d680*/  HMMA.16816.F32 R20, R20, R4, R16 ;  /* 0x000000041414723c */ /* 0x008fe60000001810 */
[----:B------:R-:W-:Y:S04]  /*d690*/  LDSM.16.MT88.4 R16, [R3+0x10100] ;  /* 0x010100000310783b */ /* 0x000fe80000004200 */
[----:B--2---:R0:W-:Y:S04]  /*d6a0*/  STL.64 [R1+0x1a38], R12 ;  /* 0x001a380c01007387 */ /* 0x0041e80000100a00 */
[----:B0-----:R-:W2:Y:S04]  /*d6b0*/  LDL.64 R12, [R1+0x40] ;  /* 0x00004000010c7983 */ /* 0x001ea80000100a00 */
[----:B------:R-:W-:Y:S04]  /*d6c0*/  STL [R1+0x182c], R7 ;  /* 0x00182c0701007387 */ /* 0x000fe80000100800 */
[----:B------:R-:W-:Y:S04]  /*d6d0*/  STL [R1+0x1820], R6 ;  /* 0x0018200601007387 */ /* 0x000fe80000100800 */
[----:B------:R0:W-:Y:S04]  /*d6e0*/  STL.64 [R1+0x110], R24 ;  /* 0x0001101801007387 */ /* 0x0001e80000100a00 */
[----:B------:R-:W-:Y:S04]  /*d6f0*/  STL.64 [R1+0x118], R26 ;  /* 0x0001181a01007387 */ /* 0x000fe80000100a00 */
[----:B0-----:R-:W3:Y:S04]  /*d700*/  LDL.LU.64 R24, [R1+0x1a40] ;  /* 0x001a400001187983 */ /* 0x001ee80000300a00 */
[----:B------:R0:W-:Y:S04]  /*d710*/  STL.64 [R1+0x1a30], R8 ;  /* 0x001a300801007387 */ /* 0x0001e80000100a00 */
[----:B0-----:R-:W4:Y:S04]  /*d720*/  LDL.LU.64 R8, [R1+0x470] ;  /* 0x0004700001087983 */ /* 0x001f280000300a00 */
[----:B------:R-:W4:Y:S04]  /*d730*/  LDL.LU.64 R10, [R1+0x478] ;  /* 0x00047800010a7983 */ /* 0x000f280000300a00 */
[----:B------:R-:W-:Y:S04]  /*d740*/  STL.64 [R1+0x60], R20 ;  /* 0x0000601401007387 */ /* 0x000fe80000100a00 */
[----:B------:R-:W-:Y:S04]  /*d750*/  STL.64 [R1+0x68], R22 ;  /* 0x0000681601007387 */ /* 0x000fe80000100a00 */
[----:B------:R-:W0:Y:S04]  /*d760*/  LDSM.16.MT88.4 R20, [R3+0x10180] ;  /* 0x010180000314783b */ /* 0x000e280000004200 */
[----:B0-----:R-:W-:Y:S04]  /*d770*/  STL.64 [R1+0x19d8], R22 ;  /* 0x0019d81601007387 */ /* 0x001fe80000100a00 */
[----:B------:R-:W-:Y:S01]  /*d780*/  STL.64 [R1+0x19d0], R20 ;  /* 0x0019d01401007387 */ /* 0x000fe20000100a00 */
[----:B--2---:R-:W-:-:S02]  /*d790*/  IMAD.MOV.U32 R7, RZ, RZ, R12 ;  /* 0x000000ffff077224 */ /* 0x004fc400078e000c */
[----:B------:R-:W-:Y:S01]  /*d7a0*/  IMAD.MOV.U32 R6, RZ, RZ, R13 ;  /* 0x000000ffff067224 */ /* 0x000fe200078e000d */
[C---:B----4-:R-:W-:Y:S11]  /*d7b0*/  HMMA.16816.F32 R8, R16.reuse, R12, R8 ;  /* 0x0000000c1008723c */ /* 0x050ff60000001808 */
[----:B------:R-:W-:Y:S11]  /*d7c0*/  @!UPT UIADD3 URZ, URZ, URZ, URZ ;  /* 0x0000003f3f3ff290 */ /* 0x000ff6000fffe03f */
[----:B------:R-:W-:Y:S01]  /*d7d0*/  @!UPT UIADD3 URZ, URZ, URZ, URZ ;  /* 0x0000003f3f3ff290 */ /* 0x000fe2000fffe03f */
[----:B------:R0:W-:Y:S04]  /*d7e0*/  STL.64 [R1+0x3d0], R8 ;  /* 0x0003d00801007387 */ /* 0x0001e80000100a00 */
[----:B------:R1:W-:Y:S04]  /*d7f0*/  STL.64 [R1+0x3d8], R10 ;  /* 0x0003d80a01007387 */ /* 0x0003e80000100a00 */
[----:B------:R-:W3:Y:S04]  /*d800*/  LDL.LU.64 R12, [R1+0x3c0] ;  /* 0x0003c000010c7983 */ /* 0x000ee80000300a00 */
[----:B------:R-:W3:Y:S04]  /*d810*/  LDL.LU.64 R14, [R1+0x3c8] ;  /* 0x0003c800010e7983 */ /* 0x000ee80000300a00 */
[----:B0-----:R-:W2:Y:S04]  /*d820*/  LDL.LU.64 R8, [R1+0x3b0] ;  /* 0x0003b00001087983 */ /* 0x001ea80000300a00 */
[----:B-1----:R-:W2:Y:S04]  /*d830*/  LDL.LU.64 R10, [R1+0x3b8] ;  /* 0x0003b800010a7983 */ /* 0x002ea80000300a00 */
[----:B------:R-:W-:Y:S04]  /*d840*/  STL.64 [R1+0x19e8], R6 ;  /* 0x0019e80601007387 */ /* 0x000fe80000100a00 */
[----:B------:R0:W-:Y:S04]  /*d850*/  STL.64 [R1+0x19e0], R4 ;  /* 0x0019e00401007387 */ /* 0x0001e80000100a00 */
[----:B0-----:R-:W4:Y:S04]  /*d860*/  LDL.LU.64 R4, [R1+0x380] ;  /* 0x0003800001047983 */ /* 0x001f280000300a00 */
[----:B------:R-:W2:Y:S04]  /*d870*/  LDL.LU.64 R6, [R1+0x388] ;  /* 0x0003880001067983 */ /* 0x000ea80000300a00 */
[----:B--2---:R-:W-:Y:S04]  /*d880*/  STL.64 [R1+0x1a08], R6 ;  /* 0x001a080601007387 */ /* 0x004fe80000100a00 */
[----:B----4-:R0:W-:Y:S04]  /*d890*/  STL.64 [R1+0x1a00], R4 ;  /* 0x001a000401007387 */ /* 0x0101e80000100a00 */
[----:B0-----:R-:W2:Y:S04]  /*d8a0*/  LDL.LU.64 R4, [R1+0x390] ;  /* 0x0003900001047983 */ /* 0x001ea80000300a00 */
[----:B------:R-:W4:Y:S01]  /*d8b0*/  LDL.LU.64 R6, [R1+0x398] ;  /* 0x0003980001067983 */ /* 0x000f220000300a00 */
[C---:B---3--:R-:W-:Y:S03]  /*d8c0*/  HMMA.16816.F32 R12, R16.reuse, R24, R12 ;  /* 0x00000018100c723c */ /* 0x048fe6000000180c */
[----:B----4-:R-:W-:Y:S04]  /*d8d0*/  STL.64 [R1+0x1a20], R6 ;  /* 0x001a200601007387 */ /* 0x010fe80000100a00 */
[----:B--2---:R0:W-:Y:S04]  /*d8e0*/  STL.64 [R1+0x1a18], R4 ;  /* 0x001a180401007387 */ /* 0x0041e80000100a00 */
[----:B0-----:R-:W2:Y:S04]  /*d8f0*/  LDL.LU.64 R4, [R1+0x3a0] ;  /* 0x0003a00001047983 */ /* 0x001ea80000300a00 */
[----:B------:R-:W2:Y:S04]  /*d900*/  LDL.LU.64 R6, [R1+0x3a8] ;  /* 0x0003a80001067983 */ /* 0x000ea80000300a00 */
[----:B------:R-:W3:Y:S04]  /*d910*/  LDL.LU.64 R20, [R1+0x370] ;  /* 0x0003700001147983 */ /* 0x000ee80000300a00 */
[----:B------:R-:W3:Y:S04]  /*d920*/  LDL.LU.64 R22, [R1+0x378] ;  /* 0x0003780001167983 */ /* 0x000ee80000300a00 */
[----:B------:R-:W4:Y:S04]  /*d930*/  LDL R0, [R1+0x7a8] ;  /* 0x0007a80001007983 */ /* 0x000f280000100800 */
[----:B------:R0:W-:Y:S04]  /*d940*/  STL.64 [R1+0x3c0], R12 ;  /* 0x0003c00c01007387 */ /* 0x0001e80000100a00 */
[----:B------:R-:W-:Y:S04]  /*d950*/  STL.64 [R1+0x3c8], R14 ;  /* 0x0003c80e01007387 */ /* 0x000fe80000100a00 */
[----:B0-----:R-:W2:Y:S02]  /*d960*/  LDL.LU.64 R12, [R1+0x1a38] ;  /* 0x001a3800010c7983 */ /* 0x001ea40000300a00 */
[----:B--2---:R-:W-:Y:S11]  /*d970*/  HMMA.16816.F32 R8, R16, R12, R8 ;  /* 0x0000000c1008723c */ /* 0x004ff60000001808 */
[----:B------:R-:W-:Y:S11]  /*d980*/  @!UPT UIADD3 URZ, URZ, URZ, URZ ;  /* 0x0000003f3f3ff290 */ /* 0x000ff6000fffe03f */
[----:B------:R-:W-:Y:S01]  /*d990*/  @!UPT UIADD3 URZ, URZ, URZ, URZ ;  /* 0x0000003f3f3ff290 */ /* 0x000fe2000fffe03f */
[----:B------:R0:W-:Y:S04]  /*d9a0*/  STL.64 [R1+0x3b0], R8 ;  /* 0x0003b00801007387 */ /* 0x0001e80000100a00 */
[----:B------:R1:W-:Y:S04]  /*d9b0*/  STL.64 [R1+0x3b8], R10 ;  /* 0x0003b80a01007387 */ /* 0x0003e80000100a00 */
[----:B0-----:R-:W3:Y:S01]  /*d9c0*/  LDL.LU.64 R8, [R1+0x1a30] ;  /* 0x001a300001087983 */ /* 0x001ee20000300a00 */
[----:B-1----:R-:W-:Y:S02]  /*d9d0*/  IMAD.MOV.U32 R11, RZ, RZ, R12 ;  /* 0x000000ffff0b7224 */ /* 0x002fe400078e000c */
[----:B------:R-:W-:-:S02]  /*d9e0*/  IMAD.MOV.U32 R10, RZ, RZ, R13 ;  /* 0x000000ffff0a7224 */ /* 0x000fc400078e000d */
[----:B------:R-:W2:Y:S02]  /*d9f0*/  LDL.LU.64 R12, [R1+0x1a28] ;  /* 0x001a2800010c7983 */ /* 0x000ea40000300a00 */
        /* <DEDUP_REMOVED lines=8> */
[----:B------:R-:W2:Y:S02]  /*da80*/  LDL.LU.64 R12, [R1+0x1a10] ;  /* 0x001a1000010c7983 */ /* 0x000ea40000300a00 */
        /* <DEDUP_REMOVED lines=8> */
[----:B------:R-:W2:Y:S04]  /*db10*/  LDL.LU.64 R14, [R1+0x19f8] ;  /* 0x0019f800010e7983 */ /* 0x000ea80000300a00 */
[----:B------:R-:W2:Y:S04]  /*db20*/  LDL.LU.64 R12, [R1+0x19f0] ;  /* 0x0019f000010c7983 */ /* 0x000ea80000300a00 */
[----:B------:R-:W-:Y:S04]  /*db30*/  STL [R1+0x19c8], R26 ;  /* 0x0019c81a01007387 */ /* 0x000fe80000100800 */
[----:B------:R-:W-:Y:S01]  /*db40*/  STL.64 [R1+0x19c0], R24 ;  /* 0x0019c01801007387 */ /* 0x000fe20000100a00 */
[C---:B--2---:R-:W-:Y:S11]  /*db50*/  HMMA.16816.F32 R4, R16.reuse, R12, R4 ;  /* 0x0000000c1004723c */ /* 0x044ff60000001804 */
[----:B------:R-:W-:Y:S11]  /*db60*/  @!UPT UIADD3 URZ, URZ, URZ, URZ ;  /* 0x0000003f3f3ff290 */ /* 0x000ff6000fffe03f */
[----:B------:R-:W-:Y:S01]  /*db70*/  @!UPT UIADD3 URZ, URZ, URZ, URZ ;  /* 0x0000003f3f3ff290 */ /* 0x000fe2000fffe03f */
[----:B------:R-:W-:Y:S04]  /*db80*/  STL.64 [R1+0x380], R4 ;  /* 0x0003800401007387 */ /* 0x000fe80000100a00 */
[----:B------:R0:W-:Y:S04]  /*db90*/  STL.64 [R1+0x388], R6 ;  /* 0x0003880601007387 */ /* 0x0001e80000100a00 */
[----:B0-----:R-:W2:Y:S04]  /*dba0*/  LDL.LU.64 R6, [R1+0x19e8] ;  /* 0x0019e80001067983 */ /* 0x001ea80000300a00 */
[----:B------:R-:W2:Y:S04]  /*dbb0*/  LDL.LU.64 R4, [R1+0x19e0] ;  /* 0x0019e00001047983 */ /* 0x000ea80000300a00 */
[----:B------:R-:W-:Y:S04]  /*dbc0*/  STL.64 [R1+0x1980], R14 ;  /* 0x0019800e01007387 */ /* 0x000fe80000100a00 */
[----:B------:R3:W-:Y:S02]  /*dbd0*/  STL.64 [R1+0x1978], R12 ;  /* 0x0019780c01007387 */ /* 0x0007e40000100a00 */
[----:B---3--:R-:W-:Y:S02]  /*dbe0*/  HMMA.16816.F32 R12, R16, R8, R20 ;  /* 0x00000008100c723c */ /* 0x008fe40000001814 */
[----:B------:R-:W2:Y:S04]  /*dbf0*/  LDL.LU.64 R20, [R1+0x2e0] ;  /* 0x0002e00001147983 */ /* 0x000ea80000300a00 */
[----:B------:R-:W2:Y:S11]  /*dc00*/  LDL.LU.64 R22, [R1+0x2e8] ;  /* 0x0002e80001167983 */ /* 0x000eb60000300a00 */
[----:B------:R-:W-:Y:S06]  /*dc10*/  @!UPT UIADD3 URZ, URZ, URZ, URZ ;  /* 0x0000003f3f3ff290 */ /* 0x000fec000fffe03f */
[----:B------:R0:W-:Y:S04]  /*dc20*/  STL.64 [R1+0x370], R12 ;  /* 0x0003700c01007387 */ /* 0x0001e80000100a00 */
[----:B------:R1:W-:Y:S04]  /*dc30*/  STL.64 [R1+0x378], R14 ;  /* 0x0003780e01007387 */ /* 0x0003e80000100a00 */
[----:B0-----:R-:W3:Y:S04]  /*dc40*/  LDL.LU.64 R12, [R1+0x210] ;  /* 0x00021000010c7983 */ /* 0x001ee80000300a00 */
[----:B-1----:R-:W2:Y:S04]  /*dc50*/  LDL.LU.64 R14, [R1+0x218] ;  /* 0x00021800010e7983 */ /* 0x002ea80000300a00 */
[----:B--2---:R-:W-:Y:S04]  /*dc60*/  STL.64 [R1+0x1990], R14 ;  /* 0x0019900e01007387 */ /* 0x004fe80000100a00 */
[----:B---3--:R0:W-:Y:S02]  /*dc70*/  STL.64 [R1+0x1988], R12 ;  /* 0x0019880c01007387 */ /* 0x0081e40000100a00 */
[----:B0-----:R-:W-:-:S02]  /*dc80*/  IMAD.MOV.U32 R12, RZ, RZ, R28 ;  /* 0x000000ffff0c7224 */ /* 0x001fc400078e001c */
[----:B------:R-:W-:-:S05]  /*dc90*/  IMAD.MOV.U32 R13, RZ, RZ, R27 ;  /* 0x000000ffff0d7224 */ /* 0x000fca00078e001b */
[----:B------:R0:W-:Y:S04]  /*dca0*/  STL.64 [R1+0x19a8], R12 ;  /* 0x0019a80c01007387 */ /* 0x0001e80000100a00 */
[----:B------:R-:W2:Y:S04]  /*dcb0*/  LDL.LU.64 R24, [R1+0x2c0] ;  /* 0x0002c00001187983 */ /* 0x000ea80000300a00 */
[----:B------:R-:W2:Y:S04]  /*dcc0*/  LDL.LU.64 R26, [R1+0x2c8] ;  /* 0x0002c800011a7983 */ /* 0x000ea80000300a00 */
[----:B------:R1:W-:Y:S01]  /*dcd0*/  STL.64 [R1+0x1970], R8 ;  /* 0x0019700801007387 */ /* 0x0003e20000100a00 */
[----:B0-----:R-:W-:-:S02]  /*dce0*/  IMAD.MOV.U32 R12, RZ, RZ, R11 ;  /* 0x000000ffff0c7224 */ /* 0x001fc400078e000b */
[----:B------:R-:W-:Y:S01]  /*dcf0*/  IMAD.MOV.U32 R13, RZ, RZ, R10 ;  /* 0x000000ffff0d7224 */ /* 0x000fe200078e000a */
[----:B-1----:R-:W3:Y:S04]  /*dd00*/  LDL.LU.64 R8, [R1+0x200] ;  /* 0x0002000001087983 */ /* 0x002ee80000300a00 */
[----:B------:R-:W2:Y:S04]  /*dd10*/  LDL.LU.64 R10, [R1+0x208] ;  /* 0x00020800010a7983 */ /* 0x000ea80000300a00 */
[----:B--2---:R-:W-:Y:S04]  /*dd20*/  STL.64 [R1+0x19a0], R10 ;  /* 0x0019a00a01007387 */ /* 0x004fe80000100a00 */
[----:B---3--:R0:W-:Y:S04]  /*dd30*/  STL.64 [R1+0x1998], R8 ;  /* 0x0019980801007387 */ /* 0x0081e80000100a00 */
[----:B0-----:R-:W2:Y:S04]  /*dd40*/  LDL.LU.64 R8, [R1+0x220] ;  /* 0x0002200001087983 */ /* 0x001ea80000300a00 */
[----:B------:R-:W3:Y:S01]  /*dd50*/  LDL.LU.64 R10, [R1+0x228] ;  /* 0x00022800010a7983 */ /* 0x000ee20000300a00 */
[----:B------:R-:W-:Y:S03]  /*dd60*/  HMMA.16816.F32 R16, R16, R4, R20 ;  /* 0x000000041010723c */ /* 0x000fe60000001814 */
[----:B---3--:R-:W-:Y:S04]  /*dd70*/  STL.64 [R1+0x19b8], R10 ;  /* 0x0019b80a01007387 */ /* 0x008fe80000100a00 */
[----:B--2---:R0:W-:Y:S04]  /*dd80*/  STL.64 [R1+0x19b0], R8 ;  /* 0x0019b00801007387 */ /* 0x0041e80000100a00 */
[----:B0-----:R-:W2:Y:S04]  /*dd90*/  LDL.LU.64 R8, [R1+0x230] ;  /* 0x0002300001087983 */ /* 0x001ea80000300a00 */
[----:B------:R-:W2:Y:S04]  /*dda0*/  LDL.LU.64 R10, [R1+0x238] ;  /* 0x00023800010a7983 */ /* 0x000ea80000300a00 */
[----:B------:R-:W3:Y:S04]  /*ddb0*/  LDL.LU.64 R22, [R1+0x19d8] ;  /* 0x0019d80001167983 */ /* 0x000ee80000300a00 */
[----:B------:R-:W3:Y:S04]  /*ddc0*/  LDL.LU.64 R20, [R1+0x19d0] ;  /* 0x0019d00001147983 */ /* 0x000ee80000300a00 */
[----:B------:R0:W-:Y:S04]  /*ddd0*/  STL.64 [R1+0x2e0], R16 ;  /* 0x0002e01001007387 */ /* 0x0001e80000100a00 */
[----:B------:R1:W-:Y:S04]  /*dde0*/  STL.64 [R1+0x2e8], R18 ;  /* 0x0002e81201007387 */ /* 0x0003e80000100a00 */
[----:B0-----:R-:W4:Y:S04]  /*ddf0*/  LDL.LU.64 R16, [R1+0x240] ;  /* 0x0002400001107983 */ /* 0x001f280000300a00 */
[----:B-1----:R-:W4:Y:S04]  /*de00*/  LDL.LU.64 R18, [R1+0x248] ;  /* 0x0002480001127983 */ /* 0x002f280000300a00 */
[----:B------:R0:W-:Y:S02]  /*de10*/  STL.64 [R1+0x1968], R4 ;  /* 0x0019680401007387 */ /* 0x0001e40000100a00 */
[----:B0-----:R-:W-:-:S02]  /*de20*/  IMAD.MOV.U32 R4, RZ, RZ, R7 ;  /* 0x000000ffff047224 */ /* 0x001fc400078e0007 */
[----:B------:R-:W-:-:S07]  /*de30*/  IMAD.MOV.U32 R5, RZ, RZ, R6 ;  /* 0x000000ffff057224 */ /* 0x000fce00078e0006 */
[C---:B---3--:R-:W-:Y:S01]  /*de40*/  HMMA.16816.F32 R4, R20.reuse, R4, R24 ;  /* 0x000000041404723c */ /* 0x048fe20000001818 */
[----:B------:R-:W3:Y:S04]  /*de50*/  LDL.LU R26, [R1+0x19c8] ;  /* 0x0019c800011a7983 */ /* 0x000ee80000300800 */
[----:B------:R-:W4:Y:S03]  /*de60*/  LDL.LU.64 R24, [R1+0x19c0] ;  /* 0x0019c00001187983 */ /* 0x000f260000300a00 */
[C---:B--2---:R-:W-:Y:S11]  /*de70*/  HMMA.16816.F32 R12, R20.reuse, R12, R8 ;  /* 0x0000000c140c723c */ /* 0x044ff60000001808 */
[----:B------:R-:W-:Y:S04]  /*de80*/  @!UPT UIADD3 URZ, URZ, URZ, URZ ;  /* 0x0000003f3f3ff290 */ /* 0x000fe8000fffe03f */
[----:B------:R0:W-:Y:S04]  /*de90*/  STL.64 [R1+0x260], R4 ;  /* 0x0002600401007387 */ /* 0x0001e80000100a00 */
[----:B------:R1:W-:Y:S04]  /*dea0*/  STL.64 [R1+0x268], R6 ;  /* 0x0002680601007387 */ /* 0x0003e80000100a00 */
[----:B0-----:R-:W2:Y:S04]  /*deb0*/  LDL.LU.64 R4, [R1+0x1d0] ;  /* 0x0001d00001047983 */ /* 0x001ea80000300a00 */
[----:B-1----:R-:W2:Y:S01]  /*dec0*/  LDL.LU.64 R6, [R1+0x1d8] ;  /* 0x0001d80001067983 */ /* 0x002ea20000300a00 */
[C---:B----4-:R-:W-:Y:S11]  /*ded0*/  HMMA.16816.F32 R16, R20.reuse, R24, R16 ;  /* 0x000000181410723c */ /* 0x050ff60000001810 */
[----:B------:R-:W-:Y:S11]  /*dee0*/  @!UPT UIADD3 URZ, URZ, URZ, URZ ;  /* 0x0000003f3f3ff290 */ /* 0x000ff6000fffe03f */
[----:B------:R-:W-:Y:S01]  /*def0*/  @!UPT UIADD3 URZ, URZ, URZ, URZ ;  /* 0x0000003f3f3ff290 */ /* 0x000fe2000fffe03f */
[----:B------:R0:W-:Y:S04]  /*df00*/  STL.64 [R1+0x250], R16 ;  /* 0x0002501001007387 */ /* 0x0001e80000100a00 */
[----:B------:R1:W-:Y:S04]  /*df10*/  STL.64 [R1+0x258], R18 ;  /* 0x0002581201007387 */ /* 0x0003e80000100a00 */
[----:B0-----:R-:W4:Y:S04]  /*df20*/  LDL.LU.64 R16, [R1+0xf0] ;  /* 0x0000f00001107983 */ /* 0x001f280000300a00 */
[----:B-1----:R-:W4:Y:S04]  /*df30*/  LDL.LU.64 R18, [R1+0xf8] ;  /* 0x0000f80001127983 */ /* 0x002f280000300a00 */
[----:B------:R-:W-:Y:S04]  /*df40*/  STL.64 [R1+0x1960], R24 ;  /* 0x0019601801007387 */ /* 0x000fe80000100a00 */
[----:B------:R-:W2:Y:S04]  /*df50*/  LDL.LU.64 R10, [R1+0x19b8] ;  /* 0x0019b800010a7983 */ /* 0x000ea80000300a00 */
[----:B------:R-:W2:Y:S04]  /*df60*/  LDL.LU.64 R8, [R1+0x19b0] ;  /* 0x0019b00001087983 */ /* 0x000ea80000300a00 */
[----:B------:R0:W-:Y:S04]  /*df70*/  STL.64 [R1+0x240], R12 ;  /* 0x0002400c01007387 */ /* 0x0001e80000100a00 */
[----:B------:R2:W-:Y:S04]  /*df80*/  STL.64 [R1+0x248], R14 ;  /* 0x0002480e01007387 */ /* 0x0005e80000100a00 */
[----:B0-----:R-:W2:Y:S02]  /*df90*/  LDL.LU.64 R12, [R1+0x19a8] ;  /* 0x0019a800010c7983 */ /* 0x001ea40000300a00 */
[----:B--2---:R-:W-:Y:S02]  /*dfa0*/  HMMA.16816.F32 R12, R20, R12, R8 ;  /* 0x0000000c140c723c */ /* 0x004fe40000001808 */
[----:B------:R-:W2:Y:S04]  /*dfb0*/  LDL.LU.64 R10, [R1+0x19a0] ;  /* 0x0019a000010a7983 */ /* 0x000ea80000300a00 */
[----:B------:R-:W2:Y:S11]  /*dfc0*/  LDL.LU.64 R8, [R1+0x1998] ;  /* 0x0019980001087983 */ /* 0x000eb60000300a00 */
[----:B------:R-:W-:Y:S06]  /*dfd0*/  @!UPT UIADD3 URZ, URZ, URZ, URZ ;  /* 0x0000003f3f3ff290 */ /* 0x000fec000fffe03f */
[----:B------:R-:W-:Y:S04]  /*dfe0*/  STL.64 [R1+0x230], R12 ;  /* 0x0002300c01007387 */ /* 0x000fe80000100a00 */
[----:B------:R0:W-:Y:S04]  /*dff0*/  STL.64 [R1+0x238], R14 ;  /* 0x0002380e01007387 */ /* 0x0001e80000100a00 */
[----:B0-----:R-:W2:Y:S04]  /*e000*/  LDL.LU.64 R14, [R1+0x1990] ;  /* 0x00199000010e7983 */ /* 0x001ea80000300a00 */
[----:B------:R-:W2:Y:S01]  /*e010*/  LDL.LU.64 R12, [R1+0x1988] ;  /* 0x00198800010c7983 */ /* 0x000ea20000300a00 */
[----:B---3--:R-:W-:-:S02]  /*e020*/  IMAD.MOV.U32 R24, RZ, RZ, R26 ;  /* 0x000000ffff187224 */ /* 0x008fc400078e001a */
[----:B------:R-:W-:-:S07]  /*e030*/  IMAD.MOV.U32 R25, RZ, RZ, R2 ;  /* 0x000000ffff197224 */ /* 0x000fce00078e0002 */
[C---:B--2---:R-:W-:Y:S01]  /*e040*/  HMMA.16816.F32 R24, R20.reuse, R24, R12 ;  /* 0x000000181418723c */ /* 0x044fe2000000180c */
[----:B------:R-:W2:Y:S04]  /*e050*/  LDL.LU.64 R14, [R1+0x1980] ;  /* 0x00198000010e7983 */ /* 0x000ea80000300a00 */
[----:B------:R-:W3:Y:S11]  /*e060*/  LDL.LU.64 R12, [R1+0x1978] ;  /* 0x00197800010c7983 */ /* 0x000ef60000300a00 */
[----:B------:R-:W-:Y:S07]  /*e070*/  @!UPT UIADD3 URZ, URZ, URZ, URZ ;  /* 0x0000003f3f3ff290 */ /* 0x000fee000fffe03f */
[----:B------:R0:W-:Y:S04]  /*e080*/  STL.64 [R1+0x220], R24 ;  /* 0x0002201801007387 */ /* 0x0001e80000100a00 */
[----:B------:R1:W-:Y:S04]  /*e090*/  STL.64 [R1+0x228], R26 ;  /* 0x0002281a01007387 */ /* 0x0003e80000100a00 */
[----:B0-----:R-:W2:Y:S04]  /*e0a0*/  LDL.LU.64 R24, [R1+0x1e0] ;  /* 0x0001e00001187983 */ /* 0x001ea80000300a00 */
[----:B-1----:R-:W2:Y:S01]  /*e0b0*/  LDL.LU.64 R26, [R1+0x1e8] ;  /* 0x0001e800011a7983 */ /* 0x002ea20000300a00 */
[C---:B---3--:R-:W-:Y:S11]  /*e0c0*/  HMMA.16816.F32 R8, R20.reuse, R12, R8 ;  /* 0x0000000c1408723c */ /* 0x048ff60000001808 */
[----:B------:R-:W-:Y:S11]  /*e0d0*/  @!UPT UIADD3 URZ, URZ, URZ, URZ ;  /* 0x0000003f3f3ff290 */ /* 0x000ff6000fffe03f */
[----:B------:R-:W-:Y:S01]  /*e0e0*/  @!UPT UIADD3 URZ, URZ, URZ, URZ ;  /* 0x0000003f3f3ff290 */ /* 0x000fe2000fffe03f */
[----:B------:R0:W-:Y:S04]  /*e0f0*/  STL.64 [R1+0x210], R8 ;  /* 0x0002100801007387 */ /* 0x0001e80000100a00 */
[----:B------:R-:W-:Y:S04]  /*e100*/  STL.64 [R1+0x218], R10 ;  /* 0x0002180a01007387 */ /* 0x000fe80000100a00 */
[----:B0-----:R-:W3:Y:S04]  /*e110*/  LDL.LU.64 R8, [R1+0x1970] ;  /* 0x0019700001087983 */ /* 0x001ee80000300a00 */
[----:B--2---:R-:W-:Y:S04]  /*e120*/  STL.64 [R1+0x1928], R14 ;  /* 0x0019280e01007387 */ /* 0x004fe80000100a00 */
[----:B------:R0:W-:Y:S04]  /*e130*/  STL.64 [R1+0x1920], R12 ;  /* 0x0019200c01007387 */ /* 0x0001e80000100a00 */
[----:B0-----:R-:W2:Y:S04]  /*e140*/  LDL.64 R12, [R1] ;  /* 0x00000000010c7983 */ /* 0x001ea80000100a00 */
[----:B--2---:R0:W-:Y:S04]  /*e150*/  STL.64 [R1+0x1940], R12 ;  /* 0x0019400c01007387 */ /* 0x0041e80000100a00 */
[----:B0-----:R-:W2:Y:S01]  /*e160*/  LDL.64 R12, [R1+0x10] ;  /* 0x00001000010c7983 */ /* 0x001ea20000100a00 */
[C---:B---3--:R-:W-:Y:S03]  /*e170*/  HMMA.16816.F32 R4, R20.reuse, R8, R4 ;  /* 0x000000081404723c */ /* 0x048fe60000001804 */
[----:B--2---:R0:W-:Y:S04]  /*e180*/  STL.64 [R1+0x1958], R12 ;  /* 0x0019580c01007387 */ /* 0x0041e80000100a00 */
[----:B0-----:R-:W2:Y:S04]  /*e190*/  LDL.LU.64 R12, [R1+0x4c0] ;  /* 0x0004c000010c7983 */ /* 0x001ea80000300a00 */
[----:B------:R-:W2:Y:S11]  /*e1a0*/  LDL.LU.64 R14, [R1+0x4c8] ;  /* 0x0004c800010e7983 */ /* 0x000eb60000300a00 */
[----:B------:R-:W-:Y:S01]  /*e1b0*/  @!UPT UIADD3 URZ, URZ, URZ, URZ ;  /* 0x0000003f3f3ff290 */ /* 0x000fe2000fffe03f */
[----:B------:R0:W-:Y:S04]  /*e1c0*/  STL.64 [R1+0x200], R4 ;  /* 0x0002000401007387 */ /* 0x0001e80000100a00 */
[----:B------:R-:W-:Y:S04]  /*e1d0*/  STL.64 [R1+0x208], R6 ;  /* 0x0002080601007387 */ /* 0x000fe80000100a00 */
[----:B0-----:R-:W4:Y:S02]  /*e1e0*/  LDL.LU.64 R4, [R1+0x1968] ;  /* 0x0019680001047983 */ /* 0x001f240000300a00 */
[----:B----4-:R-:W-:Y:S02]  /*e1f0*/  HMMA.16816.F32 R20, R20, R4, R16 ;  /* 0x000000041414723c */ /* 0x010fe40000001810 */
[----:B------:R-:W-:Y:S11]  /*e200*/  LDSM.16.MT88.4 R16, [R0+0x10000] ;  /* 0x010000000010783b */ /* 0x000ff60000004200 */
[----:B------:R-:W-:Y:S10]  /*e210*/  @!UPT UIADD3 URZ, URZ, URZ, URZ ;  /* 0x0000003f3f3ff290 */ /* 0x000ff4000fffe03f */
[----:B------:R-:W-:Y:S04]  /*e220*/  STL.64 [R1+0xf0], R20 ;  /* 0x0000f01401007387 */ /* 0x000fe80000100a00 */
[----:B------:R-:W-:Y:S04]  /*e230*/  STL.64 [R1+0xf8], R22 ;  /* 0x0000f81601007387 */ /* 0x000fe80000100a00 */
[----:B------:R-:W0:Y:S04]  /*e240*/  LDSM.16.MT88.4 R20, [R0+0x10080] ;  /* 0x010080000014783b */ /* 0x000e280000004200 */
[----:B0-----:R-:W-:Y:S04]  /*e250*/  STL.64 [R1+0x1908], R22 ;  /* 0x0019081601007387 */ /* 0x001fe80000100a00 */
[----:B------:R0:W-:Y:S04]  /*e260*/  STL.64 [R1+0x1900], R20 ;  /* 0x0019001401007387 */ /* 0x0001e80000100a00 */
[----:B0-----:R-:W3:Y:S02]  /*e270*/  LDL.64 R20, [R1+0x40] ;  /* 0x0000400001147983 */ /* 0x001ee40000100a00 */
[----:B---3--:R-:W-:Y:S11]  /*e280*/  HMMA.16816.F32 R24, R16, R20, R24 ;  /* 0x000000141018723c */ /* 0x008ff60000001818 */
[----:B------:R-:W-:Y:S11]  /*e290*/  @!UPT UIADD3 URZ, URZ, URZ, URZ ;  /* 0x0000003f3f3ff290 */ /* 0x000ff6000fffe03f */
[----:B------:R-:W-:Y:S01]  /*e2a0*/  @!UPT UIADD3 URZ, URZ, URZ, URZ ;  /* 0x0000003f3f3ff290 */ /* 0x000fe2000fffe03f */
[----:B------:R0:W-:Y:S04]  /*e2b0*/  STL.64 [R1+0x1e0], R24 ;  /* 0x0001e01801007387 */ /* 0x0001e80000100a00 */
[----:B------:R-:W-:Y:S04]  /*e2c0*/  STL.64 [R1+0x1e8], R26 ;  /* 0x0001e81a01007387 */ /* 0x000fe80000100a00 */
[----:B0-----:R-:W2:Y:S01]  /*e2d0*/  LDL.LU.64 R24, [R1+0x1960] ;  /* 0x0019600001187983 */ /* 0x001ea20000300a00 */
[----:B------:R-:W-:Y:S02]  /*e2e0*/  IMAD.MOV.U32 R6, RZ, RZ, R20 ;  /* 0x000000ffff067224 */ /* 0x000fe400078e0014 */
[----:B------:R-:W-:-:S02]  /*e2f0*/  IMAD.MOV.U32 R2, RZ, RZ, R21 ;  /* 0x000000ffff027224 */ /* 0x000fc400078e0015 */
[C---:B--2---:R-:W-:Y:S01]  /*e300*/  HMMA.16816.F32 R20, R16.reuse, R24, R12 ;  /* 0x000000181014723c */ /* 0x044fe2000000180c */
[----:B------:R-:W2:Y:S04]  /*e310*/  LDL.LU.64 R12, [R1+0x1c0] ;  /* 0x0001c000010c7983 */ /* 0x000ea80000300a00 */
[----:B------:R-:W2:Y:S11]  /*e320*/  LDL.LU.64 R14, [R1+0x1c8] ;  /* 0x0001c800010e7983 */ /* 0x000eb60000300a00 */
[----:B------:R-:W-:Y:S07]  /*e330*/  @!UPT UIADD3 URZ, URZ, URZ, URZ ;  /* 0x0000003f3f3ff290 */ /* 0x000fee000fffe03f */
[----:B------:R0:W-:Y:S04]  /*e340*/  STL.64 [R1+0x1d0], R20 ;  /* 0x0001d01401007387 */ /* 0x0001e80000100a00 */
[----:B------:R1:W-:Y:S04]  /*e350*/  STL.64 [R1+0x1d8], R22 ;  /* 0x0001d81601007387 */ /* 0x0003e80000100a00 */
[----:B0-----:R-:W3:Y:S04]  /*e360*/  LDL.LU.64 R20, [R1+0x180] ;  /* 0x0001800001147983 */ /* 0x001ee80000300a00 */
[----:B-1----:R-:W4:Y:S04]  /*e370*/  LDL.LU.64 R22, [R1+0x188] ;  /* 0x0001880001167983 */ /* 0x002f280000300a00 */
[----:B----4-:R-:W-:Y:S04]  /*e380*/  STL.64 [R1+0x1918], R22 ;  /* 0x0019181601007387 */ /* 0x010fe80000100a00 */
[----:B---3--:R0:W-:Y:S04]  /*e390*/  STL.64 [R1+0x1910], R20 ;  /* 0x0019101401007387 */ /* 0x0081e80000100a00 */
[----:B0-----:R-:W3:Y:S04]  /*e3a0*/  LDL.LU.64 R20, [R1+0x190] ;  /* 0x0001900001147983 */ /* 0x001ee80000300a00 */
[----:B------:R-:W4:Y:S04]  /*e3b0*/  LDL.LU.64 R22, [R1+0x198] ;  /* 0x0001980001167983 */ /* 0x000f280000300a00 */
[----:B----4-:R-:W-:Y:S04]  /*e3c0*/  STL.64 [R1+0x1938], R22 ;  /* 0x0019381601007387 */ /* 0x010fe80000100a00 */
[----:B---3--:R0:W-:Y:S04]  /*e3d0*/  STL.64 [R1+0x1930], R20 ;  /* 0x0019301401007387 */ /* 0x0081e80000100a00 */
[----:B0-----:R-:W3:Y:S04]  /*e3e0*/  LDL.LU.64 R20, [R1+0x1a0] ;  /* 0x0001a00001147983 */ /* 0x001ee80000300a00 */
[----:B------:R-:W4:Y:S04]  /*e3f0*/  LDL.LU.64 R22, [R1+0x1a8] ;  /* 0x0001a80001167983 */ /* 0x000f280000300a00 */
[----:B----4-:R-:W-:Y:S04]  /*e400*/  STL.64 [R1+0x1950], R22 ;  /* 0x0019501601007387 */ /* 0x010fe80000100a00 */
[----:B---3--:R0:W-:Y:S04]  /*e410*/  STL.64 [R1+0x1948], R20 ;  /* 0x0019481401007387 */ /* 0x0081e80000100a00 */
[----:B0-----:R-:W3:Y:S04]  /*e420*/  LDL.LU.64 R20, [R1+0x1b0] ;  /* 0x0001b00001147983 */ /* 0x001ee80000300a00 */
[----:B------:R-:W3:Y:S04]  /*e430*/  LDL.LU.64 R22, [R1+0x1b8] ;  /* 0x0001b80001167983 */ /* 0x000ee80000300a00 */
[----:B------:R0:W-:Y:S04]  /*e440*/  STL.64 [R1+0x18f0], R24 ;  /* 0x0018f01801007387 */ /* 0x0001e80000100a00 */
[----:B0-----:R-:W2:Y:S02]  /*e450*/  LDL.64 R24, [R1+0x20] ;  /* 0x0000200001187983 */ /* 0x001ea40000100a00 */
[----:B--2---:R-:W-:Y:S11]  /*e460*/  HMMA.16816.F32 R12, R16, R24, R12 ;  /* 0x00000018100c723c */ /* 0x004ff6000000180c */
[----:B------:R-:W-:Y:S11]  /*e470*/  @!UPT UIADD3 URZ, URZ, URZ, URZ ;  /* 0x0000003f3f3ff290 */ /* 0x000ff6000fffe03f */
[----:B------:R-:W-:Y:S01]  /*e480*/  @!UPT UIADD3 URZ, URZ, URZ, URZ ;  /* 0x0000003f3f3ff290 */ /* 0x000fe2000fffe03f */
[----:B------:R0:W-:Y:S04]  /*e490*/  STL.64 [R1+0x1c0], R12 ;  /* 0x0001c00c01007387 */ /* 0x0001e80000100a00 */
[----:B------:R-:W-:Y:S04]  /*e4a0*/  STL.64 [R1+0x1c8], R14 ;  /* 0x0001c80e01007387 */ /* 0x000fe80000100a00 */
[----:B0-----:R-:W3:Y:S01]  /*e4b0*/  LDL.LU.64 R12, [R1+0x1958] ;  /* 0x00195800010c7983 */ /* 0x001ee20000300a00 */
[----:B------:R-:W-:Y:S02]  /*e4c0*/  IMAD.MOV.U32 R10, RZ, RZ, R24 ;  /* 0x000000ffff0a7224 */ /* 0x000fe400078e0018 */
[----:B------:R-:W-:-:S02]  /*e4d0*/  IMAD.MOV.U32 R7, RZ, RZ, R25 ;  /* 0x000000ffff077224 */ /* 0x000fc400078e0019 */
[----:B------:R-:W-:Y:S02]  /*e4e0*/  IMAD.MOV.U32 R24, RZ, RZ, R6 ;  /* 0x000000ffff187224 */ /* 0x000fe400078e0006 */
[----:B------:R-:W-:Y:S01]  /*e4f0*/  IMAD.MOV.U32 R25, RZ, RZ, R2 ;  /* 0x000000ffff197224 */ /* 0x000fe200078e0002 */
[C---:B---3--:R-:W-:Y:S01]  /*e500*/  HMMA.16816.F32 R20, R16.reuse, R12, R20 ;  /* 0x0000000c1014723c */ /* 0x048fe20000001814 */
        /* <DEDUP_REMOVED lines=16> */
[----:B------:R-:W3:Y:S04]  /*e610*/  LDL.LU.64 R14, [R1+0x1928] ;  /* 0x00192800010e7983 */ /* 0x000ee80000300a00 */
[----:B------:R-:W2:Y:S02]  /*e620*/  LDL.LU.64 R12, [R1+0x1920] ;  /* 0x00192000010c7983 */ /* 0x000ea40000300a00 */
[----:B--2---:R-:W-:Y:S11]  /*e630*/  HMMA.16816.F32 R20, R16, R12, R20 ;  /* 0x0000000c1014723c */ /* 0x004ff60000001814 */
[----:B------:R-:W-:Y:S11]  /*e640*/  @!UPT UIADD3 URZ, URZ, URZ, URZ ;  /* 0x0000003f3f3ff290 */ /* 0x000ff6000fffe03f */
[----:B------:R-:W-:Y:S01]  /*e650*/  @!UPT UIADD3 URZ, URZ, URZ, URZ ;  /* 0x0000003f3f3ff290 */ /* 0x000fe2000fffe03f */
[----:B------:R-:W-:Y:S04]  /*e660*/  STL.64 [R1+0x190], R20 ;  /* 0x0001901401007387 */ /* 0x000fe80000100a00 */
[----:B------:R0:W-:Y:S04]  /*e670*/  STL.64 [R1+0x198], R22 ;  /* 0x0001981601007387 */ /* 0x0001e80000100a00 */
[----:B0-----:R-:W2:Y:S04]  /*e680*/  LDL.LU.64 R22, [R1+0x1918] ;  /* 0x0019180001167983 */ /* 0x001ea80000300a00 */
[----:B------:R-:W2:Y:S04]  /*e690*/  LDL.LU.64 R20, [R1+0x1910] ;  /* 0x0019100001147983 */ /* 0x000ea80000300a00 */
[----:B---3--:R-:W-:Y:S04]  /*e6a0*/  STL.64 [R1+0x18b0], R14 ;  /* 0x0018b00e01007387 */ /* 0x008fe80000100a00 */
[----:B------:R0:W-:Y:S02]  /*e6b0*/  STL.64 [R1+0x18a8], R12 ;  /* 0x0018a80c01007387 */ /* 0x0001e40000100a00 */
[----:B0-----:R-:W-:-:S02]  /*e6c0*/  IMAD.MOV.U32 R12, RZ, RZ, R26 ;  /* 0x000000ffff0c7224 */ /* 0x001fc400078e001a */
[----:B------:R-:W-:-:S05]  /*e6d0*/  IMAD.MOV.U32 R13, RZ, RZ, R11 ;  /* 0x000000ffff0d7224 */ /* 0x000fca00078e000b */
[----:B------:R2:W-:Y:S02]  /*e6e0*/  STL.64 [R1+0x18c8], R12 ;  /* 0x0018c80c01007387 */ /* 0x0005e40000100a00 */
[----:B--2---:R-:W-:Y:S02]  /*e6f0*/  HMMA.16816.F32 R12, R16, R8, R20 ;  /* 0x00000008100c723c */ /* 0x004fe40000001814 */
[----:B------:R-:W2:Y:S04]  /*e700*/  LDL.LU.64 R20, [R1+0x4b0] ;  /* 0x0004b00001147983 */ /* 0x000ea80000300a00 */
[----:B------:R-:W2:Y:S11]  /*e710*/  LDL.LU.64 R22, [R1+0x4b8] ;  /* 0x0004b80001167983 */ /* 0x000eb60000300a00 */
[----:B------:R-:W-:Y:S06]  /*e720*/  @!UPT UIADD3 URZ, URZ, URZ, URZ ;  /* 0x0000003f3f3ff290 */ /* 0x000fec000fffe03f */
[----:B------:R0:W-:Y:S04]  /*e730*/  STL.64 [R1+0x180], R12 ;  /* 0x0001800c01007387 */ /* 0x0001e80000100a00 */
[----:B------:R1:W-:Y:S04]  /*e740*/  STL.64 [R1+0x188], R14 ;  /* 0x0001880e01007387 */ /* 0x0003e80000100a00 */
[----:B0-----:R-:W3:Y:S04]  /*e750*/  LDL.LU.64 R12, [R1+0x400] ;  /* 0x00040000010c7983 */ /* 0x001ee80000300a00 */
[----:B-1----:R-:W4:Y:S04]  /*e760*/  LDL.LU.64 R14, [R1+0x408] ;  /* 0x00040800010e7983 */ /* 0x002f280000300a00 */
[----:B----4-:R-:W-:Y:S04]  /*e770*/  STL.64 [R1+0x18d8], R14 ;  /* 0x0018d80e01007387 */ /* 0x010fe80000100a00 */
[----:B---3--:R0:W-:Y:S02]  /*e780*/  STL.64 [R1+0x18d0], R12 ;  /* 0x0018d00c01007387 */ /* 0x0081e40000100a00 */
[----:B0-----:R-:W-:-:S02]  /*e790*/  IMAD.MOV.U32 R12, RZ, RZ, R10 ;  /* 0x000000ffff0c7224 */ /* 0x001fc400078e000a */
[----:B------:R-:W-:-:S05]  /*e7a0*/  IMAD.MOV.U32 R13, RZ, RZ, R7 ;  /* 0x000000ffff0d7224 */ /* 0x000fca00078e0007 */
[----:B------:R0:W-:Y:S04]  /*e7b0*/  STL.64 [R1+0x18f8], R12 ;  /* 0x0018f80c01007387 */ /* 0x0001e80000100a00 */
[----:B0-----:R-:W3:Y:S04]  /*e7c0*/  LDL.LU.64 R12, [R1+0x430] ;  /* 0x00043000010c7983 */ /* 0x001ee80000300a00 */
[----:B------:R-:W3:Y:S04]  /*e7d0*/  LDL.LU.64 R14, [R1+0x438] ;  /* 0x00043800010e7983 */ /* 0x000ee80000300a00 */
[----:B------:R0:W-:Y:S04]  /*e7e0*/  STL.64 [R1+0x18a0], R8 ;  /* 0x0018a00801007387 */ /* 0x0001e80000100a00 */
[----:B0-----:R-:W4:Y:S04]  /*e7f0*/  LDL.LU.64 R8, [R1+0x3e0] ;  /* 0x0003e00001087983 */ /* 0x001f280000300a00 */
[----:B------:R-:W2:Y:S04]  /*e800*/  LDL.LU.64 R10, [R1+0x3e8] ;  /* 0x0003e800010a7983 */ /* 0x000ea80000300a00 */
[----:B--2---:R-:W-:Y:S04]  /*e810*/  STL.64 [R1+0x18c0], R10 ;  /* 0x0018c00a01007387 */ /* 0x004fe80000100a00 */
[----:B----4-:R0:W-:Y:S04]  /*e820*/  STL.64 [R1+0x18b8], R8 ;  /* 0x0018b80801007387 */ /* 0x0101e80000100a00 */
[----:B0-----:R-:W2:Y:S04]  /*e830*/  LDL.LU.64 R8, [R1+0x3f0] ;  /* 0x0003f00001087983 */ /* 0x001ea80000300a00 */
[----:B------:R-:W4:Y:S01]  /*e840*/  LDL.LU.64 R10, [R1+0x3f8] ;  /* 0x0003f800010a7983 */ /* 0x000f220000300a00 */
[----:B------:R-:W-:Y:S03]  /*e850*/  HMMA.16816.F32 R16, R16, R4, R20 ;  /* 0x000000041010723c */ /* 0x000fe60000001814 */
[----:B----4-:R-:W-:Y:S04]  /*e860*/  STL.64 [R1+0x18e8], R10 ;  /* 0x0018e80a01007387 */ /* 0x010fe80000100a00 */
        /* <DEDUP_REMOVED lines=8> */
[----:B-1----:R-:W4:Y:S01]  /*e8f0*/  LDL.LU.64 R18, [R1+0x428] ;  /* 0x0004280001127983 */ /* 0x002f220000300a00 */
[C---:B---3--:R-:W-:Y:S03]  /*e900*/  HMMA.16816.F32 R24, R20.reuse, R24, R12 ;  /* 0x000000181418723c */ /* 0x048fe6000000180c */
[----:B------:R-:W2:Y:S11]  /*e910*/  LDL.LU.64 R12, [R1+0x18f8] ;  /* 0x0018f800010c7983 */ /* 0x000eb60000300a00 */
[----:B------:R-:W-:Y:S09]  /*e920*/  @!UPT UIADD3 URZ, URZ, URZ, URZ ;  /* 0x0000003f3f3ff290 */ /* 0x000ff2000fffe03f */
[----:B------:R0:W-:Y:S04]  /*e930*/  STL.64 [R1+0x440], R24 ;  /* 0x0004401801007387 */ /* 0x0001e80000100a00 */
[----:B------:R-:W-:Y:S04]  /*e940*/  STL.64 [R1+0x448], R26 ;  /* 0x0004481a01007387 */ /* 0x000fe80000100a00 */
[----:B0-----:R-:W4:Y:S01]  /*e950*/  LDL.LU.64 R24, [R1+0x18f0] ;  /* 0x0018f00001187983 */ /* 0x001f220000300a00 */
[C---:B--2---:R-:W-:Y:S08]  /*e960*/  HMMA.16816.F32 R12, R20.reuse, R12, R8 ;  /* 0x0000000c140c723c */ /* 0x044ff00000001808 */
[----:B----4-:R-:W-:Y:S11]  /*e970*/  HMMA.16816.F32 R16, R20, R24, R16 ;  /* 0x000000181410723c */ /* 0x010ff60000001810 */
[----:B------:R-:W-:Y:S11]  /*e980*/  @!UPT UIADD3 URZ, URZ, URZ, URZ ;  /* 0x0000003f3f3ff290 */ /* 0x000ff6000fffe03f */
[----:B------:R-:W-:Y:S01]  /*e990*/  @!UPT UIADD3 URZ, URZ, URZ, URZ ;  /* 0x0000003f3f3ff290 */ /* 0x000fe2000fffe03f */
[----:B------:R0:W-:Y:S04]  /*e9a0*/  STL.64 [R1+0x430], R16 ;  /* 0x0004301001007387 */ /* 0x0001e80000100a00 */
[----:B------:R1:W-:Y:S04]  /*e9b0*/  STL.64 [R1+0x438], R18 ;  /* 0x0004381201007387 */ /* 0x0003e80000100a00 */
[----:B0-----:R-:W2:Y:S04]  /*e9c0*/  LDL.LU.64 R16, [R1+0x100] ;  /* 0x0001000001107983 */ /* 0x001ea80000300a00 */
[----:B-1----:R-:W2:Y:S04]  /*e9d0*/  LDL.LU.64 R18, [R1+0x108] ;  /* 0x0001080001127983 */ /* 0x002ea80000300a00 */
[----:B------:R-:W-:Y:S04]  /*e9e0*/  STL.64 [R1+0x1888], R24 ;  /* 0x0018881801007387 */ /* 0x000fe80000100a00 */
[----:B------:R-:W3:Y:S04]  /*e9f0*/  LDL.LU.64 R10, [R1+0x18e8] ;  /* 0x0018e800010a7983 */ /* 0x000ee80000300a00 */
[----:B------:R-:W3:Y:S04]  /*ea00*/  LDL.LU.64 R8, [R1+0x18e0] ;  /* 0x0018e00001087983 */ /* 0x000ee80000300a00 */
[----:B------:R-:W-:Y:S04]  /*ea10*/  STL.64 [R1+0x420], R12 ;  /* 0x0004200c01007387 */ /* 0x000fe80000100a00 */
[----:B------:R0:W-:Y:S04]  /*ea20*/  STL.64 [R1+0x428], R14 ;  /* 0x0004280e01007387 */ /* 0x0001e80000100a00 */
[----:B0-----:R-:W4:Y:S04]  /*ea30*/  LDL.LU.64 R14, [R1+0x18d8] ;  /* 0x0018d800010e7983 */ /* 0x001f280000300a00 */
[----:B------:R-:W4:Y:S01]  /*ea40*/  LDL.LU.64 R12, [R1+0x18d0] ;  /* 0x0018d000010c7983 */ /* 0x000f220000300a00 */
[----:B------:R-:W-:-:S02]  /*ea50*/  IMAD.MOV.U32 R24, RZ, RZ, R6 ;  /* 0x000000ffff187224 */ /* 0x000fc400078e0006 */
[----:B------:R-:W-:-:S07]  /*ea60*/  IMAD.MOV.U32 R25, RZ, RZ, R2 ;  /* 0x000000ffff197224 */ /* 0x000fce00078e0002 */
[C---:B----4-:R-:W-:Y:S01]  /*ea70*/  HMMA.16816.F32 R24, R20.reuse, R24, R12 ;  /* 0x000000181418723c */ /* 0x050fe2000000180c */
[----:B------:R-:W3:Y:S11]  /*ea80*/  LDL.LU.64 R12, [R1+0x18c8] ;  /* 0x0018c800010c7983 */ /* 0x000ef60000300a00 */
[----:B------:R-:W-:Y:S11]  /*ea90*/  @!UPT UIADD3 URZ, URZ, URZ, URZ ;  /* 0x0000003f3f3ff290 */ /* 0x000ff6000fffe03f */
[----:B------:R0:W-:Y:S04]  /*eaa0*/  STL.64 [R1+0x410], R24 ;  /* 0x0004101801007387 */ /* 0x0001e80000100a00 */
[----:B------:R-:W-:Y:S04]  /*eab0*/  STL.64 [R1+0x418], R26 ;  /* 0x0004181a01007387 */ /* 0x000fe80000100a00 */
[----:B0-----:R-:W4:Y:S01]  /*eac0*/  LDL.LU.64 R24, [R1+0x40] ;  /* 0x0000400001187983 */ /* 0x001f220000300a00 */
[C---:B---3--:R-:W-:Y:S03]  /*ead0*/  HMMA.16816.F32 R12, R20.reuse, R12, R8 ;  /* 0x0000000c140c723c */ /* 0x048fe60000001808 */
[----:B------:R-:W3:Y:S04]  /*eae0*/  LDL.LU.64 R10, [R1+0x18c0] ;  /* 0x0018c000010a7983 */ /* 0x000ee80000300a00 */
[----:B------:R-:W3:Y:S11]  /*eaf0*/  LDL.LU.64 R8, [R1+0x18b8] ;  /* 0x0018b80001087983 */ /* 0x000ef60000300a00 */
[----:B------:R-:W-:Y:S05]  /*eb00*/  @!UPT UIADD3 URZ, URZ, URZ, URZ ;  /* 0x0000003f3f3ff290 */ /* 0x000fea000fffe03f */
[----:B------:R-:W-:Y:S04]  /*eb10*/  STL.64 [R1+0x400], R12 ;  /* 0x0004000c01007387 */ /* 0x000fe80000100a00 */
[----:B------:R0:W-:Y:S04]  /*eb20*/  STL.64 [R1+0x408], R14 ;  /* 0x0004080e01007387 */ /* 0x0001e80000100a00 */
[----:B0-----:R-:W2:Y:S04]  /*eb30*/  LDL.LU.64 R14, [R1+0x18b0] ;  /* 0x0018b000010e7983 */ /* 0x001ea80000300a00 */
[----:B------:R-:W3:Y:S02]  /*eb40*/  LDL.LU.64 R12, [R1+0x18a8] ;  /* 0x0018a800010c7983 */ /* 0x000ee40000300a00 */
        /* <DEDUP_REMOVED lines=8> */
[----:B0-----:R-:W2:Y:S04]  /*ebd0*/  LDL.LU.64 R12, [R1] ;  /* 0x00000000010c7983 */ /* 0x001ea80000300a00 */
[----:B--2---:R0:W-:Y:S04]  /*ebe0*/  STL.64 [R1+0x1860], R12 ;  /* 0x0018600c01007387 */ /* 0x0041e80000100a00 */
[----:B0-----:R-:W2:Y:S04]  /*ebf0*/  LDL.LU.64 R12, [R1+0x10] ;  /* 0x00001000010c7983 */ /* 0x001ea80000300a00 */
[----:B--2---:R0:W-:Y:S04]  /*ec00*/  STL.64 [R1+0x1870], R12 ;  /* 0x0018700c01007387 */ /* 0x0041e80000100a00 */
[----:B0-----:R-:W2:Y:S04]  /*ec10*/  LDL.LU.64 R12, [R1+0x20] ;  /* 0x00002000010c7983 */ /* 0x001ea80000300a00 */
[----:B--2---:R0:W-:Y:S04]  /*ec20*/  STL.64 [R1+0x1880], R12 ;  /* 0x0018800c01007387 */ /* 0x0041e80000100a00 */
[----:B0-----:R-:W2:Y:S04]  /*ec30*/  LDL.LU.64 R12, [R1+0x2f0] ;  /* 0x0002f000010c7983 */ /* 0x001ea80000300a00 */
[----:B------:R-:W2:Y:S04]  /*ec40*/  LDL.LU.64 R14, [R1+0x2f8] ;  /* 0x0002f800010e7983 */ /* 0x000ea80000300a00 */
[----:B---3--:R-:W-:Y:S01]  /*ec50*/  STL.64 [R1+0x1868], R8 ;  /* 0x0018680801007387 */ /* 0x008fe20000100a00 */
[C---:B--2---:R-:W-:Y:S11]  /*ec60*/  HMMA.16816.F32 R12, R20.reuse, R8, R12 ;  /* 0x00000008140c723c */ /* 0x044ff6000000180c */
[----:B------:R-:W-:Y:S11]  /*ec70*/  @!UPT UIADD3 URZ, URZ, URZ, URZ ;  /* 0x0000003f3f3ff290 */ /* 0x000ff6000fffe03f */
[----:B------:R-:W-:Y:S01]  /*ec80*/  @!UPT UIADD3 URZ, URZ, URZ, URZ ;  /* 0x0000003f3f3ff290 */ /* 0x000fe2000fffe03f */
[----:B------:R0:W-:Y:S04]  /*ec90*/  STL.64 [R1+0x3e0], R12 ;  /* 0x0003e00c01007387 */ /* 0x0001e80000100a00 */
[----:B------:R1:W-:Y:S04]  /*eca0*/  STL.64 [R1+0x3e8], R14 ;  /* 0x0003e80e01007387 */ /* 0x0003e80000100a00 */
[----:B0-----:R-:W2:Y:S04]  /*ecb0*/  LDL.LU.64 R12, [R1+0x460] ;  /* 0x00046000010c7983 */ /* 0x001ea80000300a00 */
[----:B-1----:R-:W3:Y:S01]  /*ecc0*/  LDL.LU.64 R14, [R1+0x468] ;  /* 0x00046800010e7983 */ /* 0x002ee20000300a00 */
[----:B------:R-:W-:Y:S03]  /*ecd0*/  HMMA.16816.F32 R8, R20, R4, R16 ;  /* 0x000000041408723c */ /* 0x000fe60000001810 */
[----:B------:R-:W0:Y:S04]  /*ece0*/  LDSM.16.MT88.4 R16, [R0+0x10180] ;  /* 0x010180000010783b */ /* 0x000e280000004200 */
[----:B------:R-:W1:Y:S11]  /*ecf0*/  LDSM.16.MT88.4 R20, [R0+0x10100] ;  /* 0x010100000014783b */ /* 0x000e760000004200 */
[----:B------:R-:W-:Y:S05]  /*ed00*/  @!UPT UIADD3 URZ, URZ, URZ, URZ ;  /* 0x0000003f3f3ff290 */ /* 0x000fea000fffe03f */
[----:B------:R-:W-:Y:S04]  /*ed10*/  STL.64 [R1+0x2f0], R8 ;  /* 0x0002f00801007387 */ /* 0x000fe80000100a00 */
[----:B------:R-:W-:Y:S04]  /*ed20*/  STL.64 [R1+0x2f8], R10 ;  /* 0x0002f80a01007387 */ /* 0x000fe80000100a00 */
[----:B---3--:R-:W-:Y:S04]  /*ed30*/  STL.64 [R1+0x1898], R14 ;  /* 0x0018980e01007387 */ /* 0x008fe80000100a00 */
[----:B--2---:R2:W-:Y:S04]  /*ed40*/  STL.64 [R1+0x1890], R12 ;  /* 0x0018900c01007387 */ /* 0x0045e80000100a00 */
[----:B--2---:R-:W1:Y:S04]  /*ed50*/  LDL.LU.64 R12, [R1+0x2d0] ;  /* 0x0002d000010c7983 */ /* 0x004e680000300a00 */
[----:B------:R-:W1:Y:S04]  /*ed60*/  LDL.LU.64 R14, [R1+0x2d8] ;  /* 0x0002d800010e7983 */ /* 0x000e680000300a00 */
[----:B------:R2:W-:Y:S04]  /*ed70*/  STL.64 [R1+0x1878], R4 ;  /* 0x0018780401007387 */ /* 0x0005e80000100a00 */
[----:B--2---:R-:W2:Y:S04]  /*ed80*/  LDL.LU.64 R4, [R1+0x2b0] ;  /* 0x0002b00001047983 */ /* 0x004ea80000300a00 */
[----:B------:R-:W2:Y:S04]  /*ed90*/  LDL.LU.64 R6, [R1+0x2b8] ;  /* 0x0002b80001067983 */ /* 0x000ea80000300a00 */
[----:B------:R-:W3:Y:S04]  /*eda0*/  LDL.LU.64 R8, [R1+0x2a0] ;  /* 0x0002a00001087983 */ /* 0x000ee80000300a00 */
[----:B------:R-:W3:Y:S04]  /*edb0*/  LDL.LU.64 R10, [R1+0x2a8] ;  /* 0x0002a800010a7983 */ /* 0x000ee80000300a00 */
[----:B0-----:R-:W-:Y:S04]  /*edc0*/  STL.64 [R1+0x1838], R18 ;  /* 0x0018381201007387 */ /* 0x001fe80000100a00 */
[----:B------:R0:W-:Y:S04]  /*edd0*/  STL.64 [R1+0x1830], R16 ;  /* 0x0018301001007387 */ /* 0x0001e80000100a00 */
[----:B0-----:R-:W2:Y:S04]  /*ede0*/  LDL.LU.64 R16, [R1+0x280] ;  /* 0x0002800001107983 */ /* 0x001ea80000300a00 */
[----:B------:R-:W2:Y:S01]  /*edf0*/  LDL.LU.64 R18, [R1+0x288] ;  /* 0x0002880001127983 */ /* 0x000ea20000300a00 */
[----:B----4-:R-:W-:-:S02]  /*ee00*/  IMAD.MOV.U32 R29, RZ, RZ, R24 ;  /* 0x000000ffff1d7224 */ /* 0x010fc400078e0018 */
[----:B------:R-:W-:Y:S01]  /*ee10*/  IMAD.MOV.U32 R28, RZ, RZ, R25 ;  /* 0x000000ffff1c7224 */ /* 0x000fe200078e0019 */
[C---:B-1----:R-:W-:Y:S01]  /*ee20*/  HMMA.16816.F32 R12, R20.reuse, R24, R12 ;  /* 0x00000018140c723c */ /* 0x042fe2000000180c */
[----:B--2---:R-:W-:Y:S04]  /*ee30*/  STL.64 [R1+0x1858], R18 ;  /* 0x0018581201007387 */ /* 0x004fe80000100a00 */
[----:B------:R0:W-:Y:S04]  /*ee40*/  STL.64 [R1+0x1850], R16 ;  /* 0x0018501001007387 */ /* 0x0001e80000100a00 */
[----:B0-----:R-:W2:Y:S04]  /*ee50*/  LDL.LU.64 R16, [R1+0x290] ;  /* 0x0002900001107983 */ /* 0x001ea80000300a00 */
[----:B------:R-:W2:Y:S10]  /*ee60*/  LDL.LU.64 R18, [R1+0x298] ;  /* 0x0002980001127983 */ /* 0x000eb40000300a00 */
[----:B------:R-:W-:Y:S04]  /*ee70*/  STL.64 [R1+0x2d0], R12 ;  /* 0x0002d00c01007387 */ /* 0x000fe80000100a00 */
[----:B------:R0:W-:Y:S04]  /*ee80*/  STL.64 [R1+0x2d8], R14 ;  /* 0x0002d80e01007387 */ /* 0x0001e80000100a00 */
[----:B0-----:R-:W4:Y:S04]  /*ee90*/  LDL.LU.64 R14, [R1+0x1898] ;  /* 0x00189800010e7983 */ /* 0x001f280000300a00 */
[----:B------:R-:W4:Y:S04]  /*eea0*/  LDL.LU.64 R12, [R1+0x1890] ;  /* 0x00189000010c7983 */ /* 0x000f280000300a00 */
[----:B------:R-:W4:Y:S02]  /*eeb0*/  LDL.LU.64 R24, [R1+0x1888] ;  /* 0x0018880001187983 */ /* 0x000f240000300a00 */
[C---:B----4-:R-:W-:Y:S11]  /*eec0*/  HMMA.16816.F32 R12, R20.reuse, R24, R12 ;  /* 0x00000018140c723c */ /* 0x050ff6000000180c */
[----:B------:R-:W-:Y:S11]  /*eed0*/  @!UPT UIADD3 URZ, URZ, URZ, URZ ;  /* 0x0000003f3f3ff290 */ /* 0x000ff6000fffe03f */
[----:B------:R-:W-:Y:S01]  /*eee0*/  @!UPT UIADD3 URZ, URZ, URZ, URZ ;  /* 0x0000003f3f3ff290 */ /* 0x000fe2000fffe03f */
[----:B------:R0:W-:Y:S04]  /*eef0*/  STL.64 [R1+0x2c0], R12 ;  /* 0x0002c00c01007387 */ /* 0x0001e80000100a00 */
[----:B------:R-:W-:Y:S04]  /*ef00*/  STL.64 [R1+0x2c8], R14 ;  /* 0x0002c80e01007387 */ /* 0x000fe80000100a00 */
[----:B0-----:R-:W4:Y:S04]  /*ef10*/  LDL.LU.64 R12, [R1+0x1880] ;  /* 0x00188000010c7983 */ /* 0x001f280000300a00 */
[----:B------:R0:W-:Y:S04]  /*ef20*/  STL.64 [R1+0x1818], R24 ;  /* 0x0018181801007387 */ /* 0x0001e80000100a00 */
[----:B0-----:R-:W2:Y:S04]  /*ef30*/  LDL.LU.64 R24, [R1+0x270] ;  /* 0x0002700001187983 */ /* 0x001ea80000300a00 */
[----:B------:R-:W2:Y:S01]  /*ef40*/  LDL.LU.64 R26, [R1+0x278] ;  /* 0x00027800011a7983 */ /* 0x000ea20000300a00 */
[----:B----4-:R-:W-:Y:S01]  /*ef50*/  HMMA.16816.F32 R4, R20, R12, R4 ;  /* 0x0000000c1404723c */ /* 0x010fe20000001804 */
[----:B------:R-:W-:-:S02]  /*ef60*/  IMAD.MOV.U32 R2, RZ, RZ, R12 ;  /* 0x000000ffff027224 */ /* 0x000fc400078e000c */
[----:B------:R-:W-:Y:S11]  /*ef70*/  IMAD.MOV.U32 R0, RZ, RZ, R13 ;  /* 0x000000ffff007224 */ /* 0x000ff600078e000d */
[----:B------:R-:W-:Y:S09]  /*ef80*/  @!UPT UIADD3 URZ, URZ, URZ, URZ ;  /* 0x0000003f3f3ff290 */ /* 0x000ff2000fffe03f */
[----:B------:R0:W-:Y:S04]  /*ef90*/  STL.64 [R1+0x2b0], R4 ;  /* 0x0002b00401007387 */ /* 0x0001e80000100a00 */
[----:B------:R1:W-:Y:S04]  /*efa0*/  STL.64 [R1+0x2b8], R6 ;  /* 0x0002b80601007387 */ /* 0x0003e80000100a00 */
[----:B0-----:R-:W4:Y:S04]  /*efb0*/  LDL.LU.64 R4, [R1+0x1878] ;  /* 0x0018780001047983 */ /* 0x001f280000300a00 */
[----:B------:R-:W3:Y:S02]  /*efc0*/  LDL.LU.64 R12, [R1+0x1870] ;  /* 0x00187000010c7983 */ /* 0x000ee40000300a00 */
[----:B---3--:R-:W-:Y:S01]  /*efd0*/  HMMA.16816.F32 R8, R20, R12, R8 ;  /* 0x0000000c1408723c */ /* 0x008fe20000001808 */
[----:B-1----:R-:W-:Y:S11]  /*efe0*/  IMAD.MOV.U32 R6, RZ, RZ, R13 ;  /* 0x000000ffff067224 */ /* 0x002ff600078e000d */
[----:B------:R-:W-:Y:S11]  /*eff0*/  @!UPT UIADD3 URZ, URZ, URZ, URZ ;  /* 0x0000003f3f3ff290 */ /* 0x000ff6000fffe03f */
[----:B------:R0:W-:Y:S04]  /*f000*/  STL.64 [R1+0x2a0], R8 ;  /* 0x0002a00801007387 */ /* 0x0001e80000100a00 */
[----:B------:R1:W-:Y:S04]  /*f010*/  STL.64 [R1+0x2a8], R10 ;  /* 0x0002a80a01007387 */ /* 0x0003e80000100a00 */
[----:B0-----:R-:W3:Y:S01]  /*f020*/  LDL.LU.64 R8, [R1+0x1868] ;  /* 0x0018680001087983 */ /* 0x001ee20000300a00 */
[----:B-1----:R-:W-:-:S03]  /*f030*/  IMAD.MOV.U32 R11, RZ, RZ, R12 ;  /* 0x000000ffff0b7224 */ /* 0x002fc600078e000c */
        /* <DEDUP_REMOVED lines=9> */
[----:B------:R-:W2:Y:S04]  /*f0d0*/  LDL.LU.64 R14, [R1+0x1848] ;  /* 0x00184800010e7983 */ /* 0x000ea80000300a00 */
        /* <DEDUP_REMOVED lines=10> */
[----:B0-----:R-:W-:-:S02]  /*f180*/  IMAD.MOV.U32 R12, RZ, RZ, R7 ;  /* 0x000000ffff0c7224 */ /* 0x001fc400078e0007 */
[----:B------:R-:W-:Y:S01]  /*f190*/  IMAD.MOV.U32 R13, RZ, RZ, R10 ;  /* 0x000000ffff0d7224 */ /* 0x000fe200078e000a */
[----:B------:R-:W2:Y:S04]  /*f1a0*/  LDL.LU R7, [R1+0x182c] ;  /* 0x00182c0001077983 */ /* 0x000ea80000300800 */
[----:B------:R-:W2:Y:S04]  /*f1b0*/  LDL.LU R10, [R1+0x1828] ;  /* 0x00182800010a7983 */ /* 0x000ea80000300800 */
[----:B------:R0:W-:Y:S02]  /*f1c0*/  STL.64 [R1+0x17f8], R12 ;  /* 0x0017f80c01007387 */ /* 0x0001e40000100a00 */
[----:B0-----:R-:W-:-:S02]  /*f1d0*/  IMAD.MOV.U32 R12, RZ, RZ, R11 ;  /* 0x000000ffff0c7224 */ /* 0x001fc400078e000b */
[----:B------:R-:W-:Y:S01]  /*f1e0*/  IMAD.MOV.U32 R13, RZ, RZ, R6 ;  /* 0x000000ffff0d7224 */ /* 0x000fe200078e0006 */
[----:B------:R-:W2:Y:S04]  /*f1f0*/  LDL.LU R11, [R1+0x1824] ;  /* 0x00182400010b7983 */ /* 0x000ea80000300800 */
[----:B------:R-:W4:Y:S04]  /*f200*/  LDL.LU R6, [R1+0x1820] ;  /* 0x0018200001067983 */ /* 0x000f280000300800 */
[----:B------:R0:W-:Y:S04]  /*f210*/  STL.64 [R1+0x1810], R12 ;  /* 0x0018100c01007387 */ /* 0x0001e80000100a00 */
[----:B0-----:R-:W4:Y:S04]  /*f220*/  LDL.LU.64 R12, [R1+0xe0] ;  /* 0x0000e000010c7983 */ /* 0x001f280000300a00 */
[----:B------:R-:W4:Y:S01]  /*f230*/  LDL.LU.64 R14, [R1+0xe8] ;  /* 0x0000e800010e7983 */ /* 0x000f220000300a00 */
[C---:B---3--:R-:W-:Y:S11]  /*f240*/  HMMA.16816.F32 R24, R20.reuse, R8, R24 ;  /* 0x000000081418723c */ /* 0x048ff60000001818 */
[----:B------:R-:W-:Y:S11]  /*f250*/  @!UPT UIADD3 URZ, URZ, URZ, URZ ;  /* 0x0000003f3f3ff290 */ /* 0x000ff6000fffe03f */
[----:B------:R-:W-:Y:S01]  /*f260*/  @!UPT UIADD3 URZ, URZ, URZ, URZ ;  /* 0x0000003f3f3ff290 */ /* 0x000fe2000fffe03f */
[----:B------:R0:W-:Y:S04]  /*f270*/  STL.64 [R1+0x270], R24 ;  /* 0x0002701801007387 */ /* 0x0001e80000100a00 */
[----:B------:R1:W-:Y:S04]  /*f280*/  STL.64 [R1+0x278], R26 ;  /* 0x0002781a01007387 */ /* 0x0003e80000100a00 */
[----:B0-----:R-:W3:Y:S04]  /*f290*/  LDL.LU.64 R24, [R1+0xd0] ;  /* 0x0000d00001187983 */ /* 0x001ee80000300a00 */
[----:B-1----:R-:W3:Y:S04]  /*f2a0*/  LDL.LU.64 R26, [R1+0xd8] ;  /* 0x0000d800011a7983 */ /* 0x002ee80000300a00 */
[----:B--2---:R-:W-:Y:S04]  /*f2b0*/  STL.64 [R1+0x17d0], R10 ;  /* 0x0017d00a01007387 */ /* 0x004fe80000100a00 */
[----:B------:R-:W-:Y:S01]  /*f2c0*/  STL.64 [R1+0x17c8], R8 ;  /* 0x0017c80801007387 */ /* 0x000fe20000100a00 */
[----:B----4-:R-:W-:Y:S03]  /*f2d0*/  HMMA.16816.F32 R12, R20, R4, R12 ;  /* 0x00000004140c723c */ /* 0x010fe6000000180c */
[----:B------:R-:W2:Y:S04]  /*f2e0*/  LDL.LU.64 R20, [R1+0xc0] ;  /* 0x0000c00001147983 */ /* 0x000ea80000300a00 */
[----:B------:R-:W2:Y:S11]  /*f2f0*/  LDL.LU.64 R22, [R1+0xc8] ;  /* 0x0000c80001167983 */ /* 0x000eb60000300a00 */
[----:B------:R-:W-:Y:S05]  /*f300*/  @!UPT UIADD3 URZ, URZ, URZ, URZ ;  /* 0x0000003f3f3ff290 */ /* 0x000fea000fffe03f */
[----:B------:R0:W-:Y:S04]  /*f310*/  STL.64 [R1+0x100], R12 ;  /* 0x0001000c01007387 */ /* 0x0001e80000100a00 */
[----:B------:R1:W-:Y:S04]  /*f320*/  STL.64 [R1+0x108], R14 ;  /* 0x0001080e01007387 */ /* 0x0003e80000100a00 */
[----:B0-----:R-:W4:Y:S04]  /*f330*/  LDL.LU.64 R12, [R1+0x450] ;  /* 0x00045000010c7983 */ /* 0x001f280000300a00 */
[----:B-1----:R-:W4:Y:S04]  /*f340*/  LDL.LU.64 R14, [R1+0x458] ;  /* 0x00045800010e7983 */ /* 0x002f280000300a00 */
[----:B------:R-:W-:Y:S04]  /*f350*/  STL.64 [R1+0x17f0], R6 ;  /* 0x0017f00601007387 */ /* 0x000fe80000100a00 */
[----:B------:R0:W-:Y:S04]  /*f360*/  STL.64 [R1+0x17e8], R4 ;  /* 0x0017e80401007387 */ /* 0x0001e80000100a00 */
[----:B0-----:R-:W2:Y:S04]  /*f370*/  LDL.LU.64 R4, [R1+0xa0] ;  /* 0x0000a00001047983 */ /* 0x001ea80000300a00 */
[----:B------:R-:W2:Y:S01]  /*f380*/  LDL.LU.64 R6, [R1+0xa8] ;  /* 0x0000a80001067983 */ /* 0x000ea20000300a00 */
[----:B------:R-:W-:-:S02]  /*f390*/  IMAD.MOV.U32 R8, RZ, RZ, R29 ;  /* 0x000000ffff087224 */ /* 0x000fc400078e001d */
[----:B------:R-:W-:-:S07]  /*f3a0*/  IMAD.MOV.U32 R9, RZ, RZ, R28 ;  /* 0x000000ffff097224 */ /* 0x000fce00078e001c */
[C---:B---3--:R-:W-:Y:S01]  /*f3b0*/  HMMA.16816.F32 R8, R16.reuse, R8, R24 ;  /* 0x000000081008723c */ /* 0x048fe20000001818 */
[----:B--2---:R-:W-:Y:S04]  /*f3c0*/  STL.64 [R1+0x1808], R6 ;  /* 0x0018080601007387 */ /* 0x004fe80000100a00 */
[----:B------:R0:W-:Y:S04]  /*f3d0*/  STL.64 [R1+0x1800], R4 ;  /* 0x0018000401007387 */ /* 0x0001e80000100a00 */
[----:B0-----:R-:W2:Y:S04]  /*f3e0*/  LDL.LU.64 R4, [R1+0xb0] ;  /* 0x0000b00001047983 */ /* 0x001ea80000300a00 */
[----:B------:R-:W2:Y:S04]  /*f3f0*/  LDL.LU.64 R6, [R1+0xb8] ;  /* 0x0000b80001067983 */ /* 0x000ea80000300a00 */
[----:B------:R-:W3:Y:S07]  /*f400*/  LDL.LU.64 R24, [R1+0x1818] ;  /* 0x0018180001187983 */ /* 0x000eee0000300a00 */
[----:B------:R-:W-:Y:S01]  /*f410*/  IMAD.MOV.U32 R29, RZ, RZ, R11 ;  /* 0x000000ffff1d7224 */ /* 0x000fe200078e000b */
[----:B------:R0:W-:Y:S04]  /*f420*/  STL.64 [R1+0xe0], R8 ;  /* 0x0000e00801007387 */ /* 0x0001e80000100a00 */
[----:B------:R1:W-:Y:S04]  /*f430*/  STL [R1+0xe8], R10 ;  /* 0x0000e80a01007387 */ /* 0x0003e80000100800 */
[----:B0-----:R-:W2:Y:S04]  /*f440*/  LDL.LU.64 R8, [R1+0x90] ;  /* 0x0000900001087983 */ /* 0x001ea80000300a00 */
[----:B-1----:R-:W2:Y:S04]  /*f450*/  LDL.LU.64 R10, [R1+0x98] ;  /* 0x00009800010a7983 */ /* 0x002ea80000300a00 */
[----:B------:R-:W-:Y:S01]  /*f460*/  STL [R1+0x1438], R29 ;  /* 0x0014381d01007387 */ /* 0x000fe20000100800 */
[----:B---3--:R-:W-:Y:S03]  /*f470*/  HMMA.16816.F32 R24, R16, R24, R20 ;  /* 0x000000181018723c */ /* 0x008fe60000001814 */
[----:B------:R-:W-:Y:S11]  /*f480*/  LDSM.16.MT88.4 R20, [R3+0x12000] ;  /* 0x012000000314783b */ /* 0x000ff60000004200 */
[----:B------:R-:W-:Y:S09]  /*f490*/  @!UPT UIADD3 URZ, URZ, URZ, URZ ;  /* 0x0000003f3f3ff290 */ /* 0x000ff2000fffe03f */
[----:B------:R-:W-:Y:S04]  /*f4a0*/  STL.64 [R1+0xd0], R24 ;  /* 0x0000d01801007387 */ /* 0x000fe80000100a00 */
[----:B------:R-:W-:Y:S04]  /*f4b0*/  STL.64 [R1+0xd8], R26 ;  /* 0x0000d81a01007387 */ /* 0x000fe80000100a00 */
[----:B------:R-:W0:Y:S04]  /*f4c0*/  LDSM.16.MT88.4 R24, [R3+0x12080] ;  /* 0x012080000318783b */ /* 0x000e280000004200 */
[----:B0-----:R-:W-:Y:S04]  /*f4d0*/  STL.64 [R1+0x1728], R26 ;  /* 0x0017281a01007387 */ /* 0x001fe80000100a00 */
[----:B------:R0:W-:Y:S02]  /*f4e0*/  STL.64 [R1+0x1720], R24 ;  /* 0x0017201801007387 */ /* 0x0001e40000100a00 */
[----:B0-----:R-:W-:-:S02]  /*f4f0*/  IMAD.MOV.U32 R24, RZ, RZ, R2 ;  /* 0x000000ffff187224 */ /* 0x001fc400078e0002 */
[----:B------:R-:W-:-:S07]  /*f500*/  IMAD.MOV.U32 R25, RZ, RZ, R0 ;  /* 0x000000ffff197224 */ /* 0x000fce00078e0000 */
[----:B----4-:R-:W-:Y:S01]  /*f510*/  HMMA.16816.F32 R24, R16, R24, R12 ;  /* 0x000000181018723c */ /* 0x010fe2000000180c */
[----:B------:R-:W2:Y:S11]  /*f520*/  LDL.LU.64 R12, [R1+0x1810] ;  /* 0x00181000010c7983 */ /* 0x000eb60000300a00 */
[----:B------:R-:W-:Y:S11]  /*f530*/  @!UPT UIADD3 URZ, URZ, URZ, URZ ;  /* 0x0000003f3f3ff290 */ /* 0x000ff6000fffe03f */
[----:B------:R0:W-:Y:S01]  /*f540*/  STL.64 [R1+0xc0], R24 ;  /* 0x0000c01801007387 */ /* 0x0001e20000100a00 */
[----:B------:R-:W-:-:S03]  /*f550*/  IMAD.MOV.U32 R29, RZ, RZ, R27 ;  /* 0x000000ffff1d7224 */ /* 0x000fc600078e001b */
[----:B------:R1:W-:Y:S04]  /*f560*/  STL [R1+0xc8], R26 ;  /* 0x0000c81a01007387 */ /* 0x0003e80000100800 */
[----:B0-----:R-:W3:Y:S04]  /*f570*/  LDL.LU.64 R24, [R1+0x50] ;  /* 0x0000500001187983 */ /* 0x001ee80000300a00 */
[----:B-1----:R-:W3:Y:S04]  /*f580*/  LDL.LU.64 R26, [R1+0x58] ;  /* 0x00005800011a7983 */ /* 0x002ee80000300a00 */
[----:B------:R-:W-:Y:S01]  /*f590*/  STL [R1+0x143c], R29 ;  /* 0x00143c1d01007387 */ /* 0x000fe20000100800 */
[C---:B--2---:R-:W-:Y:S03]  /*f5a0*/  HMMA.16816.F32 R12, R16.reuse, R12, R4 ;  /* 0x0000000c100c723c */ /* 0x044fe60000001804 */
[----:B------:R-:W2:Y:S04]  /*f5b0*/  LDL.LU.64 R6, [R1+0x1808] ;  /* 0x0018080001067983 */ /* 0x000ea80000300a00 */
[----:B------:R-:W2:Y:S11]  /*f5c0*/  LDL.LU.64 R4, [R1+0x1800] ;  /* 0x0018000001047983 */ /* 0x000eb60000300a00 */
[----:B------:R-:W-:Y:S05]  /*f5d0*/  @!UPT UIADD3 URZ, URZ, URZ, URZ ;  /* 0x0000003f3f3ff290 */ /* 0x000fea000fffe03f */
[----:B------:R0:W-:Y:S04]  /*f5e0*/  STL.64 [R1+0xb0], R12 ;  /* 0x0000b00c01007387 */ /* 0x0001e80000100a00 */
[----:B------:R2:W-:Y:S04]  /*f5f0*/  STL.64 [R1+0xb8], R14 ;  /* 0x0000b80e01007387 */ /* 0x0005e80000100a00 */
[----:B0-----:R-:W2:Y:S02]  /*f600*/  LDL.LU.64 R12, [R1+0x17f8] ;  /* 0x0017f800010c7983 */ /* 0x001ea40000300a00 */
[----:B--2---:R-:W-:Y:S02]  /*f610*/  HMMA.16816.F32 R12, R16, R12, R4 ;  /* 0x0000000c100c723c */ /* 0x004fe40000001804 */
[----:B------:R-:W2:Y:S04]  /*f620*/  LDL.LU.64 R6, [R1+0x17f0] ;  /* 0x0017f00001067983 */ /* 0x000ea80000300a00 */
[----:B------:R-:W3:Y:S11]  /*f630*/  LDL.LU.64 R4, [R1+0x17e8] ;  /* 0x0017e80001047983 */ /* 0x000ef60000300a00 */
[----:B------:R-:W-:Y:S06]  /*f640*/  @!UPT UIADD3 URZ, URZ, URZ, URZ ;  /* 0x0000003f3f3ff290 */ /* 0x000fec000fffe03f */
[----:B------:R-:W-:Y:S01]  /*f650*/  STL.64 [R1+0xa0], R12 ;  /* 0x0000a00c01007387 */ /* 0x000fe20000100a00 */
[----:B------:R-:W-:-:S03]  /*f660*/  IMAD.MOV.U32 R29, RZ, RZ, R15 ;  /* 0x000000ffff1d7224 */ /* 0x000fc600078e000f */
[----:B------:R0:W-:Y:S04]  /*f670*/  STL [R1+0xa8], R14 ;  /* 0x0000a80e01007387 */ /* 0x0001e80000100800 */
[----:B0-----:R-:W4:Y:S04]  /*f680*/  LDL.LU.64 R14, [R1+0x17e0] ;  /* 0x0017e000010e7983 */ /* 0x001f280000300a00 */
[----:B------:R-:W2:Y:S04]  /*f690*/  LDL.LU.64 R12, [R1+0x17d8] ;  /* 0x0017d800010c7983 */ /* 0x000ea80000300a00 */
[----:B------:R-:W-:Y:S01]  /*f6a0*/  STL [R1+0x14a0], R29 ;  /* 0x0014a01d01007387 */ /* 0x000fe20000100800 */
[C---:B--2---:R-:W-:Y:S11]  /*f6b0*/  HMMA.16816.F32 R8, R16.reuse, R12, R8 ;  /* 0x0000000c1008723c */ /* 0x044ff60000001808 */
[----:B------:R-:W-:Y:S11]  /*f6c0*/  @!UPT UIADD3 URZ, URZ, URZ, URZ ;  /* 0x0000003f3f3ff290 */ /* 0x000ff6000fffe03f */
[----:B------:R-:W-:Y:S01]  /*f6d0*/  @!UPT UIADD3 URZ, URZ, URZ, URZ ;  /* 0x0000003f3f3ff290 */ /* 0x000fe2000fffe03f */
[----:B------:R-:W-:Y:S04]  /*f6e0*/  STL.64 [R1+0x90], R8 ;  /* 0x0000900801007387 */ /* 0x000fe80000100a00 */
[----:B------:R0:W-:Y:S04]  /*f6f0*/  STL.64 [R1+0x98], R10 ;  /* 0x0000980a01007387 */ /* 0x0001e80000100a00 */
[----:B0-----:R-:W2:Y:S04]  /*f700*/  LDL.LU.64 R10, [R1+0x17d0] ;  /* 0x0017d000010a7983 */ /* 0x001ea80000300a00 */
[----:B------:R-:W3:Y:S04]  /*f710*/  LDL.LU.64 R8, [R1+0x17c8] ;  /* 0x0017c80001087983 */ /* 0x000ee80000300a00 */
[----:B----4-:R0:W-:Y:S04]  /*f720*/  STL.64 [R1+0x17a8], R14 ;  /* 0x0017a80e01007387 */ /* 0x0101e80000100a00 */
[----:B------:R-:W3:Y:S04]  /*f730*/  LDL.LU.64 R12, [R1+0x80] ;  /* 0x00008000010c7983 */ /* 0x000ee80000300a00 */
[----:B0-----:R-:W3:Y:S04]  /*f740*/  LDL.LU.64 R14, [R1+0x88] ;  /* 0x00008800010e7983 */ /* 0x001ee80000300a00 */
[----:B--2---:R0:W-:Y:S04]  /*f750*/  STL.64 [R1+0x1798], R10 ;  /* 0x0017980a01007387 */ /* 0x0041e80000100a00 */
[----:B------:R-:W2:Y:S01]  /*f760*/  LDL R29, [R1+0x7a8] ;  /* 0x0007a800011d7983 */ /* 0x000ea20000100800 */
[C---:B---3--:R-:W-:Y:S08]  /*f770*/  HMMA.16816.F32 R12, R16.reuse, R8, R12 ;  /* 0x00000008100c723c */ /* 0x048ff0000000180c */
[----:B0-----:R-:W-:Y:S11]  /*f780*/  HMMA.16816.F32 R8, R16, R4, R24 ;  /* 0x000000041008723c */ /* 0x001ff60000001818 */
[----:B------:R-:W-:Y:S05]  /*f790*/  @!UPT UIADD3 URZ, URZ, URZ, URZ ;  /* 0x0000003f3f3ff290 */ /* 0x000fea000fffe03f */
[----:B------:R-:W-:-:S05]  /*f7a0*/  IMAD.MOV.U32 R28, RZ, RZ, R12 ;  /* 0x000000ffff1c7224 */ /* 0x000fca00078e000c */
[----:B------:R-:W-:Y:S01]  /*f7b0*/  STL [R1+0x14a4], R28 ;  /* 0x0014a41c01007387 */ /* 0x000fe20000100800 */
[----:B------:R-:W-:-:S03]  /*f7c0*/  IMAD.MOV.U32 R3, RZ, RZ, R13 ;  /* 0x000000ffff037224 */ /* 0x000fc600078e000d */
[----:B------:R0:W-:Y:S01]  /*f7d0*/  STL.64 [R1+0x17b0], R6 ;  /* 0x0017b00601007387 */ /* 0x0001e20000100a00 */
[----:B------:R-:W-:-:S03]  /*f7e0*/  IMAD.MOV.U32 R2, RZ, RZ, R14 ;  /* 0x000000ffff027224 */ /* 0x000fc600078e000e */
[----:B------:R-:W3:Y:S01]  /*f7f0*/  LDL.LU R12, [R1+0x350] ;  /* 0x00035000010c7983 */ /* 0x000ee20000300800 */
[----:B------:R-:W-:-:S03]  /*f800*/  IMAD.MOV.U32 R0, RZ, RZ, R15 ;  /* 0x000000ffff007224 */ /* 0x000fc600078e000f */
[----:B------:R-:W-:Y:S04]  /*f810*/  STL.64 [R1+0x50], R8 ;  /* 0x0000500801007387 */ /* 0x000fe80000100a00 */
[----:B------:R1:W-:Y:S04]  /*f820*/  STL.64 [R1+0x58], R10 ;  /* 0x0000580a01007387 */ /* 0x0003e80000100a00 */
[----:B------:R-:W3:Y:S04]  /*f830*/  LDL.LU R13, [R1+0x354] ;  /* 0x00035400010d7983 */ /* 0x000ee80000300800 */
[----:B------:R-:W4:Y:S04]  /*f840*/  LDL.LU R14, [R1+0x358] ;  /* 0x00035800010e7983 */ /* 0x000f280000300800 */
[----:B------:R-:W4:Y:S04]  /*f850*/  LDL.LU R15, [R1+0x35c] ;  /* 0x00035c00010f7983 */ /* 0x000f280000300800 */
[----:B------:R-:W2:Y:S04]  /*f860*/  LDL.LU R4, [R1+0x360] ;  /* 0x0003600001047983 */ /* 0x000ea80000300800 */
[----:B------:R-:W2:Y:S04]  /*f870*/  LDL.LU R5, [R1+0x364] ;  /* 0x0003640001057983 */ /* 0x000ea80000300800 */
[----:B0-----:R-:W2:Y:S04]  /*f880*/  LDL.LU R6, [R1+0x368] ;  /* 0x0003680001067983 */ /* 0x001ea80000300800 */
[----:B------:R-:W2:Y:S04]  /*f890*/  LDL.LU R7, [R1+0x36c] ;  /* 0x00036c0001077983 */ /* 0x000ea80000300800 */
[----:B----4-:R0:W-:Y:S04]  /*f8a0*/  STL.64 [R1+0x17c0], R14 ;  /* 0x0017c00e01007387 */ /* 0x0101e80000100a00 */
[----:B---3--:R-:W-:Y:S04]  /*f8b0*/  STL.64 [R1+0x17b8], R12 ;  /* 0x0017b80c01007387 */ /* 0x008fe80000100a00 */
[----:B-1----:R-:W3:Y:S04]  /*f8c0*/  LDL.64 R10, [R1+0x28] ;  /* 0x00002800010a7983 */ /* 0x002ee80000100a00 */
[----:B0-----:R-:W2:Y:S04]  /*f8d0*/  LDL.64 R14, [R1+0x48] ;  /* 0x00004800010e7983 */ /* 0x001ea80000100a00 */
[----:B---3--:R0:W-:Y:S04]  /*f8e0*/  STL.64 [R1+0x17a0], R10 ;  /* 0x0017a00a01007387 */ /* 0x0081e80000100a00 */
[----:B0-----:R-:W3:Y:S04]  /*f8f0*/  LDL.64 R10, [R1+0x38] ;  /* 0x00003800010a7983 */ /* 0x001ee80000100a00 */
[----:B------:R-:W4:Y:S04]  /*f900*/  LDL.LU R24, [R1+0x310] ;  /* 0x0003100001187983 */ /* 0x000f280000300800 */
[----:B------:R-:W4:Y:S04]  /*f910*/  LDL.LU R25, [R1+0x314] ;  /* 0x0003140001197983 */ /* 0x000f280000300800 */
[----:B------:R-:W2:Y:S04]  /*f920*/  LDL.LU R26, [R1+0x318] ;  /* 0x00031800011a7983 */ /* 0x000ea80000300800 */
[----:B------:R-:W2:Y:S04]  /*f930*/  LDL.LU R27, [R1+0x31c] ;  /* 0x00031c00011b7983 */ /* 0x000ea80000300800 */
[----:B--2---:R-:W-:Y:S04]  /*f940*/  STL.64 [R1+0x1760], R26 ;  /* 0x0017601a01007387 */ /* 0x004fe80000100a00 */
[----:B----4-:R0:W-:Y:S04]  /*f950*/  STL.64 [R1+0x1758], R24 ;  /* 0x0017581801007387 */ /* 0x0101e80000100a00 */
[----:B0-----:R-:W2:Y:S04]  /*f960*/  LDL.LU R24, [R1+0x320] ;  /* 0x0003200001187983 */ /* 0x001ea80000300800 */
[----:B------:R-:W2:Y:S04]  /*f970*/  LDL.LU R25, [R1+0x324] ;  /* 0x0003240001197983 */ /* 0x000ea80000300800 */
[----:B------:R-:W4:Y:S04]  /*f980*/  LDL.LU R26, [R1+0x328] ;  /* 0x00032800011a7983 */ /* 0x000f280000300800 */
[----:B------:R-:W4:Y:S04]  /*f990*/  LDL.LU R27, [R1+0x32c] ;  /* 0x00032c00011b7983 */ /* 0x000f280000300800 */
[----:B----4-:R-:W-:Y:S04]  /*f9a0*/  STL.64 [R1+0x1780], R26 ;  /* 0x0017801a01007387 */ /* 0x010fe80000100a00 */
[----:B--2---:R0:W-:Y:S04]  /*f9b0*/  STL.64 [R1+0x1778], R24 ;  /* 0x0017781801007387 */ /* 0x0041e80000100a00 */
[----:B0-----:R-:W2:Y:S04]  /*f9c0*/  LDL.LU R24, [R1+0x330] ;  /* 0x0003300001187983 */ /* 0x001ea80000300800 */
[----:B------:R-:W2:Y:S04]  /*f9d0*/  LDL.LU R25, [R1+0x334] ;  /* 0x0003340001197983 */ /* 0x000ea80000300800 */
[----:B------:R-:W4:Y:S04]  /*f9e0*/  LDL.LU R26, [R1+0x338] ;  /* 0x00033800011a7983 */ /* 0x000f280000300800 */
[----:B------:R-:W4:Y:S01]  /*f9f0*/  LDL.LU R27, [R1+0x33c] ;  /* 0x00033c00011b7983 */ /* 0x000f220000300800 */
[----:B------:R-:W-:Y:S01]  /*fa00*/  HMMA.16816.F32 R4, R20, R14, R4 ;  /* 0x0000000e1404723c */ /* 0x000fe20000001804 */
[----:B------:R-:W-:-:S02]  /*fa10*/  IMAD.MOV.U32 R17, RZ, RZ, R14 ;  /* 0x000000ffff117224 */ /* 0x000fc400078e000e */
[----:B------:R-:W-:Y:S01]  /*fa20*/  IMAD.MOV.U32 R16, RZ, RZ, R15 ;  /* 0x000000ffff107224 */ /* 0x000fe200078e000f */
[----:B----4-:R-:W-:Y:S04]  /*fa30*/  STL.64 [R1+0x1790], R26 ;  /* 0x0017901a01007387 */ /* 0x010fe80000100a00 */
[----:B--2---:R0:W-:Y:S04]  /*fa40*/  STL.64 [R1+0x1788], R24 ;  /* 0x0017881801007387 */ /* 0x0041e80000100a00 */
[----:B0-----:R-:W2:Y:S04]  /*fa50*/  LDL.LU R24, [R1+0x340] ;  /* 0x0003400001187983 */ /* 0x001ea80000300800 */
[----:B------:R-:W2:Y:S04]  /*fa60*/  LDL.LU R25, [R1+0x344] ;  /* 0x0003440001197983 */ /* 0x000ea80000300800 */
[----:B------:R-:W2:Y:S04]  /*fa70*/  LDL.LU R26, [R1+0x348] ;  /* 0x00034800011a7983 */ /* 0x000ea80000300800 */
[----:B------:R-:W2:Y:S04]  /*fa80*/  LDL.LU R27, [R1+0x34c] ;  /* 0x00034c00011b7983 */ /* 0x000ea80000300800 */
[----:B------:R-:W4:Y:S04]  /*fa90*/  LDL R18, [R1+0x18] ;  /* 0x0000180001127983 */ /* 0x000f280000100800 */
[----:B------:R-:W4:Y:S04]  /*faa0*/  LDL R19, [R1+0x1c] ;  /* 0x00001c0001137983 */ /* 0x000f280000100800 */
[----:B------:R-:W2:Y:S04]  /*fab0*/  LDL.LU.64 R14, [R1+0x17c0] ;  /* 0x0017c000010e7983 */ /* 0x000ea80000300a00 */
[----:B------:R-:W2:Y:S04]  /*fac0*/  LDL.LU.64 R12, [R1+0x17b8] ;  /* 0x0017b800010c7983 */ /* 0x000ea80000300a00 */
[----:B------:R0:W-:Y:S04]  /*fad0*/  STL.64 [R1+0x790], R4 ;  /* 0x0007900401007387 */ /* 0x0001e80000100a00 */
[----:B------:R1:W-:Y:S01]  /*fae0*/  STL [R1+0x798], R6 ;  /* 0x0007980601007387 */ /* 0x0003e20000100800 */
[----:B0-----:R-:W-:-:S03]  /*faf0*/  IMAD.MOV.U32 R5, RZ, RZ, R7 ;  /* 0x000000ffff057224 */ /* 0x001fc600078e0007 */
[----:B-1----:R-:W4:Y:S01]  /*fb00*/  LDL.LU.64 R6, [R1+0x17b0] ;  /* 0x0017b00001067983 */ /* 0x002f220000300a00 */
[----:B---3--:R-:W-:-:S03]  /*fb10*/  IMAD.MOV.U32 R4, RZ, RZ, R11 ;  /* 0x000000ffff047224 */ /* 0x008fc600078e000b */
[----:B------:R-:W-:Y:S01]  /*fb20*/  STL [R1+0x1380], R5 ;  /* 0x0013800501007387 */ /* 0x000fe20000100800 */
[----:B--2---:R-:W-:Y:S11]  /*fb30*/  HMMA.16816.F32 R12, R20, R10, R12 ;  /* 0x0000000a140c723c */ /* 0x004ff6000000180c */
[----:B------:R-:W-:Y:S11]  /*fb40*/  @!UPT UIADD3 URZ, URZ, URZ, URZ ;  /* 0x0000003f3f3ff290 */ /* 0x000ff6000fffe03f */
[----:B------:R-:W-:Y:S01]  /*fb50*/  @!UPT UIADD3 URZ, URZ, URZ, URZ ;  /* 0x0000003f3f3ff290 */ /* 0x000fe2000fffe03f */
[----:B------:R0:W-:Y:S04]  /*fb60*/  STL.64 [R1+0x780], R12 ;  /* 0x0007800c01007387 */ /* 0x0001e80000100a00 */
[----:B------:R1:W-:Y:S01]  /*fb70*/  STL.64 [R1+0x788], R14 ;  /* 0x0007880e01007387 */ /* 0x0003e20000100a00 */
[----:B0-----:R-:W-:-:S03]  /*fb80*/  IMAD.MOV.U32 R12, RZ, RZ, R10 ;  /* 0x000000ffff0c7224 */ /* 0x001fc600078e000a */
[----:B-1----:R-:W2:Y:S04]  /*fb90*/  LDL.LU.64 R14, [R1+0x17a8] ;  /* 0x0017a800010e7983 */ /* 0x002ea80000300a00 */
[----:B------:R-:W3:Y:S02]  /*fba0*/  LDL.LU.64 R10, [R1+0x17a0] ;  /* 0x0017a000010a7983 */ /* 0x000ee40000300a00 */
[----:B---3--:R-:W-:Y:S02]  /*fbb0*/  HMMA.16816.F32 R24, R20, R10, R24 ;  /* 0x0000000a1418723c */ /* 0x008fe40000001818 */
[----:B--2---:R0:W-:Y:S01]  /*fbc0*/  STL.64 [R1+0x1770], R14 ;  /* 0x0017700e01007387 */ /* 0x0041e20000100a00 */
[----:B------:R-:W-:-:S03]  /*fbd0*/  IMAD.MOV.U32 R13, RZ, RZ, R10 ;  /* 0x000000ffff0d7224 */ /* 0x000fc600078e000a */
[----:B------:R1:W-:Y:S04]  /*fbe0*/  STL [R1+0x1768], R12 ;  /* 0x0017680c01007387 */ /* 0x0003e80000100800 */
[----:B0-----:R-:W2:Y:S01]  /*fbf0*/  LDL.64 R14, [R1+0x8] ;  /* 0x00000800010e7983 */ /* 0x001ea20000100a00 */
[----:B-1----:R-:W-:-:S03]  /*fc00*/  IMAD.MOV.U32 R12, RZ, RZ, R11 ;  /* 0x000000ffff0c7224 */ /* 0x002fc600078e000b */
[----:B------:R-:W3:Y:S09]  /*fc10*/  LDL.LU.64 R10, [R1+0x1798] ;  /* 0x00179800010a7983 */ /* 0x000ef20000300a00 */
[----:B------:R0:W-:Y:S01]  /*fc20*/  STL [R1+0x770], R24 ;  /* 0x0007701801007387 */ /* 0x0001e20000100800 */
[----:B------:R-:W-:-:S02]  /*fc30*/  IMAD.MOV.U32 R9, RZ, RZ, R26 ;  /* 0x000000ffff097224 */ /* 0x000fc400078e001a */
[----:B------:R-:W-:Y:S02]  /*fc40*/  IMAD.MOV.U32 R8, RZ, RZ, R27 ;  /* 0x000000ffff087224 */ /* 0x000fe400078e001b */
[----:B------:R-:W-:Y:S01]  /*fc50*/  IMAD.MOV.U32 R5, RZ, RZ, R25 ;  /* 0x000000ffff057224 */ /* 0x000fe200078e0019 */
[----:B------:R-:W4:Y:S04]  /*fc60*/  LDL.LU.64 R26, [R1+0x1790] ;  /* 0x00179000011a7983 */ /* 0x000f280000300a00 */
[----:B0-----:R-:W4:Y:S04]  /*fc70*/  LDL.LU.64 R24, [R1+0x1788] ;  /* 0x0017880001187983 */ /* 0x001f280000300a00 */
[----:B------:R-:W-:Y:S04]  /*fc80*/  STL [R1+0x138c], R8 ;  /* 0x00138c0801007387 */ /* 0x000fe80000100800 */
[----:B------:R-:W-:Y:S04]  /*fc90*/  STL [R1+0x1388], R5 ;  /* 0x0013880501007387 */ /* 0x000fe80000100800 */
[----:B------:R-:W-:Y:S01]  /*fca0*/  STL [R1+0x1384], R9 ;  /* 0x0013840901007387 */ /* 0x000fe20000100800 */
[----:B----4-:R-:W-:Y:S11]  /*fcb0*/  HMMA.16816.F32 R24, R20, R18, R24 ;  /* 0x000000121418723c */ /* 0x010ff60000001818 */
[----:B------:R-:W-:Y:S11]  /*fcc0*/  @!UPT UIADD3 URZ, URZ, URZ, URZ ;  /* 0x0000003f3f3ff290 */ /* 0x000ff6000fffe03f */
[----:B------:R-:W-:Y:S01]  /*fcd0*/  @!UPT UIADD3 URZ, URZ, URZ, URZ ;  /* 0x0000003f3f3ff290 */ /* 0x000fe2000fffe03f */
[----:B------:R-:W-:Y:S04]  /*fce0*/  STL.64 [R1+0x760], R24 ;  /* 0x0007601801007387 */ /* 0x000fe80000100a00 */
[----:B------:R0:W-:Y:S04]  /*fcf0*/  STL.64 [R1+0x768], R26 ;  /* 0x0007681a01007387 */ /* 0x0001e80000100a00 */
[----:B0-----:R-:W4:Y:S04]  /*fd00*/  LDL.LU.64 R26, [R1+0x1780] ;  /* 0x00178000011a7983 */ /* 0x001f280000300a00 */
[----:B------:R-:W4:Y:S04]  /*fd10*/  LDL.LU.64 R24, [R1+0x1778] ;  /* 0x0017780001187983 */ /* 0x000f280000300a00 */
[----:B------:R0:W-:Y:S02]  /*fd20*/  STL.64 [R1+0x16d8], R18 ;  /* 0x0016d81201007387 */ /* 0x0001e40000100a00 */
[----:B0-----:R-:W-:-:S02]  /*fd30*/  IMAD.MOV.U32 R18, RZ, RZ, R13 ;  /* 0x000000ffff127224 */ /* 0x001fc400078e000d */
[----:B------:R-:W-:Y:S02]  /*fd40*/  IMAD.MOV.U32 R19, RZ, RZ, R12 ;  /* 0x000000ffff137224 */ /* 0x000fe400078e000c */
[----:B--2---:R-:W-:-:S03]  /*fd50*/  IMAD.MOV.U32 R13, RZ, RZ, R15 ;  /* 0x000000ffff0d7224 */ /* 0x004fc600078e000f */
[----:B------:R0:W-:Y:S02]  /*fd60*/  STL.64 [R1+0x16f0], R18 ;  /* 0x0016f01201007387 */ /* 0x0001e40000100a00 */
[----:B0-----:R-:W-:Y:S01]  /*fd70*/  IMAD.MOV.U32 R18, RZ, RZ, R14 ;  /* 0x000000ffff127224 */ /* 0x001fe200078e000e */
[----:B----4-:R-:W-:Y:S01]  /*fd80*/  HMMA.16816.F32 R24, R20, R14, R24 ;  /* 0x0000000e1418723c */ /* 0x010fe20000001818 */
[----:B------:R-:W2:Y:S04]  /*fd90*/  LDL.LU.64 R14, [R1+0x1770] ;  /* 0x00177000010e7983 */ /* 0x000ea80000300a00 */
[----:B------:R-:W4:Y:S11]  /*fda0*/  LDL.LU R12, [R1+0x1768] ;  /* 0x00176800010c7983 */ /* 0x000f360000300800 */
[----:B------:R-:W-:Y:S07]  /*fdb0*/  @!UPT UIADD3 URZ, URZ, URZ, URZ ;  /* 0x0000003f3f3ff290 */ /* 0x000fee000fffe03f */
[----:B------:R0:W-:Y:S01]  /*fdc0*/  STL [R1+0x75c], R27 ;  /* 0x00075c1b01007387 */ /* 0x0001e20000100800 */
[----:B------:R-:W-:Y:S02]  /*fdd0*/  IMAD.MOV.U32 R9, RZ, RZ, R26 ;  /* 0x000000ffff097224 */ /* 0x000fe400078e001a */
[----:B------:R-:W-:Y:S02]  /*fde0*/  IMAD.MOV.U32 R8, RZ, RZ, R24 ;  /* 0x000000ffff087224 */ /* 0x000fe400078e0018 */
[----:B------:R-:W-:Y:S01]  /*fdf0*/  IMAD.MOV.U32 R5, RZ, RZ, R25 ;  /* 0x000000ffff057224 */ /* 0x000fe200078e0019 */
[----:B0-----:R-:W3:Y:S04]  /*fe00*/  LDL.LU.64 R26, [R1+0x1760] ;  /* 0x00176000011a7983 */ /* 0x001ee80000300a00 */
[----:B------:R-:W3:Y:S04]  /*fe10*/  LDL.LU.64 R24, [R1+0x1758] ;  /* 0x0017580001187983 */ /* 0x000ee80000300a00 */
[----:B------:R-:W-:Y:S01]  /*fe20*/  STL.64 [R1+0x1740], R6 ;  /* 0x0017400601007387 */ /* 0x000fe20000100a00 */
[----:B------:R-:W-:-:S03]  /*fe30*/  IMAD.MOV.U32 R19, RZ, RZ, R4 ;  /* 0x000000ffff137224 */ /* 0x000fc600078e0004 */
[----:B------:R-:W-:Y:S04]  /*fe40*/  STL [R1+0x1738], R5 ;  /* 0x0017380501007387 */ /* 0x000fe80000100800 */
[----:B--2---:R0:W-:Y:S01]  /*fe50*/  STL.64 [R1+0x16b8], R14 ;  /* 0x0016b80e01007387 */ /* 0x0041e20000100a00 */
[----:B---3--:R-:W-:Y:S07]  /*fe60*/  HMMA.16816.F32 R24, R20, R14, R24 ;  /* 0x0000000e1418723c */ /* 0x008fee0000001818 */
[----:B0-----:R-:W-:-:S02]  /*fe70*/  IMAD.MOV.U32 R14, RZ, RZ, R18 ;  /* 0x000000ffff0e7224 */ /* 0x001fc400078e0012 */
[----:B----4-:R-:W-:Y:S02]  /*fe80*/  IMAD.MOV.U32 R18, RZ, RZ, R12 ;  /* 0x000000ffff127224 */ /* 0x010fe400078e000c */
[----:B------:R-:W-:Y:S11]  /*fe90*/  IMAD.MOV.U32 R15, RZ, RZ, R13 ;  /* 0x000000ffff0f7224 */ /* 0x000ff600078e000d */
[----:B------:R-:W-:Y:S01]  /*fea0*/  @!UPT UIADD3 URZ, URZ, URZ, URZ ;  /* 0x0000003f3f3ff290 */ /* 0x000fe2000fffe03f */
[----:B------:R-:W-:Y:S04]  /*feb0*/  STL.64 [R1+0x740], R24 ;  /* 0x0007401801007387 */ /* 0x000fe80000100a00 */
[----:B------:R-:W-:Y:S04]  /*fec0*/  STL.64 [R1+0x748], R26 ;  /* 0x0007481a01007387 */ /* 0x000fe80000100a00 */
[----:B------:R-:W2:Y:S04]  /*fed0*/  LDL.LU R4, [R1+0x300] ;  /* 0x0003000001047983 */ /* 0x000ea80000300800 */
[----:B------:R-:W2:Y:S04]  /*fee0*/  LDL.LU R5, [R1+0x304] ;  /* 0x0003040001057983 */ /* 0x000ea80000300800 */
[----:B------:R-:W2:Y:S04]  /*fef0*/  LDL.LU R6, [R1+0x308] ;  /* 0x0003080001067983 */ /* 0x000ea80000300800 */
[----:B------:R-:W2:Y:S04]  /*ff00*/  LDL.LU R7, [R1+0x30c] ;  /* 0x00030c0001077983 */ /* 0x000ea80000300800 */
[----:B------:R-:W-:Y:S04]  /*ff10*/  STL.64 [R1+0x1708], R18 ;  /* 0x0017081201007387 */ /* 0x000fe80000100a00 */
[----:B------:R0:W-:Y:S04]  /*ff20*/  STL.64 [R1+0x16d0], R14 ;  /* 0x0016d00e01007387 */ /* 0x0001e80000100a00 */
[----:B------:R-:W3:Y:S04]  /*ff30*/  LDL.LU R12, [R1+0x140] ;  /* 0x00014000010c7983 */ /* 0x000ee80000300800 */
[----:B------:R-:W3:Y:S01]  /*ff40*/  LDL.LU R13, [R1+0x144] ;  /* 0x00014400010d7983 */ /* 0x000ee20000300800 */
[----:B0-----:R-:W-:-:S03]  /*ff50*/  IMAD.MOV.U32 R14, RZ, RZ, R11 ;  /* 0x000000ffff0e7224 */ /* 0x001fc600078e000b */
[----:B------:R-:W4:Y:S01]  /*ff60*/  LDL.LU R11, [R1+0x1754] ;  /* 0x00175400010b7983 */ /* 0x000f220000300800 */
[----:B------:R-:W-:-:S03]  /*ff70*/  IMAD.MOV.U32 R15, RZ, RZ, R10 ;  /* 0x000000ffff0f7224 */ /* 0x000fc600078e000a */
[----:B------:R-:W2:Y:S04]  /*ff80*/  LDL.LU R10, [R1+0x1750] ;  /* 0x00175000010a7983 */ /* 0x000ea80000300800 */
[----:B------:R-:W2:Y:S04]  /*ff90*/  LDL.LU R24, [R1+0x1f0] ;  /* 0x0001f00001187983 */ /* 0x000ea80000300800 */
[----:B------:R-:W2:Y:S04]  /*ffa0*/  LDL.LU R25, [R1+0x1f4] ;  /* 0x0001f40001197983 */ /* 0x000ea80000300800 */
[----:B------:R-:W2:Y:S04]  /*ffb0*/  LDL.LU R26, [R1+0x1f8] ;  /* 0x0001f800011a7983 */ /* 0x000ea80000300800 */
[----:B------:R-:W2:Y:S04]  /*ffc0*/  LDL.LU R27, [R1+0x1fc] ;  /* 0x0001fc00011b7983 */ /* 0x000ea80000300800 */
[----:B------:R-:W-:Y:S04]  /*ffd0*/  STL.64 [R1+0x16e8], R14 ;  /* 0x0016e80e01007387 */ /* 0x000fe80000100a00 */
[----:B---3--:R0:W-:Y:S04]  /*ffe0*/  STL.64 [R1+0x16e0], R12 ;  /* 0x0016e00c01007387 */ /* 0x0081e80000100a00 */
[----:B0-----:R-:W3:Y:S04]  /*fff0*/  LDL.LU R12, [R1+0x150] ;  /* 0x00015000010c7983 */ /* 0x001ee80000300800 */
[----:B------:R-:W3:Y:S04]  /*10000*/  LDL.LU R13, [R1+0x154] ;  /* 0x00015400010d7983 */ /* 0x000ee80000300800 */
[----:B------:R-:W2:Y:S04]  /*10010*/  LDL.LU R14, [R1+0x158] ;  /* 0x00015800010e7983 */ /* 0x000ea80000300800 */
[----:B------:R-:W2:Y:S04]  /*10020*/  LDL.LU R15, [R1+0x15c] ;  /* 0x00015c00010f7983 */ /* 0x000ea80000300800 */
[----:B--2---:R0:W-:Y:S04]  /*10030*/  STL.64 [R1+0x1700], R14 ;  /* 0x0017000e01007387 */ /* 0x0041e80000100a00 */
[----:B---3--:R1:W-:Y:S01]  /*10040*/  STL.64 [R1+0x16f8], R12 ;  /* 0x0016f80c01007387 */ /* 0x0083e20000100a00 */
[----:B0-----:R-:W-:-:S02]  /*10050*/  IMAD.MOV.U32 R14, RZ, RZ, R10 ;  /* 0x000000ffff0e7224 */ /* 0x001fc400078e000a */
[----:B----4-:R-:W-:Y:S01]  /*10060*/  IMAD.MOV.U32 R15, RZ, RZ, R11 ;  /* 0x000000ffff0f7224 */ /* 0x010fe200078e000b */
[----:B-1----:R-:W2:Y:S04]  /*10070*/  LDL.LU R12, [R1+0x160] ;  /* 0x00016000010c7983 */ /* 0x002ea80000300800 */
[----:B------:R-:W2:Y:S04]  /*10080*/  LDL.LU R13, [R1+0x164] ;  /* 0x00016400010d7983 */ /* 0x000ea80000300800 */
[----:B------:R-:W3:Y:S04]  /*10090*/  LDL.LU R10, [R1+0x174c] ;  /* 0x00174c00010a7983 */ /* 0x000ee80000300800 */
[----:B------:R-:W3:Y:S04]  /*100a0*/  LDL.LU R11, [R1+0x1748] ;  /* 0x00174800010b7983 */ /* 0x000ee80000300800 */
[----:B------:R-:W-:Y:S01]  /*100b0*/  STL.64 [R1+0x1718], R14 ;  /* 0x0017180e01007387 */ /* 0x000fe20000100a00 */
[----:B---3--:R-:W-:Y:S03]  /*100c0*/  HMMA.16816.F32 R4, R20, R10, R4 ;  /* 0x0000000a1404723c */ /* 0x008fe60000001804 */
[----:B--2---:R0:W-:Y:S04]  /*100d0*/  STL.64 [R1+0x1710], R12 ;  /* 0x0017100c01007387 */ /* 0x0041e80000100a00 */
[----:B0-----:R-:W2:Y:S04]  /*100e0*/  LDL.LU R12, [R1+0x170] ;  /* 0x00017000010c7983 */ /* 0x001ea80000300800 */
[----:B------:R-:W2:Y:S04]  /*100f0*/  LDL.LU R13, [R1+0x174] ;  /* 0x00017400010d7983 */ /* 0x000ea80000300800 */
[----:B------:R-:W2:Y:S04]  /*10100*/  LDL.LU R14, [R1+0x178] ;  /* 0x00017800010e7983 */ /* 0x000ea80000300800 */
[----:B------:R-:W2:Y:S04]  /*10110*/  LDL.LU R15, [R1+0x17c] ;  /* 0x00017c00010f7983 */ /* 0x000ea80000300800 */
[----:B------:R-:W-:Y:S04]  /*10120*/  STL.64 [R1+0x730], R4 ;  /* 0x0007300401007387 */ /* 0x000fe80000100a00 */
[----:B------:R0:W-:Y:S04]  /*10130*/  STL.64 [R1+0x738], R6 ;  /* 0x0007380601007387 */ /* 0x0001e80000100a00 */
[----:B0-----:R-:W3:Y:S04]  /*10140*/  LDL.LU.64 R6, [R1+0x1740] ;  /* 0x0017400001067983 */ /* 0x001ee80000300a00 */
[----:B------:R-:W4:Y:S04]  /*10150*/  LDL.LU R5, [R1+0x1738] ;  /* 0x0017380001057983 */ /* 0x000f280000300800 */
[----:B------:R-:W-:Y:S04]  /*10160*/  STL.64 [R1+0x16b0], R10 ;  /* 0x0016b00a01007387 */ /* 0x000fe80000100a00 */
[----:B------:R0:W-:Y:S04]  /*10170*/  STL.64 [R1+0x16a8], R8 ;  /* 0x0016a80801007387 */ /* 0x0001e80000100a00 */
[----:B0-----:R-:W2:Y:S04]  /*10180*/  LDL.LU R8, [R1+0x120] ;  /* 0x0001200001087983 */ /* 0x001ea80000300800 */
[----:B------:R-:W2:Y:S01]  /*10190*/  LDL.LU R9, [R1+0x124] ;  /* 0x0001240001097983 */ /* 0x000ea20000300800 */
[----:B---3--:R-:W-:-:S03]  /*101a0*/  IMAD.MOV.U32 R10, RZ, RZ, R6 ;  /* 0x000000ffff0a7224 */ /* 0x008fc600078e0006 */
[----:B------:R-:W3:Y:S01]  /*101b0*/  LDL.LU R6, [R1+0x1734] ;  /* 0x0017340001067983 */ /* 0x000ee20000300800 */
[----:B------:R-:W-:-:S03]  /*101c0*/  IMAD.MOV.U32 R11, RZ, RZ, R7 ;  /* 0x000000ffff0b7224 */ /* 0x000fc600078e0007 */
[----:B------:R-:W3:Y:S04]  /*101d0*/  LDL.LU R7, [R1+0x1730] ;  /* 0x0017300001077983 */ /* 0x000ee80000300800 */
[----:B------:R-:W-:Y:S04]  /*101e0*/  STL.64 [R1+0x16c8], R10 ;  /* 0x0016c80a01007387 */ /* 0x000fe80000100a00 */
[----:B--2---:R0:W-:Y:S04]  /*101f0*/  STL.64 [R1+0x16c0], R8 ;  /* 0x0016c00801007387 */ /* 0x0041e80000100a00 */
[----:B0-----:R-:W2:Y:S04]  /*10200*/  LDL.LU R8, [R1+0x130] ;  /* 0x0001300001087983 */ /* 0x001ea80000300800 */
[----:B------:R-:W2:Y:S04]  /*10210*/  LDL.LU R9, [R1+0x134] ;  /* 0x0001340001097983 */ /* 0x000ea80000300800 */
[----:B------:R-:W2:Y:S04]  /*10220*/  LDL.LU R10, [R1+0x138] ;  /* 0x00013800010a7983 */ /* 0x000ea80000300800 */
[----:B------:R-:W2:Y:S01]  /*10230*/  LDL.LU R11, [R1+0x13c] ;  /* 0x00013c00010b7983 */ /* 0x000ea20000300800 */
[----:B---3--:R-:W-:Y:S03]  /*10240*/  HMMA.16816.F32 R20, R20, R6, R24 ;  /* 0x000000061414723c */ /* 0x008fe60000001818 */
[----:B------:R-:W3:Y:S04]  /*10250*/  LDL.LU.64 R26, [R1+0x1728] ;  /* 0x00172800011a7983 */ /* 0x000ee80000300a00 */
[----:B------:R-:W3:Y:S01]  /*10260*/  LDL.LU.64 R24, [R1+0x1720] ;  /* 0x0017200001187983 */ /* 0x000ee20000300a00 */
[----:B------:R-:W-:-:S02]  /*10270*/  IMAD.MOV.U32 R18, RZ, RZ, R17 ;  /* 0x000000ffff127224 */ /* 0x000fc400078e0011 */
[----:B------:R-:W-:Y:S11]  /*10280*/  IMAD.MOV.U32 R19, RZ, RZ, R16 ;  /* 0x000000ffff137224 */ /* 0x000ff600078e0010 */
[----:B------:R-:W-:Y:S02]  /*10290*/  @!UPT UIADD3 URZ, URZ, URZ, URZ ;  /* 0x0000003f3f3ff290 */ /* 0x000fe4000fffe03f */
[----:B------:R0:W-:Y:S04]  /*102a0*/  STL.64 [R1+0x5d0], R20 ;  /* 0x0005d01401007387 */ /* 0x0001e80000100a00 */
[----:B------:R1:W-:Y:S04]  /*102b0*/  STL.64 [R1+0x5d8], R22 ;  /* 0x0005d81601007387 */ /* 0x0003e80000100a00 */
[----:B0-----:R-:W2:Y:S04]  /*102c0*/  LDL.LU R20, [R1+0x110] ;  /* 0x0001100001147983 */ /* 0x001ea80000300800 */
[----:B------:R-:W2:Y:S04]  /*102d0*/  LDL.LU R21, [R1+0x114] ;  /* 0x0001140001157983 */ /* 0x000ea80000300800 */
[----:B-1----:R-:W2:Y:S04]  /*102e0*/  LDL.LU R22, [R1+0x118] ;  /* 0x0001180001167983 */ /* 0x002ea80000300800 */
[----:B------:R-:W2:Y:S01]  /*102f0*/  LDL.LU R23, [R1+0x11c] ;  /* 0x00011c0001177983 */ /* 0x000ea20000300800 */
[C---:B---3--:R-:W-:Y:S03]  /*10300*/  HMMA.16816.F32 R16, R24.reuse, R18, R12 ;  /* 0x000000121810723c */ /* 0x048fe6000000180c */
[----:B------:R-:W3:Y:S04]  /*10310*/  LDL.LU.64 R14, [R1+0x1718] ;  /* 0x00171800010e7983 */ /* 0x000ee80000300a00 */
[----:B------:R-:W3:Y:S11]  /*10320*/  LDL.LU.64 R12, [R1+0x1710] ;  /* 0x00171000010c7983 */ /* 0x000ef60000300a00 */
[----:B------:R-:W-:Y:S05]  /*10330*/  @!UPT UIADD3 URZ, URZ, URZ, URZ ;  /* 0x0000003f3f3ff290 */ /* 0x000fea000fffe03f */
[----:B------:R-:W-:Y:S04]  /*10340*/  STL.64 [R1+0x5b0], R16 ;  /* 0x0005b01001007387 */ /* 0x000fe80000100a00 */
[----:B------:R0:W-:Y:S04]  /*10350*/  STL.64 [R1+0x5b8], R18 ;  /* 0x0005b81201007387 */ /* 0x0001e80000100a00 */
[----:B0-----:R-:W3:Y:S02]  /*10360*/  LDL.LU.64 R18, [R1+0x1708] ;  /* 0x0017080001127983 */ /* 0x001ee40000300a00 */
[C---:B---3--:R-:W-:Y:S02]  /*10370*/  HMMA.16816.F32 R16, R24.reuse, R18, R12 ;  /* 0x000000121810723c */ /* 0x048fe4000000180c */
[----:B------:R-:W3:Y:S04]  /*10380*/  LDL.LU.64 R14, [R1+0x1700] ;  /* 0x00170000010e7983 */ /* 0x000ee80000300a00 */
[----:B------:R-:W3:Y:S11]  /*10390*/  LDL.LU.64 R12, [R1+0x16f8] ;  /* 0x0016f800010c7983 */ /* 0x000ef60000300a00 */
[----:B------:R-:W-:Y:S06]  /*103a0*/  @!UPT UIADD3 URZ, URZ, URZ, URZ ;  /* 0x0000003f3f3ff290 */ /* 0x000fec000fffe03f */
        /* <DEDUP_REMOVED lines=11> */
[----:B------:R-:W2:Y:S11]  /*10460*/  LDL.LU.64 R14, [R1+0x16d0] ;  /* 0x0016d000010e7983 */ /* 0x000eb60000300a00 */
[----:B------:R-:W-:Y:S10]  /*10470*/  @!UPT UIADD3 URZ, URZ, URZ, URZ ;  /* 0x0000003f3f3ff290 */ /* 0x000ff4000fffe03f */
[----:B------:R0:W-:Y:S04]  /*10480*/  STL.64 [R1+0x580], R16 ;  /* 0x0005801001007387 */ /* 0x0001e80000100a00 */
[----:B------:R1:W-:Y:S04]  /*10490*/  STL.64 [R1+0x588], R18 ;  /* 0x0005881201007387 */ /* 0x0003e80000100a00 */
[----:B0-----:R-:W3:Y:S04]  /*104a0*/  LDL.LU R16, [R1+0x60] ;  /* 0x0000600001107983 */ /* 0x001ee80000300800 */
[----:B------:R-:W3:Y:S04]  /*104b0*/  LDL.LU R17, [R1+0x64] ;  /* 0x0000640001117983 */ /* 0x000ee80000300800 */
[----:B-1----:R-:W3:Y:S04]  /*104c0*/  LDL.LU R18, [R1+0x68] ;  /* 0x0000680001127983 */ /* 0x002ee80000300800 */
[----:B------:R-:W3:Y:S01]  /*104d0*/  LDL.LU R19, [R1+0x6c] ;  /* 0x00006c0001137983 */ /* 0x000ee20000300800 */
[C---:B--2---:R-:W-:Y:S03]  /*104e0*/  HMMA.16816.F32 R12, R24.reuse, R14, R8 ;  /* 0x0000000e180c723c */ /* 0x044fe60000001808 */
[----:B------:R-:W2:Y:S04]  /*104f0*/  LDL.LU.64 R10, [R1+0x16c8] ;  /* 0x0016c800010a7983 */ /* 0x000ea80000300a00 */
[----:B------:R-:W2:Y:S11]  /*10500*/  LDL.LU.64 R8, [R1+0x16c0] ;  /* 0x0016c00001087983 */ /* 0x000eb60000300a00 */
[----:B------:R-:W-:Y:S05]  /*10510*/  @!UPT UIADD3 URZ, URZ, URZ, URZ ;  /* 0x0000003f3f3ff290 */ /* 0x000fea000fffe03f */
[----:B------:R-:W-:Y:S04]  /*10520*/  STL.64 [R1+0x570], R12 ;  /* 0x0005700c01007387 */ /* 0x000fe80000100a00 */
[----:B------:R0:W-:Y:S04]  /*10530*/  STL.64 [R1+0x578], R14 ;  /* 0x0005780e01007387 */ /* 0x0001e80000100a00 */
[----:B0-----:R-:W2:Y:S02]  /*10540*/  LDL.LU.64 R14, [R1+0x16b8] ;  /* 0x0016b800010e7983 */ /* 0x001ea40000300a00 */
[C---:B--2---:R-:W-:Y:S11]  /*10550*/  HMMA.16816.F32 R8, R24.reuse, R14, R8 ;  /* 0x0000000e1808723c */ /* 0x044ff60000001808 */
[----:B------:R-:W-:Y:S11]  /*10560*/  @!UPT UIADD3 URZ, URZ, URZ, URZ ;  /* 0x0000003f3f3ff290 */ /* 0x000ff6000fffe03f */
[----:B------:R-:W-:Y:S01]  /*10570*/  @!UPT UIADD3 URZ, URZ, URZ, URZ ;  /* 0x0000003f3f3ff290 */ /* 0x000fe2000fffe03f */
[----:B------:R-:W-:Y:S04]  /*10580*/  STL.64 [R1+0x560], R8 ;  /* 0x0005600801007387 */ /* 0x000fe80000100a00 */
[----:B------:R0:W-:Y:S04]  /*10590*/  STL.64 [R1+0x568], R10 ;  /* 0x0005680a01007387 */ /* 0x0001e80000100a00 */
[----:B0-----:R-:W2:Y:S04]  /*105a0*/  LDL.LU.64 R10, [R1+0x16b0] ;  /* 0x0016b000010a7983 */ /* 0x001ea80000300a00 */
[----:B------:R-:W2:Y:S04]  /*105b0*/  LDL.LU.64 R8, [R1+0x16a8] ;  /* 0x0016a80001087983 */ /* 0x000ea80000300a00 */
[----:B------:R-:W2:Y:S04]  /*105c0*/  LDL R28, [R1+0x7a4] ;  /* 0x0007a400011c7983 */ /* 0x000ea80000100800 */
[----:B------:R0:W-:Y:S04]  /*105d0*/  STL.64 [R1+0x1678], R14 ;  /* 0x0016780e01007387 */ /* 0x0001e80000100a00 */
[----:B------:R-:W2:Y:S04]  /*105e0*/  LDL.LU R12, [R1+0x3a0] ;  /* 0x0003a000010c7983 */ /* 0x000ea80000300800 */
[----:B------:R-:W2:Y:S04]  /*105f0*/  LDL.LU R13, [R1+0x3a4] ;  /* 0x0003a400010d7983 */ /* 0x000ea80000300800 */
[----:B0-----:R-:W2:Y:S04]  /*10600*/  LDL.LU R14, [R1+0x3a8] ;  /* 0x0003a800010e7983 */ /* 0x001ea80000300800 */
[----:B------:R-:W2:Y:S04]  /*10610*/  LDL.LU R15, [R1+0x3ac] ;  /* 0x0003ac00010f7983 */ /* 0x000ea80000300800 */
[----:B--2---:R0:W-:Y:S04]  /*10620*/  STL.64 [R1+0x1688], R14 ;  /* 0x0016880e01007387 */ /* 0x0041e80000100a00 */
[----:B------:R-:W-:Y:S04]  /*10630*/  STL.64 [R1+0x1680], R12 ;  /* 0x0016800c01007387 */ /* 0x000fe80000100a00 */
[----:B0-----:R-:W2:Y:S01]  /*10640*/  LDL.64 R14, [R1+0x28] ;  /* 0x00002800010e7983 */ /* 0x001ea20000100a00 */
[C---:B------:R-:W-:Y:S03]  /*10650*/  HMMA.16816.F32 R20, R24.reuse, R10, R20 ;  /* 0x0000000a1814723c */ /* 0x040fe60000001814 */
[----:B--2---:R0:W-:Y:S04]  /*10660*/  STL.64 [R1+0x1698], R14 ;  /* 0x0016980e01007387 */ /* 0x0041e80000100a00 */
[----:B0-----:R-:W2:Y:S04]  /*10670*/  LDL.64 R14, [R1+0x38] ;  /* 0x00003800010e7983 */ /* 0x001ea80000100a00 */
[----:B--2---:R0:W-:Y:S04]  /*10680*/  STL.64 [R1+0x16a0], R14 ;  /* 0x0016a00e01007387 */ /* 0x0041e80000100a00 */
[----:B0-----:R-:W2:Y:S04]  /*10690*/  LDL.64 R14, [R1+0x48] ;  /* 0x00004800010e7983 */ /* 0x001ea80000100a00 */
[----:B------:R-:W-:Y:S04]  /*106a0*/  STL.64 [R1+0x1660], R10 ;  /* 0x0016600a01007387 */ /* 0x000fe80000100a00 */
[----:B------:R0:W-:Y:S04]  /*106b0*/  STL.64 [R1+0x1658], R8 ;  /* 0x0016580801007387 */ /* 0x0001e80000100a00 */
[----:B------:R-:W-:Y:S04]  /*106c0*/  STL.64 [R1+0x360], R20 ;  /* 0x0003601401007387 */ /* 0x000fe80000100a00 */
[----:B------:R-:W-:Y:S04]  /*106d0*/  STL.64 [R1+0x368], R22 ;  /* 0x0003681601007387 */ /* 0x000fe80000100a00 */
[----:B0-----:R-:W2:Y:S04]  /*106e0*/  LDL.LU R8, [R1+0x390] ;  /* 0x0003900001087983 */ /* 0x001ea80000300800 */
[----:B------:R-:W2:Y:S04]  /*106f0*/  LDL.LU R9, [R1+0x394] ;  /* 0x0003940001097983 */ /* 0x000ea80000300800 */
[----:B------:R-:W2:Y:S04]  /*10700*/  LDL.LU R10, [R1+0x398] ;  /* 0x00039800010a7983 */ /* 0x000ea80000300800 */
[----:B------:R-:W2:Y:S04]  /*10710*/  LDL.LU R11, [R1+0x39c] ;  /* 0x00039c00010b7983 */ /* 0x000ea80000300800 */
[----:B------:R-:W0:Y:S01]  /*10720*/  LDSM.16.MT88.4 R20, [R28+0x12180] ;  /* 0x012180001c14783b */ /* 0x000e220000004200 */
[----:B---3--:R-:W-:Y:S03]  /*10730*/  HMMA.16816.F32 R16, R24, R6, R16 ;  /* 0x000000061810723c */ /* 0x008fe60000001810 */
[----:B------:R-:W1:Y:S04]  /*10740*/  LDSM.16.MT88.4 R24, [R29+0x12000] ;  /* 0x012000001d18783b */ /* 0x000e680000004200 */
[----:B--2---:R2:W-:Y:S04]  /*10750*/  STL.64 [R1+0x1670], R10 ;  /* 0x0016700a01007387 */ /* 0x0045e80000100a00 */
[----:B------:R3:W-:Y:S04]  /*10760*/  STL.64 [R1+0x1668], R8 ;  /* 0x0016680801007387 */ /* 0x0007e80000100a00 */
[----:B--2---:R-:W2:Y:S04]  /*10770*/  LDL.64 R10, [R1+0x18] ;  /* 0x00001800010a7983 */ /* 0x004ea80000100a00 */
[----:B--2---:R2:W-:Y:S04]  /*10780*/  STL.64 [R1+0x1690], R10 ;  /* 0x0016900a01007387 */ /* 0x0045e80000100a00 */
[----:B---3--:R-:W3:Y:S04]  /*10790*/  LDL.LU R8, [R1+0x3b0] ;  /* 0x0003b00001087983 */ /* 0x008ee80000300800 */
[----:B------:R-:W3:Y:S04]  /*107a0*/  LDL.LU R9, [R1+0x3b4] ;  /* 0x0003b40001097983 */ /* 0x000ee80000300800 */
[----:B--2---:R-:W3:Y:S04]  /*107b0*/  LDL.LU R10, [R1+0x3b8] ;  /* 0x0003b800010a7983 */ /* 0x004ee80000300800 */
[----:B------:R-:W3:Y:S04]  /*107c0*/  LDL.LU R11, [R1+0x3bc] ;  /* 0x0003bc00010b7983 */ /* 0x000ee80000300800 */
[----:B------:R-:W-:Y:S04]  /*107d0*/  STL.64 [R1+0x1650], R6 ;  /* 0x0016500601007387 */ /* 0x000fe80000100a00 */
[----:B----4-:R2:W-:Y:S04]  /*107e0*/  STL [R1+0x1648], R5 ;  /* 0x0016480501007387 */ /* 0x0105e80000100800 */
[----:B------:R-:W-:Y:S04]  /*107f0*/  STL.64 [R1+0x160], R16 ;  /* 0x0001601001007387 */ /* 0x000fe80000100a00 */
[----:B------:R-:W-:Y:S04]  /*10800*/  STL.64 [R1+0x168], R18 ;  /* 0x0001681201007387 */ /* 0x000fe80000100a00 */
[----:B------:R-:W4:Y:S04]  /*10810*/  LDL.LU R4, [R1+0x3c0] ;  /* 0x0003c00001047983 */ /* 0x000f280000300800 */
[----:B--2---:R-:W4:Y:S04]  /*10820*/  LDL.LU R5, [R1+0x3c4] ;  /* 0x0003c40001057983 */ /* 0x004f280000300800 */
[----:B------:R-:W4:Y:S04]  /*10830*/  LDL.LU R6, [R1+0x3c8] ;  /* 0x0003c80001067983 */ /* 0x000f280000300800 */
[----:B------:R-:W4:Y:S04]  /*10840*/  LDL.LU R7, [R1+0x3cc] ;  /* 0x0003cc0001077983 */ /* 0x000f280000300800 */
[----:B0-----:R-:W-:Y:S04]  /*10850*/  STL.64 [R1+0x1640], R22 ;  /* 0x0016401601007387 */ /* 0x001fe80000100a00 */
[----:B------:R0:W-:Y:S04]  /*10860*/  STL.64 [R1+0x1638], R20 ;  /* 0x0016381401007387 */ /* 0x0001e80000100a00 */
[----:B------:R-:W2:Y:S04]  /*10870*/  LDSM.16.MT88.4 R16, [R28+0x12100] ;  /* 0x012100001c10783b */ /* 0x000ea80000004200 */
[----:B0-----:R-:W2:Y:S04]  /*10880*/  LDL.LU R20, [R1+0x3d0] ;  /* 0x0003d00001147983 */ /* 0x001ea80000300800 */
[----:B------:R-:W2:Y:S04]  /*10890*/  LDL.LU R21, [R1+0x3d4] ;  /* 0x0003d40001157983 */ /* 0x000ea80000300800 */
[----:B------:R-:W2:Y:S04]  /*108a0*/  LDL.LU R22, [R1+0x3d8] ;  /* 0x0003d80001167983 */ /* 0x000ea80000300800 */
[----:B------:R-:W2:Y:S04]  /*108b0*/  LDL.LU R23, [R1+0x3dc] ;  /* 0x0003dc0001177983 */ /* 0x000ea80000300800 */
[----:B-1----:R0:W-:Y:S04]  /*108c0*/  STL.64 [R1+0x15b8], R26 ;  /* 0x0015b81a01007387 */ /* 0x0021e80000100a00 */
[----:B------:R-:W-:Y:S04]  /*108d0*/  STL.64 [R1+0x15b0], R24 ;  /* 0x0015b01801007387 */ /* 0x000fe80000100a00 */
[----:B0-----:R-:W3:Y:S01]  /*108e0*/  LDL.64 R26, [R1+0x8] ;  /* 0x00000800011a7983 */ /* 0x001ee20000100a00 */
[C---:B--2---:R-:W-:Y:S11]  /*108f0*/  HMMA.16816.F32 R20, R16.reuse, R14, R20 ;  /* 0x0000000e1014723c */ /* 0x044ff60000001814 */
[----:B------:R-:W-:Y:S11]  /*10900*/  @!UPT UIADD3 URZ, URZ, URZ, URZ ;  /* 0x0000003f3f3ff290 */ /* 0x000ff6000fffe03f */
[----:B------:R-:W-:Y:S01]  /*10910*/  @!UPT UIADD3 URZ, URZ, URZ, URZ ;  /* 0x0000003f3f3ff290 */ /* 0x000fe2000fffe03f */
[----:B------:R0:W-:Y:S04]  /*10920*/  STL.64 [R1+0x6b0], R20 ;  /* 0x0006b01401007387 */ /* 0x0001e80000100a00 */
[----:B------:R-:W-:Y:S01]  /*10930*/  STL.64 [R1+0x6b8], R22 ;  /* 0x0006b81601007387 */ /* 0x000fe20000100a00 */
[----:B0-----:R-:W-:Y:S02]  /*10940*/  IMAD.MOV.U32 R21, RZ, RZ, R14 ;  /* 0x000000ffff157224 */ /* 0x001fe400078e000e */
[----:B------:R-:W-:Y:S02]  /*10950*/  IMAD.MOV.U32 R20, RZ, RZ, R15 ;  /* 0x000000ffff147224 */ /* 0x000fe400078e000f */
[----:B------:R-:W4:Y:S02]  /*10960*/  LDL.LU.64 R14, [R1+0x16a0] ;  /* 0x0016a000010e7983 */ /* 0x000f240000300a00 */
[C---:B----4-:R-:W-:Y:S11]  /*10970*/  HMMA.16816.F32 R4, R16.reuse, R14, R4 ;  /* 0x0000000e1004723c */ /* 0x050ff60000001804 */
[----:B------:R-:W-:Y:S11]  /*10980*/  @!UPT UIADD3 URZ, URZ, URZ, URZ ;  /* 0x0000003f3f3ff290 */ /* 0x000ff6000fffe03f */
[----:B------:R-:W-:Y:S01]  /*10990*/  @!UPT UIADD3 URZ, URZ, URZ, URZ ;  /* 0x0000003f3f3ff290 */ /* 0x000fe2000fffe03f */
[----:B------:R0:W-:Y:S04]  /*109a0*/  STL.64 [R1+0x6a0], R4 ;  /* 0x0006a00401007387 */ /* 0x0001e80000100a00 */
[----:B------:R1:W-:Y:S01]  /*109b0*/  STL.64 [R1+0x6a8], R6 ;  /* 0x0006a80601007387 */ /* 0x0003e20000100a00 */
[----:B0-----:R-:W-:Y:S02]  /*109c0*/  IMAD.MOV.U32 R5, RZ, RZ, R14 ;  /* 0x000000ffff057224 */ /* 0x001fe400078e000e */
[----:B------:R-:W-:Y:S02]  /*109d0*/  IMAD.MOV.U32 R4, RZ, RZ, R15 ;  /* 0x000000ffff047224 */ /* 0x000fe400078e000f */
[----:B------:R-:W3:Y:S02]  /*109e0*/  LDL.LU.64 R14, [R1+0x1698] ;  /* 0x00169800010e7983 */ /* 0x000ee40000300a00 */
[----:B---3--:R-:W-:Y:S01]  /*109f0*/  HMMA.16816.F32 R8, R16, R14, R8 ;  /* 0x0000000e1008723c */ /* 0x008fe20000001808 */
[----:B-1----:R-:W-:-:S02]  /*10a00*/  IMAD.MOV.U32 R7, RZ, RZ, R14 ;  /* 0x000000ffff077224 */ /* 0x002fc400078e000e */
[----:B------:R-:W-:Y:S11]  /*10a10*/  IMAD.MOV.U32 R6, RZ, RZ, R15 ;  /* 0x000000ffff067224 */ /* 0x000ff600078e000f */
[----:B------:R-:W-:Y:S09]  /*10a20*/  @!UPT UIADD3 URZ, URZ, URZ, URZ ;  /* 0x0000003f3f3ff290 */ /* 0x000ff2000fffe03f */
[----:B------:R-:W-:Y:S04]  /*10a30*/  STL.64 [R1+0x690], R8 ;  /* 0x0006900801007387 */ /* 0x000fe80000100a00 */
[----:B------:R0:W-:Y:S04]  /*10a40*/  STL.64 [R1+0x698], R10 ;  /* 0x0006980a01007387 */ /* 0x0001e80000100a00 */
[----:B0-----:R-:W2:Y:S04]  /*10a50*/  LDL.LU.64 R10, [R1+0x1690] ;  /* 0x00169000010a7983 */ /* 0x001ea80000300a00 */
[----:B------:R-:W2:Y:S04]  /*10a60*/  LDL.LU.64 R14, [R1+0x1688] ;  /* 0x00168800010e7983 */ /* 0x000ea80000300a00 */
[----:B------:R-:W2:Y:S02]  /*10a70*/  LDL.LU.64 R12, [R1+0x1680] ;  /* 0x00168000010c7983 */ /* 0x000ea40000300a00 */
[C---:B--2---:R-:W-:Y:S11]  /*10a80*/  HMMA.16816.F32 R12, R16.reuse, R10, R12 ;  /* 0x0000000a100c723c */ /* 0x044ff6000000180c */
[----:B------:R-:W-:Y:S11]  /*10a90*/  @!UPT UIADD3 URZ, URZ, URZ, URZ ;  /* 0x0000003f3f3ff290 */ /* 0x000ff6000fffe03f */
[----:B------:R-:W-:Y:S01]  /*10aa0*/  @!UPT UIADD3 URZ, URZ, URZ, URZ ;  /* 0x0000003f3f3ff290 */ /* 0x000fe2000fffe03f */
[----:B------:R0:W-:Y:S04]  /*10ab0*/  STL.64 [R1+0x680], R12 ;  /* 0x0006800c01007387 */ /* 0x0001e80000100a00 */
[----:B------:R1:W-:Y:S01]  /*10ac0*/  STL.64 [R1+0x688], R14 ;  /* 0x0006880e01007387 */ /* 0x0003e20000100a00 */
[----:B0-----:R-:W-:Y:S02]  /*10ad0*/  IMAD.MOV.U32 R13, RZ, RZ, R10 ;  /* 0x000000ffff0d7224 */ /* 0x001fe400078e000a */
[----:B------:R-:W-:Y:S01]  /*10ae0*/  IMAD.MOV.U32 R12, RZ, RZ, R11 ;  /* 0x000000ffff0c7224 */ /* 0x000fe200078e000b */
[----:B-1----:R-:W2:Y:S04]  /*10af0*/  LDL.LU.64 R14, [R1+0x1678] ;  /* 0x00167800010e7983 */ /* 0x002ea80000300a00 */
[----:B------:R-:W3:Y:S04]  /*10b00*/  LDL.LU.64 R10, [R1+0x1670] ;  /* 0x00167000010a7983 */ /* 0x000ee80000300a00 */
[----:B------:R-:W3:Y:S02]  /*10b10*/  LDL.LU.64 R8, [R1+0x1668] ;  /* 0x0016680001087983 */ /* 0x000ee40000300a00 */
[----:B---3--:R-:W-:Y:S11]  /*10b20*/  HMMA.16816.F32 R8, R16, R26, R8 ;  /* 0x0000001a1008723c */ /* 0x008ff60000001808 */
[----:B------:R-:W-:Y:S11]  /*10b30*/  @!UPT UIADD3 URZ, URZ, URZ, URZ ;  /* 0x0000003f3f3ff290 */ /* 0x000ff6000fffe03f */
[----:B------:R-:W-:Y:S01]  /*10b40*/  @!UPT UIADD3 URZ, URZ, URZ, URZ ;  /* 0x0000003f3f3ff290 */ /* 0x000fe2000fffe03f */
[----:B------:R-:W-:Y:S04]  /*10b50*/  STL.64 [R1+0x670], R8 ;  /* 0x0006700801007387 */ /* 0x000fe80000100a00 */
[----:B------:R0:W-:Y:S04]  /*10b60*/  STL.64 [R1+0x678], R10 ;  /* 0x0006780a01007387 */ /* 0x0001e80000100a00 */
[----:B0-----:R-:W3:Y:S04]  /*10b70*/  LDL.LU.64 R10, [R1+0x1660] ;  /* 0x00166000010a7983 */ /* 0x001ee80000300a00 */
[----:B------:R-:W4:Y:S04]  /*10b80*/  LDL.LU.64 R8, [R1+0x1658] ;  /* 0x0016580001087983 */ /* 0x000f280000300a00 */
[----:B------:R0:W-:Y:S02]  /*10b90*/  STL.64 [R1+0x15d8], R26 ;  /* 0x0015d81a01007387 */ /* 0x0001e40000100a00 */
[----:B0-----:R-:W-:-:S02]  /*10ba0*/  IMAD.MOV.U32 R26, RZ, RZ, R13 ;  /* 0x000000ffff1a7224 */ /* 0x001fc400078e000d */
[----:B------:R-:W-:-:S05]  /*10bb0*/  IMAD.MOV.U32 R27, RZ, RZ, R12 ;  /* 0x000000ffff1b7224 */ /* 0x000fca00078e000c */
[----:B------:R0:W-:Y:S02]  /*10bc0*/  STL.64 [R1+0x15f0], R26 ;  /* 0x0015f01a01007387 */ /* 0x0001e40000100a00 */
[----:B0-----:R-:W-:Y:S02]  /*10bd0*/  IMAD.MOV.U32 R26, RZ, RZ, R7 ;  /* 0x000000ffff1a7224 */ /* 0x001fe400078e0007 */
[----:B------:R-:W-:-:S05]  /*10be0*/  IMAD.MOV.U32 R27, RZ, RZ, R6 ;  /* 0x000000ffff1b7224 */ /* 0x000fca00078e0006 */
[----:B------:R0:W-:Y:S04]  /*10bf0*/  STL.64 [R1+0x1608], R26 ;  /* 0x0016081a01007387 */ /* 0x0001e80000100a00 */
[----:B------:R-:W2:Y:S04]  /*10c00*/  LDL.LU R24, [R1+0x380] ;  /* 0x0003800001187983 */ /* 0x000ea80000300800 */
[----:B------:R-:W2:Y:S04]  /*10c10*/  LDL.LU R25, [R1+0x384] ;  /* 0x0003840001197983 */ /* 0x000ea80000300800 */
[----:B0-----:R-:W2:Y:S04]  /*10c20*/  LDL.LU R26, [R1+0x388] ;  /* 0x00038800011a7983 */ /* 0x001ea80000300800 */
[----:B------:R-:W2:Y:S02]  /*10c30*/  LDL.LU R27, [R1+0x38c] ;  /* 0x00038c00011b7983 */ /* 0x000ea40000300800 */
[----:B--2---:R-:W-:Y:S11]  /*10c40*/  HMMA.16816.F32 R24, R16, R14, R24 ;  /* 0x0000000e1018723c */ /* 0x004ff60000001818 */
[----:B------:R-:W-:Y:S11]  /*10c50*/  @!UPT UIADD3 URZ, URZ, URZ, URZ ;  /* 0x0000003f3f3ff290 */ /* 0x000ff6000fffe03f */
[----:B------:R-:W-:Y:S01]  /*10c60*/  @!UPT UIADD3 URZ, URZ, URZ, URZ ;  /* 0x0000003f3f3ff290 */ /* 0x000fe2000fffe03f */
[----:B------:R-:W-:Y:S04]  /*10c70*/  STL.64 [R1+0x660], R24 ;  /* 0x0006601801007387 */ /* 0x000fe80000100a00 */
[----:B------:R0:W-:Y:S02]  /*10c80*/  STL.64 [R1+0x668], R26 ;  /* 0x0006681a01007387 */ /* 0x0001e40000100a00 */
[----:B0-----:R-:W-:Y:S02]  /*10c90*/  IMAD.MOV.U32 R26, RZ, RZ, R5 ;  /* 0x000000ffff1a7224 */ /* 0x001fe400078e0005 */
[----:B------:R-:W-:-:S05]  /*10ca0*/  IMAD.MOV.U32 R27, RZ, RZ, R4 ;  /* 0x000000ffff1b7224 */ /* 0x000fca00078e0004 */
[----:B------:R-:W-:Y:S04]  /*10cb0*/  STL.64 [R1+0x1620], R26 ;  /* 0x0016201a01007387 */ /* 0x000fe80000100a00 */
[----:B------:R0:W-:Y:S04]  /*10cc0*/  STL.64 [R1+0x15d0], R14 ;  /* 0x0015d00e01007387 */ /* 0x0001e80000100a00 */
[----:B------:R-:W2:Y:S04]  /*10cd0*/  LDL.LU R12, [R1+0x220] ;  /* 0x00022000010c7983 */ /* 0x000ea80000300800 */
[----:B------:R-:W2:Y:S04]  /*10ce0*/  LDL.LU R13, [R1+0x224] ;  /* 0x00022400010d7983 */ /* 0x000ea80000300800 */
[----:B0-----:R-:W2:Y:S04]  /*10cf0*/  LDL.LU R14, [R1+0x228] ;  /* 0x00022800010e7983 */ /* 0x001ea80000300800 */
[----:B------:R-:W2:Y:S01]  /*10d00*/  LDL.LU R15, [R1+0x22c] ;  /* 0x00022c00010f7983 */ /* 0x000ea20000300800 */
[----:B------:R-:W-:-:S03]  /*10d10*/  IMAD.MOV.U32 R27, RZ, RZ, R20 ;  /* 0x000000ffff1b7224 */ /* 0x000fc600078e0014 */
[----:B------:R-:W3:Y:S01]  /*10d20*/  LDL.LU R4, [R1+0x370] ;  /* 0x0003700001047983 */ /* 0x000ee20000300800 */
[----:B------:R-:W-:-:S03]  /*10d30*/  IMAD.MOV.U32 R26, RZ, RZ, R21 ;  /* 0x000000ffff1a7224 */ /* 0x000fc600078e0015 */
[----:B------:R-:W3:Y:S04]  /*10d40*/  LDL.LU R5, [R1+0x374] ;  /* 0x0003740001057983 */ /* 0x000ee80000300800 */
[----:B------:R-:W3:Y:S04]  /*10d50*/  LDL.LU R6, [R1+0x378] ;  /* 0x0003780001067983 */ /* 0x000ee80000300800 */
[----:B------:R-:W3:Y:S04]  /*10d60*/  LDL.LU R7, [R1+0x37c] ;  /* 0x00037c0001077983 */ /* 0x000ee80000300800 */
[----:B------:R-:W3:Y:S04]  /*10d70*/  LDL.LU R20, [R1+0x2e0] ;  /* 0x0002e00001147983 */ /* 0x000ee80000300800 */
[----:B------:R-:W3:Y:S04]  /*10d80*/  LDL.LU R21, [R1+0x2e4] ;  /* 0x0002e40001157983 */ /* 0x000ee80000300800 */
[----:B------:R-:W3:Y:S04]  /*10d90*/  LDL.LU R22, [R1+0x2e8] ;  /* 0x0002e80001167983 */ /* 0x000ee80000300800 */
[----:B------:R-:W3:Y:S04]  /*10da0*/  LDL.LU R23, [R1+0x2ec] ;  /* 0x0002ec0001177983 */ /* 0x000ee80000300800 */
[----:B--2---:R-:W-:Y:S04]  /*10db0*/  STL.64 [R1+0x15e8], R14 ;  /* 0x0015e80e01007387 */ /* 0x004fe80000100a00 */
[----:B------:R0:W-:Y:S04]  /*10dc0*/  STL.64 [R1+0x15e0], R12 ;  /* 0x0015e00c01007387 */ /* 0x0001e80000100a00 */
[----:B0-----:R-:W2:Y:S04]  /*10dd0*/  LDL.LU R12, [R1+0x230] ;  /* 0x00023000010c7983 */ /* 0x001ea80000300800 */
[----:B------:R-:W2:Y:S04]  /*10de0*/  LDL.LU R13, [R1+0x234] ;  /* 0x00023400010d7983 */ /* 0x000ea80000300800 */
[----:B------:R-:W2:Y:S04]  /*10df0*/  LDL.LU R14, [R1+0x238] ;  /* 0x00023800010e7983 */ /* 0x000ea80000300800 */
[----:B------:R-:W2:Y:S04]  /*10e00*/  LDL.LU R15, [R1+0x23c] ;  /* 0x00023c00010f7983 */ /* 0x000ea80000300800 */
[----:B--2---:R-:W-:Y:S04]  /*10e10*/  STL.64 [R1+0x1600], R14 ;  /* 0x0016000e01007387 */ /* 0x004fe80000100a00 */
[----:B------:R0:W-:Y:S04]  /*10e20*/  STL.64 [R1+0x15f8], R12 ;  /* 0x0015f80c01007387 */ /* 0x0001e80000100a00 */
[----:B0-----:R-:W2:Y:S04]  /*10e30*/  LDL.LU R12, [R1+0x240] ;  /* 0x00024000010c7983 */ /* 0x001ea80000300800 */
[----:B------:R-:W2:Y:S04]  /*10e40*/  LDL.LU R13, [R1+0x244] ;  /* 0x00024400010d7983 */ /* 0x000ea80000300800 */
[----:B------:R-:W2:Y:S04]  /*10e50*/  LDL.LU R14, [R1+0x248] ;  /* 0x00024800010e7983 */ /* 0x000ea80000300800 */
[----:B------:R-:W2:Y:S01]  /*10e60*/  LDL.LU R15, [R1+0x24c] ;  /* 0x00024c00010f7983 */ /* 0x000ea20000300800 */
[C---:B---3--:R-:W-:Y:S03]  /*10e70*/  HMMA.16816.F32 R4, R16.reuse, R10, R4 ;  /* 0x0000000a1004723c */ /* 0x048fe60000001804 */
[----:B--2---:R-:W-:Y:S04]  /*10e80*/  STL.64 [R1+0x1618], R14 ;  /* 0x0016180e01007387 */ /* 0x004fe80000100a00 */
[----:B------:R0:W-:Y:S04]  /*10e90*/  STL.64 [R1+0x1610], R12 ;  /* 0x0016100c01007387 */ /* 0x0001e80000100a00 */
[----:B0-----:R-:W2:Y:S04]  /*10ea0*/  LDL.LU R12, [R1+0x250] ;  /* 0x00025000010c7983 */ /* 0x001ea80000300800 */
[----:B------:R-:W2:Y:S04]  /*10eb0*/  LDL.LU R13, [R1+0x254] ;  /* 0x00025400010d7983 */ /* 0x000ea80000300800 */
[----:B------:R-:W3:Y:S04]  /*10ec0*/  LDL.LU R14, [R1+0x258] ;  /* 0x00025800010e7983 */ /* 0x000ee80000300800 */
[----:B------:R-:W3:Y:S04]  /*10ed0*/  LDL.LU R15, [R1+0x25c] ;  /* 0x00025c00010f7983 */ /* 0x000ee80000300800 */
[----:B---3--:R-:W-:Y:S04]  /*10ee0*/  STL.64 [R1+0x1630], R14 ;  /* 0x0016300e01007387 */ /* 0x008fe80000100a00 */
        /* <DEDUP_REMOVED lines=8> */
[----:B------:R-:W2:Y:S04]  /*10f70*/  LDL.LU R5, [R1+0x1648] ;  /* 0x0016480001057983 */ /* 0x000ea80000300800 */
[----:B------:R-:W-:Y:S04]  /*10f80*/  STL.64 [R1+0x15c8], R10 ;  /* 0x0015c80a01007387 */ /* 0x000fe80000100a00 */
[----:B----4-:R0:W-:Y:S04]  /*10f90*/  STL.64 [R1+0x15c0], R8 ;  /* 0x0015c00801007387 */ /* 0x0101e80000100a00 */
[----:B0-----:R-:W4:Y:S04]  /*10fa0*/  LDL.LU R8, [R1+0x210] ;  /* 0x0002100001087983 */ /* 0x001f280000300800 */
[----:B------:R-:W4:Y:S04]  /*10fb0*/  LDL.LU R9, [R1+0x214] ;  /* 0x0002140001097983 */ /* 0x000f280000300800 */
[----:B------:R-:W4:Y:S04]  /*10fc0*/  LDL.LU R10, [R1+0x218] ;  /* 0x00021800010a7983 */ /* 0x000f280000300800 */
[----:B------:R-:W4:Y:S01]  /*10fd0*/  LDL.LU R11, [R1+0x21c] ;  /* 0x00021c00010b7983 */ /* 0x000f220000300800 */
[----:B---3--:R-:W-:Y:S03]  /*10fe0*/  HMMA.16816.F32 R16, R16, R6, R20 ;  /* 0x000000061010723c */ /* 0x008fe60000001814 */
[----:B------:R-:W2:Y:S04]  /*10ff0*/  LDL.LU.64 R22, [R1+0x1640] ;  /* 0x0016400001167983 */ /* 0x000ea80000300a00 */
[----:B------:R-:W2:Y:S11]  /*11000*/  LDL.LU.64 R20, [R1+0x1638] ;  /* 0x0016380001147983 */ /* 0x000eb60000300a00 */
[----:B------:R-:W-:Y:S05]  /*11010*/  @!UPT UIADD3 URZ, URZ, URZ, URZ ;  /* 0x0000003f3f3ff290 */ /* 0x000fea000fffe03f */
        /* <DEDUP_REMOVED lines=13> */
[C---:B--2---:R-:W-:Y:S02]  /*110f0*/  HMMA.16816.F32 R24, R20.reuse, R26, R12 ;  /* 0x0000001a1418723c */ /* 0x044fe4000000180c */
[----:B------:R-:W2:Y:S04]  /*11100*/  LDL.LU.64 R14, [R1+0x1618] ;  /* 0x00161800010e7983 */ /* 0x000ea80000300a00 */
[----:B------:R-:W2:Y:S11]  /*11110*/  LDL.LU.64 R12, [R1+0x1610] ;  /* 0x00161000010c7983 */ /* 0x000eb60000300a00 */
[----:B------:R-:W-:Y:S06]  /*11120*/  @!UPT UIADD3 URZ, URZ, URZ, URZ ;  /* 0x0000003f3f3ff290 */ /* 0x000fec000fffe03f */
        /* <DEDUP_REMOVED lines=17> */
[----:B--2---:R-:W-:Y:S11]  /*11240*/  HMMA.16816.F32 R12, R20, R26, R12 ;  /* 0x0000001a140c723c */ /* 0x004ff6000000180c */
[----:B------:R-:W-:Y:S11]  /*11250*/  @!UPT UIADD3 URZ, URZ, URZ, URZ ;  /* 0x0000003f3f3ff290 */ /* 0x000ff6000fffe03f */
[----:B------:R-:W-:Y:S01]  /*11260*/  @!UPT UIADD3 URZ, URZ, URZ, URZ ;  /* 0x0000003f3f3ff290 */ /* 0x000fe2000fffe03f */
[----:B------:R-:W-:Y:S04]  /*11270*/  STL.64 [R1+0x260], R12 ;  /* 0x0002600c01007387 */ /* 0x000fe80000100a00 */
[----:B------:R0:W-:Y:S04]  /*11280*/  STL.64 [R1+0x268], R14 ;  /* 0x0002680e01007387 */ /* 0x0001e80000100a00 */
[----:B0-----:R-:W4:Y:S01]  /*11290*/  LDL.LU.64 R14, [R1+0x15d0] ;  /* 0x0015d000010e7983 */ /* 0x001f220000300a00 */
[----:B------:R-:W-:-:S03]  /*112a0*/  IMAD.MOV.U32 R12, RZ, RZ, R26 ;  /* 0x000000ffff0c7224 */ /* 0x000fc600078e001a */
[----:B------:R-:W2:Y:S01]  /*112b0*/  LDL.LU R24, [R1+0xf0] ;  /* 0x0000f00001187983 */ /* 0x000ea20000300800 */
[----:B------:R-:W-:-:S03]  /*112c0*/  IMAD.MOV.U32 R4, RZ, RZ, R27 ;  /* 0x000000ffff047224 */ /* 0x000fc600078e001b */
[----:B------:R-:W2:Y:S04]  /*112d0*/  LDL.LU R25, [R1+0xf4] ;  /* 0x0000f40001197983 */ /* 0x000ea80000300800 */
[----:B------:R-:W2:Y:S04]  /*112e0*/  LDL.LU R26, [R1+0xf8] ;  /* 0x0000f800011a7983 */ /* 0x000ea80000300800 */
[----:B------:R-:W2:Y:S01]  /*112f0*/  LDL.LU R27, [R1+0xfc] ;  /* 0x0000fc00011b7983 */ /* 0x000ea20000300800 */
[C---:B----4-:R-:W-:Y:S11]  /*11300*/  HMMA.16816.F32 R8, R20.reuse, R14, R8 ;  /* 0x0000000e1408723c */ /* 0x050ff60000001808 */
[----:B------:R-:W-:Y:S11]  /*11310*/  @!UPT UIADD3 URZ, URZ, URZ, URZ ;  /* 0x0000003f3f3ff290 */ /* 0x000ff6000fffe03f */
[----:B------:R-:W-:Y:S01]  /*11320*/  @!UPT UIADD3 URZ, URZ, URZ, URZ ;  /* 0x0000003f3f3ff290 */ /* 0x000fe2000fffe03f */
[----:B------:R-:W-:Y:S04]  /*11330*/  STL.64 [R1+0x1f0], R8 ;  /* 0x0001f00801007387 */ /* 0x000fe80000100a00 */
[----:B------:R0:W-:Y:S04]  /*11340*/  STL.64 [R1+0x1f8], R10 ;  /* 0x0001f80a01007387 */ /* 0x0001e80000100a00 */
[----:B0-----:R-:W3:Y:S04]  /*11350*/  LDL.LU.64 R10, [R1+0x15c8] ;  /* 0x0015c800010a7983 */ /* 0x001ee80000300a00 */
[----:B------:R-:W4:Y:S04]  /*11360*/  LDL.LU.64 R8, [R1+0x15c0] ;  /* 0x0015c00001087983 */ /* 0x000f280000300a00 */
[----:B------:R-:W-:Y:S01]  /*11370*/  STL.64 [R1+0x15a8], R14 ;  /* 0x0015a80e01007387 */ /* 0x000fe20000100a00 */
[----:B---3--:R-:W-:Y:S03]  /*11380*/  HMMA.16816.F32 R16, R20, R10, R16 ;  /* 0x0000000a1410723c */ /* 0x008fe60000001810 */
[----:B------:R-:W-:Y:S04]  /*11390*/  STL.64 [R1+0x1538], R10 ;  /* 0x0015380a01007387 */ /* 0x000fe80000100a00 */
[----:B----4-:R0:W-:Y:S11]  /*113a0*/  STL.64 [R1+0x1530], R8 ;  /* 0x0015300801007387 */ /* 0x0101f60000100a00 */
[----:B------:R-:W-:Y:S05]  /*113b0*/  @!UPT UIADD3 URZ, URZ, URZ, URZ ;  /* 0x0000003f3f3ff290 */ /* 0x000fea000fffe03f */
[----:B------:R1:W-:Y:S04]  /*113c0*/  STL.64 [R1+0x170], R16 ;  /* 0x0001701001007387 */ /* 0x0003e80000100a00 */
[----:B------:R3:W-:Y:S04]  /*113d0*/  STL.64 [R1+0x178], R18 ;  /* 0x0001781201007387 */ /* 0x0007e80000100a00 */
[----:B0-----:R-:W4:Y:S04]  /*113e0*/  LDL.LU R8, [R1+0x190] ;  /* 0x0001900001087983 */ /* 0x001f280000300800 */
[----:B------:R-:W4:Y:S04]  /*113f0*/  LDL.LU R9, [R1+0x194] ;  /* 0x0001940001097983 */ /* 0x000f280000300800 */
[----:B------:R-:W2:Y:S04]  /*11400*/  LDL.LU R10, [R1+0x198] ;  /* 0x00019800010a7983 */ /* 0x000ea80000300800 */
[----:B------:R-:W2:Y:S04]  /*11410*/  LDL.LU R11, [R1+0x19c] ;  /* 0x00019c00010b7983 */ /* 0x000ea80000300800 */
[----:B--2---:R0:W-:Y:S04]  /*11420*/  STL.64 [R1+0x1548], R10 ;  /* 0x0015480a01007387 */ /* 0x0041e80000100a00 */
[----:B----4-:R-:W-:Y:S04]  /*11430*/  STL.64 [R1+0x1540], R8 ;  /* 0x0015400801007387 */ /* 0x010fe80000100a00 */
[----:B-1----:R-:W2:Y:S04]  /*11440*/  LDL.LU R16, [R1+0x1d0] ;  /* 0x0001d00001107983 */ /* 0x002ea80000300800 */
[----:B------:R-:W2:Y:S04]  /*11450*/  LDL.LU R17, [R1+0x1d4] ;  /* 0x0001d40001117983 */ /* 0x000ea80000300800 */
[----:B---3--:R-:W3:Y:S04]  /*11460*/  LDL.LU R18, [R1+0x1d8] ;  /* 0x0001d80001127983 */ /* 0x008ee80000300800 */
[----:B------:R-:W3:Y:S01]  /*11470*/  LDL.LU R19, [R1+0x1dc] ;  /* 0x0001dc0001137983 */ /* 0x000ee20000300800 */
[----:B0-----:R-:W-:-:S03]  /*11480*/  IMAD.MOV.U32 R10, RZ, RZ, R12 ;  /* 0x000000ffff0a7224 */ /* 0x001fc600078e000c */
[----:B------:R-:W4:Y:S01]  /*11490*/  LDL.LU R12, [R1+0x1e0] ;  /* 0x0001e000010c7983 */ /* 0x000f220000300800 */
[----:B------:R-:W-:-:S03]  /*114a0*/  IMAD.MOV.U32 R11, RZ, RZ, R4 ;  /* 0x000000ffff0b7224 */ /* 0x000fc600078e0004 */
[----:B------:R-:W4:Y:S04]  /*114b0*/  LDL.LU R13, [R1+0x1e4] ;  /* 0x0001e400010d7983 */ /* 0x000f280000300800 */
[----:B------:R-:W4:Y:S04]  /*114c0*/  LDL.LU R14, [R1+0x1e8] ;  /* 0x0001e800010e7983 */ /* 0x000f280000300800 */
[----:B------:R-:W4:Y:S04]  /*114d0*/  LDL.LU R15, [R1+0x1ec] ;  /* 0x0001ec00010f7983 */ /* 0x000f280000300800 */
[----:B---3--:R0:W-:Y:S04]  /*114e0*/  STL.64 [R1+0x15a0], R18 ;  /* 0x0015a01201007387 */ /* 0x0081e80000100a00 */
[----:B--2---:R-:W-:Y:S04]  /*114f0*/  STL.64 [R1+0x1598], R16 ;  /* 0x0015981001007387 */ /* 0x004fe80000100a00 */
[----:B0-----:R-:W4:Y:S04]  /*11500*/  LDL.64 R18, [R1+0x48] ;  /* 0x0000480001127983 */ /* 0x001f280000100a00 */
[----:B------:R0:W-:Y:S04]  /*11510*/  STL.64 [R1+0x1560], R10 ;  /* 0x0015600a01007387 */ /* 0x0001e80000100a00 */
[----:B0-----:R-:W2:Y:S01]  /*11520*/  LDL.64 R10, [R1+0x18] ;  /* 0x00001800010a7983 */ /* 0x001ea20000100a00 */
[----:B------:R-:W-:Y:S03]  /*11530*/  HMMA.16816.F32 R20, R20, R6, R24 ;  /* 0x000000061414723c */ /* 0x000fe60000001818 */
[----:B--2---:R0:W-:Y:S04]  /*11540*/  STL.64 [R1+0x1578], R10 ;  /* 0x0015780a01007387 */ /* 0x0041e80000100a00 */
[----:B0-----:R-:W2:Y:S04]  /*11550*/  LDL.64 R10, [R1+0x28] ;  /* 0x00002800010a7983 */ /* 0x001ea80000100a00 */
[----:B--2---:R0:W-:Y:S04]  /*11560*/  STL.64 [R1+0x1590], R10 ;  /* 0x0015900a01007387 */ /* 0x0041e80000100a00 */
[----:B0-----:R-:W2:Y:S04]  /*11570*/  LDL.64 R10, [R1+0x38] ;  /* 0x00003800010a7983 */ /* 0x001ea80000100a00 */
[----:B------:R-:W4:Y:S04]  /*11580*/  LDL.LU.64 R26, [R1+0x15b8] ;  /* 0x0015b800011a7983 */ /* 0x000f280000300a00 */
[----:B------:R-:W4:Y:S04]  /*11590*/  LDL.LU.64 R24, [R1+0x15b0] ;  /* 0x0015b00001187983 */ /* 0x000f280000300a00 */
[----:B------:R0:W-:Y:S04]  /*115a0*/  STL.64 [R1+0x60], R20 ;  /* 0x0000601401007387 */ /* 0x0001e80000100a00 */
[----:B------:R1:W-:Y:S04]  /*115b0*/  STL.64 [R1+0x68], R22 ;  /* 0x0000681601007387 */ /* 0x0003e80000100a00 */
[----:B0-----:R-:W3:Y:S04]  /*115c0*/  LDL.LU R20, [R1+0x180] ;  /* 0x0001800001147983 */ /* 0x001ee80000300800 */
[----:B------:R-:W3:Y:S04]  /*115d0*/  LDL.LU R21, [R1+0x184] ;  /* 0x0001840001157983 */ /* 0x000ee80000300800 */
[----:B-1----:R-:W2:Y:S04]  /*115e0*/  LDL.LU R22, [R1+0x188] ;  /* 0x0001880001167983 */ /* 0x002ea80000300800 */
[----:B------:R-:W2:Y:S04]  /*115f0*/  LDL.LU R23, [R1+0x18c] ;  /* 0x00018c0001177983 */ /* 0x000ea80000300800 */
[----:B--2---:R-:W-:Y:S04]  /*11600*/  STL.64 [R1+0x1558], R22 ;  /* 0x0015581601007387 */ /* 0x004fe80000100a00 */
[----:B---3--:R0:W-:Y:S04]  /*11610*/  STL.64 [R1+0x1550], R20 ;  /* 0x0015501401007387 */ /* 0x0081e80000100a00 */
[----:B0-----:R-:W2:Y:S04]  /*11620*/  LDL.LU R20, [R1+0x1a0] ;  /* 0x0001a00001147983 */ /* 0x001ea80000300800 */
[----:B------:R-:W2:Y:S04]  /*11630*/  LDL.LU R21, [R1+0x1a4] ;  /* 0x0001a40001157983 */ /* 0x000ea80000300800 */
[----:B------:R-:W3:Y:S04]  /*11640*/  LDL.LU R22, [R1+0x1a8] ;  /* 0x0001a80001167983 */ /* 0x000ee80000300800 */
[----:B------:R-:W3:Y:S01]  /*11650*/  LDL.LU R23, [R1+0x1ac] ;  /* 0x0001ac0001177983 */ /* 0x000ee20000300800 */
[----:B----4-:R-:W-:Y:S03]  /*11660*/  HMMA.16816.F32 R12, R24, R18, R12 ;  /* 0x00000012180c723c */ /* 0x010fe6000000180c */
[----:B---3--:R-:W-:Y:S04]  /*11670*/  STL.64 [R1+0x1570], R22 ;  /* 0x0015701601007387 */ /* 0x008fe80000100a00 */
[----:B--2---:R0:W-:Y:S04]  /*11680*/  STL.64 [R1+0x1568], R20 ;  /* 0x0015681401007387 */ /* 0x0041e80000100a00 */
[----:B0-----:R-:W2:Y:S04]  /*11690*/  LDL.LU R20, [R1+0x1b0] ;  /* 0x0001b00001147983 */ /* 0x001ea80000300800 */
[----:B------:R-:W2:Y:S04]  /*116a0*/  LDL.LU R21, [R1+0x1b4] ;  /* 0x0001b40001157983 */ /* 0x000ea80000300800 */
[----:B------:R-:W3:Y:S04]  /*116b0*/  LDL.LU R22, [R1+0x1b8] ;  /* 0x0001b80001167983 */ /* 0x000ee80000300800 */
[----:B------:R-:W3:Y:S01]  /*116c0*/  LDL.LU R23, [R1+0x1bc] ;  /* 0x0001bc0001177983 */ /* 0x000ee20000300800 */
[----:B------:R-:W-:-:S03]  /*116d0*/  IMAD.MOV.U32 R4, RZ, RZ, R19 ;  /* 0x000000ffff047224 */ /* 0x000fc600078e0013 */
[----:B---3--:R-:W-:Y:S04]  /*116e0*/  STL.64 [R1+0x1588], R22 ;  /* 0x0015881601007387 */ /* 0x008fe80000100a00 */
[----:B--2---:R0:W-:Y:S04]  /*116f0*/  STL.64 [R1+0x1580], R20 ;  /* 0x0015801401007387 */ /* 0x0041e80000100a00 */
[----:B0-----:R-:W2:Y:S04]  /*11700*/  LDL.LU R20, [R1+0x1c0] ;  /* 0x0001c00001147983 */ /* 0x001ea80000300800 */
[----:B------:R-:W2:Y:S04]  /*11710*/  LDL.LU R21, [R1+0x1c4] ;  /* 0x0001c40001157983 */ /* 0x000ea80000300800 */
[----:B------:R-:W2:Y:S04]  /*11720*/  LDL.LU R22, [R1+0x1c8] ;  /* 0x0001c80001167983 */ /* 0x000ea80000300800 */
[----:B------:R-:W2:Y:S04]  /*11730*/  LDL.LU R23, [R1+0x1cc] ;  /* 0x0001cc0001177983 */ /* 0x000ea80000300800 */
[----:B------:R0:W-:Y:S04]  /*11740*/  STL.64 [R1+0x720], R12 ;  /* 0x0007200c01007387 */ /* 0x0001e80000100a00 */
[----:B------:R1:W-:Y:S01]  /*11750*/  STL.64 [R1+0x728], R14 ;  /* 0x0007280e01007387 */ /* 0x0003e20000100a00 */
[----:B0-----:R-:W-:-:S03]  /*11760*/  IMAD.MOV.U32 R12, RZ, RZ, R18 ;  /* 0x000000ffff0c7224 */ /* 0x001fc600078e0012 */
[----:B-1----:R-:W3:Y:S04]  /*11770*/  LDL.LU.64 R14, [R1+0x15a8] ;  /* 0x0015a800010e7983 */ /* 0x002ee80000300a00 */
[----:B------:R-:W4:Y:S04]  /*11780*/  LDL.LU.64 R18, [R1+0x15a0] ;  /* 0x0015a00001127983 */ /* 0x000f280000300a00 */
[----:B------:R-:W4:Y:S01]  /*11790*/  LDL.LU.64 R16, [R1+0x1598] ;  /* 0x0015980001107983 */ /* 0x000f220000300a00 */
[----:B------:R-:W-:Y:S01]  /*117a0*/  IMAD.MOV.U32 R13, RZ, RZ, R11 ;  /* 0x000000ffff0d7224 */ /* 0x000fe200078e000b */
[----:B----4-:R-:W-:Y:S11]  /*117b0*/  HMMA.16816.F32 R16, R24, R10, R16 ;  /* 0x0000000a1810723c */ /* 0x010ff60000001810 */
[----:B------:R-:W-:Y:S11]  /*117c0*/  @!UPT UIADD3 URZ, URZ, URZ, URZ ;  /* 0x0000003f3f3ff290 */ /* 0x000ff6000fffe03f */
[----:B------:R-:W-:Y:S01]  /*117d0*/  @!UPT UIADD3 URZ, URZ, URZ, URZ ;  /* 0x0000003f3f3ff290 */ /* 0x000fe2000fffe03f */
[----:B------:R0:W-:Y:S04]  /*117e0*/  STL.64 [R1+0x710], R16 ;  /* 0x0007101001007387 */ /* 0x0001e80000100a00 */
[----:B------:R1:W-:Y:S01]  /*117f0*/  STL.64 [R1+0x718], R18 ;  /* 0x0007181201007387 */ /* 0x0003e20000100a00 */
[----:B0-----:R-:W-:-:S03]  /*11800*/  IMAD.MOV.U32 R16, RZ, RZ, R10 ;  /* 0x000000ffff107224 */ /* 0x001fc600078e000a */
[----:B------:R-:W2:Y:S02]  /*11810*/  LDL.LU.64 R10, [R1+0x1590] ;  /* 0x00159000010a7983 */ /* 0x000ea40000300a00 */
[C---:B--2---:R-:W-:Y:S01]  /*11820*/  HMMA.16816.F32 R20, R24.reuse, R10, R20 ;  /* 0x0000000a1814723c */ /* 0x044fe20000001814 */
[----:B-1----:R-:W-:Y:S02]  /*11830*/  IMAD.MOV.U32 R18, RZ, RZ, R10 ;  /* 0x000000ffff127224 */ /* 0x002fe400078e000a */
        /* <DEDUP_REMOVED lines=15> */
[----:B------:R-:W2:Y:S02]  /*11930*/  LDL.LU.64 R10, [R1+0x1560] ;  /* 0x00156000010a7983 */ /* 0x000ea40000300a00 */
[C---:B--2---:R-:W-:Y:S02]  /*11940*/  HMMA.16816.F32 R8, R24.reuse, R10, R20 ;  /* 0x0000000a1808723c */ /* 0x044fe40000001814 */
[----:B------:R-:W2:Y:S04]  /*11950*/  LDL.LU.64 R22, [R1+0x1558] ;  /* 0x0015580001167983 */ /* 0x000ea80000300a00 */
[----:B------:R-:W2:Y:S11]  /*11960*/  LDL.LU.64 R20, [R1+0x1550] ;  /* 0x0015500001147983 */ /* 0x000eb60000300a00 */
[----:B------:R-:W-:Y:S06]  /*11970*/  @!UPT UIADD3 URZ, URZ, URZ, URZ ;  /* 0x0000003f3f3ff290 */ /* 0x000fec000fffe03f */
[----:B------:R-:W-:Y:S04]  /*11980*/  STL.64 [R1+0x6e0], R8 ;  /* 0x0006e00801007387 */ /* 0x000fe80000100a00 */
[----:B------:R0:W-:Y:S04]  /*11990*/  STL.64 [R1+0x6e8], R10 ;  /* 0x0006e80a01007387 */ /* 0x0001e80000100a00 */
[----:B0-----:R-:W3:Y:S04]  /*119a0*/  LDL.LU.64 R10, [R1+0x1548] ;  /* 0x00154800010a7983 */ /* 0x001ee80000300a00 */
[----:B------:R-:W3:Y:S02]  /*119b0*/  LDL.LU.64 R8, [R1+0x1540] ;  /* 0x0015400001087983 */ /* 0x000ee40000300a00 */
[C---:B---3--:R-:W-:Y:S11]  /*119c0*/  HMMA.16816.F32 R8, R24.reuse, R14, R8 ;  /* 0x0000000e1808723c */ /* 0x048ff60000001808 */
[----:B------:R-:W-:Y:S11]  /*119d0*/  @!UPT UIADD3 URZ, URZ, URZ, URZ ;  /* 0x0000003f3f3ff290 */ /* 0x000ff6000fffe03f */
[----:B------:R-:W-:Y:S01]  /*119e0*/  @!UPT UIADD3 URZ, URZ, URZ, URZ ;  /* 0x0000003f3f3ff290 */ /* 0x000fe2000fffe03f */
[----:B------:R-:W-:Y:S04]  /*119f0*/  STL.64 [R1+0x6d0], R8 ;  /* 0x0006d00801007387 */ /* 0x000fe80000100a00 */
[----:B------:R0:W-:Y:S04]  /*11a00*/  STL.64 [R1+0x6d8], R10 ;  /* 0x0006d80a01007387 */ /* 0x0001e80000100a00 */
[----:B0-----:R-:W2:Y:S04]  /*11a10*/  LDL.LU.64 R10, [R1+0x1538] ;  /* 0x00153800010a7983 */ /* 0x001ea80000300a00 */
[----:B------:R-:W3:Y:S04]  /*11a20*/  LDL.LU.64 R8, [R1+0x1530] ;  /* 0x0015300001087983 */ /* 0x000ee80000300a00 */
[----:B------:R0:W-:Y:S04]  /*11a30*/  STL.64 [R1+0x14b8], R14 ;  /* 0x0014b80e01007387 */ /* 0x0001e80000100a00 */
[----:B0-----:R-:W4:Y:S01]  /*11a40*/  LDL.LU.64 R14, [R1+0x8] ;  /* 0x00000800010e7983 */ /* 0x001f220000300a00 */
[----:B--2---:R-:W-:Y:S03]  /*11a50*/  HMMA.16816.F32 R20, R24, R10, R20 ;  /* 0x0000000a1814723c */ /* 0x004fe60000001814 */
[----:B----4-:R0:W-:Y:S02]  /*11a60*/  STL.64 [R1+0x14d0], R14 ;  /* 0x0014d00e01007387 */ /* 0x0101e40000100a00 */
[----:B0-----:R-:W-:-:S02]  /*11a70*/  IMAD.MOV.U32 R14, RZ, RZ, R28 ;  /* 0x000000ffff0e7224 */ /* 0x001fc400078e001c */
[----:B------:R-:W-:-:S05]  /*11a80*/  IMAD.MOV.U32 R15, RZ, RZ, R19 ;  /* 0x000000ffff0f7224 */ /* 0x000fca00078e0013 */
[----:B------:R0:W-:Y:S11]  /*11a90*/  STL.64 [R1+0x14e8], R14 ;  /* 0x0014e80e01007387 */ /* 0x0001f60000100a00 */
[----:B------:R-:W-:Y:S04]  /*11aa0*/  STL.64 [R1+0x6c0], R20 ;  /* 0x0006c01401007387 */ /* 0x000fe80000100a00 */
[----:B------:R-:W-:Y:S01]  /*11ab0*/  STL.64 [R1+0x6c8], R22 ;  /* 0x0006c81601007387 */ /* 0x000fe20000100a00 */
[----:B0-----:R-:W-:-:S03]  /*11ac0*/  IMAD.MOV.U32 R14, RZ, RZ, R18 ;  /* 0x000000ffff0e7224 */ /* 0x001fc600078e0012 */
[----:B------:R-:W-:Y:S01]  /*11ad0*/  LDSM.16.MT88.4 R20, [R29+0x12100] ;  /* 0x012100001d14783b */ /* 0x000fe20000004200 */
[----:B------:R-:W-:-:S05]  /*11ae0*/  IMAD.MOV.U32 R15, RZ, RZ, R17 ;  /* 0x000000ffff0f7224 */ /* 0x000fca00078e0011 */
[----:B------:R0:W-:Y:S02]  /*11af0*/  STL.64 [R1+0x1500], R14 ;  /* 0x0015000e01007387 */ /* 0x0001e40000100a00 */
[----:B0-----:R-:W-:Y:S02]  /*11b00*/  IMAD.MOV.U32 R14, RZ, RZ, R16 ;  /* 0x000000ffff0e7224 */ /* 0x001fe400078e0010 */
[----:B------:R-:W-:-:S05]  /*11b10*/  IMAD.MOV.U32 R15, RZ, RZ, R13 ;  /* 0x000000ffff0f7224 */ /* 0x000fca00078e000d */
[----:B------:R-:W-:Y:S04]  /*11b20*/  STL.64 [R1+0x1518], R14 ;  /* 0x0015180e01007387 */ /* 0x000fe80000100a00 */
[----:B------:R-:W-:Y:S04]  /*11b30*/  STL.64 [R1+0x14b0], R10 ;  /* 0x0014b00a01007387 */ /* 0x000fe80000100a00 */
[----:B---3--:R0:W-:Y:S04]  /*11b40*/  STL.64 [R1+0x14a8], R8 ;  /* 0x0014a80801007387 */ /* 0x0081e80000100a00 */
[----:B0-----:R-:W2:Y:S04]  /*11b50*/  LDL.LU R8, [R1+0x3f0] ;  /* 0x0003f00001087983 */ /* 0x001ea80000300800 */
[----:B------:R-:W2:Y:S04]  /*11b60*/  LDL.LU R9, [R1+0x3f4] ;  /* 0x0003f40001097983 */ /* 0x000ea80000300800 */
[----:B------:R-:W3:Y:S04]  /*11b70*/  LDL.LU R10, [R1+0x3f8] ;  /* 0x0003f800010a7983 */ /* 0x000ee80000300800 */
[----:B------:R-:W3:Y:S04]  /*11b80*/  LDL.LU R11, [R1+0x3fc] ;  /* 0x0003fc00010b7983 */ /* 0x000ee80000300800 */
[----:B------:R-:W4:Y:S04]  /*11b90*/  LDL.LU R16, [R1+0x70] ;  /* 0x0000700001107983 */ /* 0x000f280000300800 */
[----:B------:R-:W4:Y:S04]  /*11ba0*/  LDL.LU R17, [R1+0x74] ;  /* 0x0000740001117983 */ /* 0x000f280000300800 */
[----:B------:R-:W4:Y:S04]  /*11bb0*/  LDL.LU R18, [R1+0x78] ;  /* 0x0000780001127983 */ /* 0x000f280000300800 */
[----:B------:R-:W4:Y:S04]  /*11bc0*/  LDL.LU R19, [R1+0x7c] ;  /* 0x00007c0001137983 */ /* 0x000f280000300800 */
[----:B---3--:R-:W-:Y:S04]  /*11bd0*/  STL.64 [R1+0x14c8], R10 ;  /* 0x0014c80a01007387 */ /* 0x008fe80000100a00 */
[----:B--2---:R0:W-:Y:S04]  /*11be0*/  STL.64 [R1+0x14c0], R8 ;  /* 0x0014c00801007387 */ /* 0x0041e80000100a00 */
        /* <DEDUP_REMOVED lines=21> */
[----:B------:R-:W3:Y:S01]  /*11d40*/  LDL.LU R11, [R1+0x43c] ;  /* 0x00043c00010b7983 */ /* 0x000ee20000300800 */
[----:B----4-:R-:W-:Y:S03]  /*11d50*/  HMMA.16816.F32 R24, R24, R6, R16 ;  /* 0x000000061818723c */ /* 0x010fe60000001810 */
[----:B------:R-:W-:Y:S04]  /*11d60*/  LDSM.16.MT88.4 R16, [R29+0x12080] ;  /* 0x012080001d10783b */ /* 0x000fe80000004200 */
[----:B---3--:R-:W-:Y:S04]  /*11d70*/  STL.64 [R1+0x1528], R10 ;  /* 0x0015280a01007387 */ /* 0x008fe80000100a00 */
[----:B--2---:R0:W-:Y:S04]  /*11d80*/  STL.64 [R1+0x1520], R8 ;  /* 0x0015200801007387 */ /* 0x0041e80000100a00 */
[----:B0-----:R-:W2:Y:S04]  /*11d90*/  LDL.LU R8, [R1+0x440] ;  /* 0x0004400001087983 */ /* 0x001ea80000300800 */
[----:B------:R-:W2:Y:S04]  /*11da0*/  LDL.LU R9, [R1+0x444] ;  /* 0x0004440001097983 */ /* 0x000ea80000300800 */
[----:B------:R-:W2:Y:S04]  /*11db0*/  LDL.LU R10, [R1+0x448] ;  /* 0x00044800010a7983 */ /* 0x000ea80000300800 */
[----:B------:R-:W2:Y:S04]  /*11dc0*/  LDL.LU R11, [R1+0x44c] ;  /* 0x00044c00010b7983 */ /* 0x000ea80000300800 */
[----:B------:R-:W-:Y:S04]  /*11dd0*/  STL.64 [R1+0x5c0], R24 ;  /* 0x0005c01801007387 */ /* 0x000fe80000100a00 */
[----:B------:R-:W-:Y:S04]  /*11de0*/  STL.64 [R1+0x5c8], R26 ;  /* 0x0005c81a01007387 */ /* 0x000fe80000100a00 */
[----:B------:R-:W0:Y:S01]  /*11df0*/  LDSM.16.MT88.4 R24, [R29+0x12180] ;  /* 0x012180001d18783b */ /* 0x000e220000004200 */
[----:B------:R-:W-:-:S02]  /*11e00*/  IMAD.MOV.U32 R14, RZ, RZ, R12 ;  /* 0x000000ffff0e7224 */ /* 0x000fc400078e000c */
[----:B------:R-:W-:Y:S01]  /*11e10*/  IMAD.MOV.U32 R15, RZ, RZ, R4 ;  /* 0x000000ffff0f7224 */ /* 0x000fe200078e0004 */
[----:B0-----:R-:W-:Y:S04]  /*11e20*/  STL.64 [R1+0x1420], R26 ;  /* 0x0014201a01007387 */ /* 0x001fe80000100a00 */
[----:B------:R0:W-:Y:S04]  /*11e30*/  STL.64 [R1+0x1418], R24 ;  /* 0x0014181801007387 */ /* 0x0001e80000100a00 */
[----:B0-----:R-:W3:Y:S04]  /*11e40*/  LDL.LU R24, [R1+0x2f0] ;  /* 0x0002f00001187983 */ /* 0x001ee80000300800 */
[----:B------:R-:W3:Y:S04]  /*11e50*/  LDL.LU R25, [R1+0x2f4] ;  /* 0x0002f40001197983 */ /* 0x000ee80000300800 */
[----:B------:R-:W3:Y:S04]  /*11e60*/  LDL.LU R26, [R1+0x2f8] ;  /* 0x0002f800011a7983 */ /* 0x000ee80000300800 */
        /* <DEDUP_REMOVED lines=41> */
[----:B------:R-:W-:Y:S04]  /*12100*/  STL.64 [R1+0x500], R8 ;  /* 0x0005000801007387 */ /* 0x000fe80000100a00 */
[----:B------:R0:W-:Y:S04]  /*12110*/  STL.64 [R1+0x508], R10 ;  /* 0x0005080a01007387 */ /* 0x0001e80000100a00 */
[----:B0-----:R-:W2:Y:S04]  /*12120*/  LDL.LU.64 R10, [R1+0x14b0] ;  /* 0x0014b000010a7983 */ /* 0x001ea80000300a00 */
[----:B------:R-:W4:Y:S04]  /*12130*/  LDL.LU.64 R8, [R1+0x14a8] ;  /* 0x0014a80001087983 */ /* 0x000f280000300a00 */
[----:B------:R0:W-:Y:S04]  /*12140*/  STL.64 [R1+0x1478], R14 ;  /* 0x0014780e01007387 */ /* 0x0001e80000100a00 */
[----:B------:R-:W3:Y:S04]  /*12150*/  LDL.LU R12, [R1+0x3e0] ;  /* 0x0003e000010c7983 */ /* 0x000ee80000300800 */
[----:B------:R-:W3:Y:S04]  /*12160*/  LDL.LU R13, [R1+0x3e4] ;  /* 0x0003e400010d7983 */ /* 0x000ee80000300800 */
[----:B0-----:R-:W3:Y:S04]  /*12170*/  LDL.LU R14, [R1+0x3e8] ;  /* 0x0003e800010e7983 */ /* 0x001ee80000300800 */
[----:B------:R-:W3:Y:S04]  /*12180*/  LDL.LU R15, [R1+0x3ec] ;  /* 0x0003ec00010f7983 */ /* 0x000ee80000300800 */
[----:B--2---:R-:W-:Y:S01]  /*12190*/  STL.64 [R1+0x1448], R10 ;  /* 0x0014480a01007387 */ /* 0x004fe20000100a00 */
[C---:B---3--:R-:W-:Y:S03]  /*121a0*/  HMMA.16816.F32 R12, R16.reuse, R10, R12 ;  /* 0x0000000a100c723c */ /* 0x048fe6000000180c */
[----:B----4-:R0:W-:Y:S11]  /*121b0*/  STL.64 [R1+0x1440], R8 ;  /* 0x0014400801007387 */ /* 0x0101f60000100a00 */
[----:B------:R-:W-:Y:S09]  /*121c0*/  @!UPT UIADD3 URZ, URZ, URZ, URZ ;  /* 0x0000003f3f3ff290 */ /* 0x000ff2000fffe03f */
[----:B------:R-:W-:Y:S04]  /*121d0*/  STL.64 [R1+0x4f0], R12 ;  /* 0x0004f00c01007387 */ /* 0x000fe80000100a00 */
[----:B------:R1:W-:Y:S04]  /*121e0*/  STL.64 [R1+0x4f8], R14 ;  /* 0x0004f80e01007387 */ /* 0x0003e80000100a00 */
[----:B0-----:R-:W2:Y:S01]  /*121f0*/  LDL.LU R8, [R1+0x290] ;  /* 0x0002900001087983 */ /* 0x001ea20000300800 */
[----:B-1----:R-:W-:Y:S11]  /*12200*/  HMMA.16816.F32 R12, R16, R6, R24 ;  /* 0x00000006100c723c */ /* 0x002ff60000001818 */
[----:B------:R-:W-:Y:S11]  /*12210*/  @!UPT UIADD3 URZ, URZ, URZ, URZ ;  /* 0x0000003f3f3ff290 */ /* 0x000ff6000fffe03f */
[----:B------:R-:W-:Y:S01]  /*12220*/  @!UPT UIADD3 URZ, URZ, URZ, URZ ;  /* 0x0000003f3f3ff290 */ /* 0x000fe2000fffe03f */
[----:B------:R0:W-:Y:S04]  /*12230*/  STL.64 [R1+0x250], R12 ;  /* 0x0002500c01007387 */ /* 0x0001e80000100a00 */
[----:B------:R1:W-:Y:S04]  /*12240*/  STL.64 [R1+0x258], R14 ;  /* 0x0002580e01007387 */ /* 0x0003e80000100a00 */
[----:B------:R-:W2:Y:S04]  /*12250*/  LDL.LU R9, [R1+0x294] ;  /* 0x0002940001097983 */ /* 0x000ea80000300800 */
[----:B------:R-:W3:Y:S04]  /*12260*/  LDL.LU R10, [R1+0x298] ;  /* 0x00029800010a7983 */ /* 0x000ee80000300800 */
[----:B------:R-:W3:Y:S04]  /*12270*/  LDL.LU R11, [R1+0x29c] ;  /* 0x00029c00010b7983 */ /* 0x000ee80000300800 */
[----:B0-----:R-:W4:Y:S04]  /*12280*/  LDL.LU R12, [R1+0x2b0] ;  /* 0x0002b000010c7983 */ /* 0x001f280000300800 */
[----:B------:R-:W4:Y:S04]  /*12290*/  LDL.LU R13, [R1+0x2b4] ;  /* 0x0002b400010d7983 */ /* 0x000f280000300800 */
[----:B-1----:R-:W2:Y:S04]  /*122a0*/  LDL.LU R14, [R1+0x2b8] ;  /* 0x0002b800010e7983 */ /* 0x002ea80000300800 */
[----:B------:R-:W2:Y:S04]  /*122b0*/  LDL.LU R15, [R1+0x2bc] ;  /* 0x0002bc00010f7983 */ /* 0x000ea80000300800 */
[----:B--2---:R0:W-:Y:S04]  /*122c0*/  STL.64 [R1+0x1488], R14 ;  /* 0x0014880e01007387 */ /* 0x0041e80000100a00 */
[----:B----4-:R-:W-:Y:S04]  /*122d0*/  STL.64 [R1+0x1480], R12 ;  /* 0x0014800c01007387 */ /* 0x010fe80000100a00 */
[----:B0-----:R-:W2:Y:S04]  /*122e0*/  LDL.LU.64 R14, [R1+0x38] ;  /* 0x00003800010e7983 */ /* 0x001ea80000300a00 */
[----:B--2---:R0:W-:Y:S04]  /*122f0*/  STL.64 [R1+0x1498], R14 ;  /* 0x0014980e01007387 */ /* 0x0041e80000100a00 */
[----:B0-----:R-:W2:Y:S04]  /*12300*/  LDL.LU.64 R14, [R1+0x48] ;  /* 0x00004800010e7983 */ /* 0x001ea80000300a00 */
[----:B---3--:R0:W-:Y:S04]  /*12310*/  STL.64 [R1+0x1458], R10 ;  /* 0x0014580a01007387 */ /* 0x0081e80000100a00 */
[----:B------:R-:W-:Y:S04]  /*12320*/  STL.64 [R1+0x1450], R8 ;  /* 0x0014500801007387 */ /* 0x000fe80000100a00 */
[----:B0-----:R-:W3:Y:S04]  /*12330*/  LDL.LU.64 R10, [R1+0x18] ;  /* 0x00001800010a7983 */ /* 0x001ee80000300a00 */
[----:B---3--:R0:W-:Y:S04]  /*12340*/  STL.64 [R1+0x1470], R10 ;  /* 0x0014700a01007387 */ /* 0x0081e80000100a00 */
[----:B0-----:R-:W3:Y:S04]  /*12350*/  LDL.LU.64 R10, [R1+0x28] ;  /* 0x00002800010a7983 */ /* 0x001ee80000300a00 */
[----:B---3--:R0:W-:Y:S04]  /*12360*/  STL.64 [R1+0x1490], R10 ;  /* 0x0014900a01007387 */ /* 0x0081e80000100a00 */
[----:B------:R-:W3:Y:S04]  /*12370*/  LDL.LU R8, [R1+0x2c0] ;  /* 0x0002c00001087983 */ /* 0x000ee80000300800 */
[----:B------:R-:W3:Y:S04]  /*12380*/  LDL.LU R9, [R1+0x2c4] ;  /* 0x0002c40001097983 */ /* 0x000ee80000300800 */
[----:B0-----:R-:W3:Y:S04]  /*12390*/  LDL.LU R10, [R1+0x2c8] ;  /* 0x0002c800010a7983 */ /* 0x001ee80000300800 */
[----:B------:R-:W3:Y:S04]  /*123a0*/  LDL.LU R11, [R1+0x2cc] ;  /* 0x0002cc00010b7983 */ /* 0x000ee80000300800 */
        /* <DEDUP_REMOVED lines=8> */
[----:B------:R-:W2:Y:S04]  /*12430*/  LDL.LU R26, [R1+0x2a8] ;  /* 0x0002a800011a7983 */ /* 0x000ea80000300800 */
[----:B------:R-:W2:Y:S04]  /*12440*/  LDL.LU R27, [R1+0x2ac] ;  /* 0x0002ac00011b7983 */ /* 0x000ea80000300800 */
[----:B------:R-:W-:Y:S04]  /*12450*/  STL.64 [R1+0x1430], R6 ;  /* 0x0014300601007387 */ /* 0x000fe80000100a00 */
[----:B------:R0:W-:Y:S04]  /*12460*/  STL [R1+0x1428], R5 ;  /* 0x0014280501007387 */ /* 0x0001e80000100800 */
[----:B------:R-:W4:Y:S04]  /*12470*/  LDL.LU R4, [R1+0x2d0] ;  /* 0x0002d00001047983 */ /* 0x000f280000300800 */
[----:B0-----:R-:W4:Y:S04]  /*12480*/  LDL.LU R5, [R1+0x2d4] ;  /* 0x0002d40001057983 */ /* 0x001f280000300800 */
[----:B------:R-:W4:Y:S04]  /*12490*/  LDL.LU R6, [R1+0x2d8] ;  /* 0x0002d80001067983 */ /* 0x000f280000300800 */
[----:B------:R-:W4:Y:S04]  /*124a0*/  LDL.LU R7, [R1+0x2dc] ;  /* 0x0002dc0001077983 */ /* 0x000f280000300800 */
[----:B------:R-:W2:Y:S04]  /*124b0*/  LDL.LU R16, [R1+0x50] ;  /* 0x0000500001107983 */ /* 0x000ea80000300800 */
        /* <DEDUP_REMOVED lines=9> */
[----:B----4-:R-:W-:Y:S03]  /*12550*/  HMMA.16816.F32 R4, R20, R14, R4 ;  /* 0x0000000e1404723c */ /* 0x010fe60000001804 */
[----:B--2---:R0:W-:Y:S04]  /*12560*/  STL.64 [R1+0x13a8], R18 ;  /* 0x0013a81201007387 */ /* 0x0041e80000100a00 */
[----:B------:R-:W-:Y:S01]  /*12570*/  STL.64 [R1+0x13a0], R16 ;  /* 0x0013a01001007387 */ /* 0x000fe20000100a00 */
[----:B0-----:R-:W-:-:S03]  /*12580*/  IMAD.MOV.U32 R18, RZ, RZ, R28 ;  /* 0x000000ffff127224 */ /* 0x001fc600078e001c */
[----:B------:R-:W2:Y:S01]  /*12590*/  LDL.LU R28, [R1+0x14a4] ;  /* 0x0014a400011c7983 */ /* 0x000ea20000300800 */
[----:B------:R-:W-:-:S03]  /*125a0*/  IMAD.MOV.U32 R19, RZ, RZ, R29 ;  /* 0x000000ffff137224 */ /* 0x000fc600078e001d */
[----:B------:R-:W4:Y:S08]  /*125b0*/  LDL.LU R29, [R1+0x14a0] ;  /* 0x0014a000011d7983 */ /* 0x000f300000300800 */
[----:B------:R0:W-:Y:S04]  /*125c0*/  STL.64 [R1+0x640], R4 ;  /* 0x0006400401007387 */ /* 0x0001e80000100a00 */
[----:B------:R1:W-:Y:S01]  /*125d0*/  STL.64 [R1+0x648], R6 ;  /* 0x0006480601007387 */ /* 0x0003e20000100a00 */
[----:B0-----:R-:W-:-:S02]  /*125e0*/  IMAD.MOV.U32 R5, RZ, RZ, R14 ;  /* 0x000000ffff057224 */ /* 0x001fc400078e000e */
[----:B------:R-:W-:Y:S02]  /*125f0*/  IMAD.MOV.U32 R4, RZ, RZ, R15 ;  /* 0x000000ffff047224 */ /* 0x000fe400078e000f */
[----:B------:R-:W3:Y:S02]  /*12600*/  LDL.LU.64 R14, [R1+0x1498] ;  /* 0x00149800010e7983 */ /* 0x000ee40000300a00 */
[C---:B---3--:R-:W-:Y:S01]  /*12610*/  HMMA.16816.F32 R8, R20.reuse, R14, R8 ;  /* 0x0000000e1408723c */ /* 0x048fe20000001808 */
[----:B-1----:R-:W-:Y:S02]  /*12620*/  IMAD.MOV.U32 R7, RZ, RZ, R14 ;  /* 0x000000ffff077224 */ /* 0x002fe400078e000e */
[----:B------:R-:W-:Y:S11]  /*12630*/  IMAD.MOV.U32 R6, RZ, RZ, R15 ;  /* 0x000000ffff067224 */ /* 0x000ff600078e000f */
[----:B------:R-:W-:Y:S09]  /*12640*/  @!UPT UIADD3 URZ, URZ, URZ, URZ ;  /* 0x0000003f3f3ff290 */ /* 0x000ff2000fffe03f */
[----:B------:R-:W-:Y:S04]  /*12650*/  STL.64 [R1+0x630], R8 ;  /* 0x0006300801007387 */ /* 0x000fe80000100a00 */
[----:B------:R0:W-:Y:S04]  /*12660*/  STL.64 [R1+0x638], R10 ;  /* 0x0006380a01007387 */ /* 0x0001e80000100a00 */
[----:B0-----:R-:W3:Y:S04]  /*12670*/  LDL.LU.64 R10, [R1+0x1490] ;  /* 0x00149000010a7983 */ /* 0x001ee80000300a00 */
[----:B------:R-:W3:Y:S04]  /*12680*/  LDL.LU.64 R14, [R1+0x1488] ;  /* 0x00148800010e7983 */ /* 0x000ee80000300a00 */
[----:B------:R-:W3:Y:S02]  /*12690*/  LDL.LU.64 R12, [R1+0x1480] ;  /* 0x00148000010c7983 */ /* 0x000ee40000300a00 */
[C---:B---3--:R-:W-:Y:S11]  /*126a0*/  HMMA.16816.F32 R12, R20.reuse, R10, R12 ;  /* 0x0000000a140c723c */ /* 0x048ff6000000180c */
[----:B------:R-:W-:Y:S11]  /*126b0*/  @!UPT UIADD3 URZ, URZ, URZ, URZ ;  /* 0x0000003f3f3ff290 */ /* 0x000ff6000fffe03f */
[----:B------:R-:W-:Y:S01]  /*126c0*/  @!UPT UIADD3 URZ, URZ, URZ, URZ ;  /* 0x0000003f3f3ff290 */ /* 0x000fe2000fffe03f */
[----:B------:R0:W-:Y:S04]  /*126d0*/  STL.64 [R1+0x620], R12 ;  /* 0x0006200c01007387 */ /* 0x0001e80000100a00 */
[----:B------:R1:W-:Y:S01]  /*126e0*/  STL.64 [R1+0x628], R14 ;  /* 0x0006280e01007387 */ /* 0x0003e20000100a00 */
[----:B0-----:R-:W-:Y:S02]  /*126f0*/  IMAD.MOV.U32 R13, RZ, RZ, R10 ;  /* 0x000000ffff0d7224 */ /* 0x001fe400078e000a */
[----:B------:R-:W-:Y:S01]  /*12700*/  IMAD.MOV.U32 R12, RZ, RZ, R11 ;  /* 0x000000ffff0c7224 */ /* 0x000fe200078e000b */
[----:B-1----:R-:W3:Y:S04]  /*12710*/  LDL.LU.64 R14, [R1+0x1478] ;  /* 0x00147800010e7983 */ /* 0x002ee80000300a00 */
[----:B------:R-:W2:Y:S02]  /*12720*/  LDL.LU.64 R10, [R1+0x1470] ;  /* 0x00147000010a7983 */ /* 0x000ea40000300a00 */
[----:B--2---:R-:W-:Y:S01]  /*12730*/  HMMA.16816.F32 R24, R20, R10, R24 ;  /* 0x0000000a1418723c */ /* 0x004fe20000001818 */
[----:B------:R-:W-:-:S02]  /*12740*/  IMAD.MOV.U32 R17, RZ, RZ, R10 ;  /* 0x000000ffff117224 */ /* 0x000fc400078e000a */
[----:B------:R-:W-:Y:S11]  /*12750*/  IMAD.MOV.U32 R16, RZ, RZ, R11 ;  /* 0x000000ffff107224 */ /* 0x000ff600078e000b */
[----:B------:R-:W-:Y:S09]  /*12760*/  @!UPT UIADD3 URZ, URZ, URZ, URZ ;  /* 0x0000003f3f3ff290 */ /* 0x000ff2000fffe03f */
[----:B------:R-:W-:Y:S04]  /*12770*/  STL.64 [R1+0x610], R24 ;  /* 0x0006101801007387 */ /* 0x000fe80000100a00 */
[----:B------:R0:W-:Y:S04]  /*12780*/  STL.64 [R1+0x618], R26 ;  /* 0x0006181a01007387 */ /* 0x0001e80000100a00 */
[----:B0-----:R-:W3:Y:S04]  /*12790*/  LDL.LU.64 R26, [R1+0x1468] ;  /* 0x00146800011a7983 */ /* 0x001ee80000300a00 */
[----:B------:R-:W3:Y:S04]  /*127a0*/  LDL.LU.64 R24, [R1+0x1460] ;  /* 0x0014600001187983 */ /* 0x000ee80000300a00 */
[----:B------:R-:W2:Y:S04]  /*127b0*/  LDL.LU.64 R10, [R1+0x1458] ;  /* 0x00145800010a7983 */ /* 0x000ea80000300a00 */
[----:B------:R-:W2:Y:S02]  /*127c0*/  LDL.LU.64 R8, [R1+0x1450] ;  /* 0x0014500001087983 */ /* 0x000ea40000300a00 */
[C---:B--2---:R-:W-:Y:S08]  /*127d0*/  HMMA.16816.F32 R8, R20.reuse, R18, R8 ;  /* 0x000000121408723c */ /* 0x044ff00000001808 */
[----:B---3--:R-:W-:Y:S11]  /*127e0*/  HMMA.16816.F32 R24, R20, R14, R24 ;  /* 0x0000000e1418723c */ /* 0x008ff60000001818 */
[----:B------:R-:W-:Y:S04]  /*127f0*/  @!UPT UIADD3 URZ, URZ, URZ, URZ ;  /* 0x0000003f3f3ff290 */ /* 0x000fe8000fffe03f */
[----:B------:R-:W-:Y:S04]  /*12800*/  STL.64 [R1+0x600], R8 ;  /* 0x0006000801007387 */ /* 0x000fe80000100a00 */
[----:B------:R0:W-:Y:S04]  /*12810*/  STL.64 [R1+0x608], R10 ;  /* 0x0006080a01007387 */ /* 0x0001e80000100a00 */
[----:B0-----:R-:W2:Y:S04]  /*12820*/  LDL.LU.64 R10, [R1+0x1448] ;  /* 0x00144800010a7983 */ /* 0x001ea80000300a00 */
[----:B------:R-:W3:Y:S04]  /*12830*/  LDL.LU.64 R8, [R1+0x1440] ;  /* 0x0014400001087983 */ /* 0x000ee80000300a00 */
[----:B------:R0:W-:Y:S02]  /*12840*/  STL.64 [R1+0x13b8], R18 ;  /* 0x0013b81201007387 */ /* 0x0001e40000100a00 */
[----:B0-----:R-:W-:-:S02]  /*12850*/  IMAD.MOV.U32 R18, RZ, RZ, R17 ;  /* 0x000000ffff127224 */ /* 0x001fc400078e0011 */
[----:B------:R-:W-:-:S05]  /*12860*/  IMAD.MOV.U32 R19, RZ, RZ, R16 ;  /* 0x000000ffff137224 */ /* 0x000fca00078e0010 */
[----:B------:R0:W-:Y:S02]  /*12870*/  STL.64 [R1+0x13d0], R18 ;  /* 0x0013d01201007387 */ /* 0x0001e40000100a00 */
[----:B0-----:R-:W-:Y:S02]  /*12880*/  IMAD.MOV.U32 R18, RZ, RZ, R13 ;  /* 0x000000ffff127224 */ /* 0x001fe400078e000d */
[----:B------:R-:W-:-:S05]  /*12890*/  IMAD.MOV.U32 R19, RZ, RZ, R12 ;  /* 0x000000ffff137224 */ /* 0x000fca00078e000c */
[----:B------:R0:W-:Y:S02]  /*128a0*/  STL.64 [R1+0x13e8], R18 ;  /* 0x0013e81201007387 */ /* 0x0001e40000100a00 */
[----:B0-----:R-:W-:Y:S02]  /*128b0*/  IMAD.MOV.U32 R18, RZ, RZ, R7 ;  /* 0x000000ffff127224 */ /* 0x001fe400078e0007 */
[----:B------:R-:W-:-:S05]  /*128c0*/  IMAD.MOV.U32 R19, RZ, RZ, R6 ;  /* 0x000000ffff137224 */ /* 0x000fca00078e0006 */
[----:B------:R0:W-:Y:S02]  /*128d0*/  STL.64 [R1+0x1400], R18 ;  /* 0x0014001201007387 */ /* 0x0001e40000100a00 */
[----:B0-----:R-:W-:Y:S02]  /*128e0*/  IMAD.MOV.U32 R19, RZ, RZ, R4 ;  /* 0x000000ffff137224 */ /* 0x001fe400078e0004 */
[----:B------:R-:W2:Y:S01]  /*128f0*/  LDL.LU R4, [R1+0x270] ;  /* 0x0002700001047983 */ /* 0x000ea20000300800 */
[----:B------:R-:W-:-:S03]  /*12900*/  IMAD.MOV.U32 R18, RZ, RZ, R5 ;  /* 0x000000ffff127224 */ /* 0x000fc600078e0005 */
[----:B------:R0:W-:Y:S04]  /*12910*/  STL.64 [R1+0x5f0], R24 ;  /* 0x0005f01801007387 */ /* 0x0001e80000100a00 */
[----:B------:R1:W-:Y:S04]  /*12920*/  STL.64 [R1+0x5f8], R26 ;  /* 0x0005f81a01007387 */ /* 0x0003e80000100a00 */
[----:B------:R-:W2:Y:S04]  /*12930*/  LDL.LU R5, [R1+0x274] ;  /* 0x0002740001057983 */ /* 0x000ea80000300800 */
[----:B------:R-:W2:Y:S04]  /*12940*/  LDL.LU R6, [R1+0x278] ;  /* 0x0002780001067983 */ /* 0x000ea80000300800 */
[----:B------:R-:W2:Y:S04]  /*12950*/  LDL.LU R7, [R1+0x27c] ;  /* 0x00027c0001077983 */ /* 0x000ea80000300800 */
[----:B0-----:R-:W2:Y:S04]  /*12960*/  LDL.LU R24, [R1+0x100] ;  /* 0x0001000001187983 */ /* 0x001ea80000300800 */
[----:B------:R-:W2:Y:S04]  /*12970*/  LDL.LU R25, [R1+0x104] ;  /* 0x0001040001197983 */ /* 0x000ea80000300800 */
[----:B-1----:R-:W2:Y:S04]  /*12980*/  LDL.LU R26, [R1+0x108] ;  /* 0x00010800011a7983 */ /* 0x002ea80000300800 */
[----:B------:R-:W2:Y:S04]  /*12990*/  LDL.LU R27, [R1+0x10c] ;  /* 0x00010c00011b7983 */ /* 0x000ea80000300800 */
[----:B------:R0:W-:Y:S04]  /*129a0*/  STL.64 [R1+0x13b0], R14 ;  /* 0x0013b00e01007387 */ /* 0x0001e80000100a00 */
[----:B------:R-:W2:Y:S04]  /*129b0*/  LDL.LU R12, [R1+0xa0] ;  /* 0x0000a000010c7983 */ /* 0x000ea80000300800 */
[----:B------:R-:W2:Y:S04]  /*129c0*/  LDL.LU R13, [R1+0xa4] ;  /* 0x0000a400010d7983 */ /* 0x000ea80000300800 */
[----:B0-----:R-:W2:Y:S01]  /*129d0*/  LDL.LU R14, [R1+0xa8] ;  /* 0x0000a800010e7983 */ /* 0x001ea20000300800 */
[----:B----4-:R-:W-:-:S03]  /*129e0*/  IMAD.MOV.U32 R15, RZ, RZ, R29 ;  /* 0x000000ffff0f7224 */ /* 0x010fc600078e001d */
[----:B------:R-:W4:Y:S04]  /*129f0*/  LDL.LU R29, [R1+0x143c] ;  /* 0x00143c00011d7983 */ /* 0x000f280000300800 */
        /* <DEDUP_REMOVED lines=10> */
[----:B------:R-:W2:Y:S01]  /*12aa0*/  LDL.LU R14, [R1+0xc8] ;  /* 0x0000c800010e7983 */ /* 0x000ea20000300800 */
[----:B----4-:R-:W-:-:S03]  /*12ab0*/  IMAD.MOV.U32 R15, RZ, RZ, R29 ;  /* 0x000000ffff0f7224 */ /* 0x010fc600078e001d */
[----:B------:R-:W4:Y:S01]  /*12ac0*/  LDL.LU R29, [R1+0x1438] ;  /* 0x00143800011d7983 */ /* 0x000f220000300800 */
[C---:B------:R-:W-:Y:S03]  /*12ad0*/  HMMA.16816.F32 R4, R20.reuse, R10, R4 ;  /* 0x0000000a1404723c */ /* 0x040fe60000001804 */
        /* <DEDUP_REMOVED lines=11> */
[----:B------:R-:W-:Y:S04]  /*12b90*/  STL.64 [R1+0x5e0], R4 ;  /* 0x0005e00401007387 */ /* 0x000fe80000100a00 */
[----:B------:R0:W-:Y:S04]  /*12ba0*/  STL.64 [R1+0x5e8], R6 ;  /* 0x0005e80601007387 */ /* 0x0001e80000100a00 */
[----:B0-----:R-:W2:Y:S04]  /*12bb0*/  LDL.LU.64 R6, [R1+0x1430] ;  /* 0x0014300001067983 */ /* 0x001ea80000300a00 */
[----:B------:R-:W3:Y:S01]  /*12bc0*/  LDL.LU R5, [R1+0x1428] ;  /* 0x0014280001057983 */ /* 0x000ee20000300800 */
[----:B----4-:R-:W-:Y:S01]  /*12bd0*/  IMAD.MOV.U32 R15, RZ, RZ, R29 ;  /* 0x000000ffff0f7224 */ /* 0x010fe200078e001d */
[----:B--2---:R-:W-:Y:S02]  /*12be0*/  HMMA.16816.F32 R20, R20, R6, R24 ;  /* 0x000000061414723c */ /* 0x004fe40000001818 */
[----:B------:R-:W2:Y:S04]  /*12bf0*/  LDL.LU.64 R26, [R1+0x1420] ;  /* 0x00142000011a7983 */ /* 0x000ea80000300a00 */
[----:B------:R-:W2:Y:S11]  /*12c00*/  LDL.LU.64 R24, [R1+0x1418] ;  /* 0x0014180001187983 */ /* 0x000eb60000300a00 */
[----:B------:R-:W-:Y:S06]  /*12c10*/  @!UPT UIADD3 URZ, URZ, URZ, URZ ;  /* 0x0000003f3f3ff290 */ /* 0x000fec000fffe03f */
[----:B------:R-:W-:Y:S04]  /*12c20*/  STL.64 [R1+0x4d0], R20 ;  /* 0x0004d01401007387 */ /* 0x000fe80000100a00 */
[----:B------:R-:W-:Y:S01]  /*12c30*/  STL.64 [R1+0x4d8], R22 ;  /* 0x0004d81601007387 */ /* 0x000fe20000100a00 */
        /* <DEDUP_REMOVED lines=28> */
[----:B--2---:R-:W-:Y:S02]  /*12e00*/  HMMA.16816.F32 R16, R24, R18, R12 ;  /* 0x000000121810723c */ /* 0x004fe4000000180c */
[----:B------:R-:W2:Y:S11]  /*12e10*/  LDL.LU.64 R14, [R1+0x13b0] ;  /* 0x0013b000010e7983 */ /* 0x000eb60000300a00 */
[----:B------:R-:W-:Y:S10]  /*12e20*/  @!UPT UIADD3 URZ, URZ, URZ, URZ ;  /* 0x0000003f3f3ff290 */ /* 0x000ff4000fffe03f */
[----:B------:R-:W-:Y:S04]  /*12e30*/  STL.64 [R1+0x450], R16 ;  /* 0x0004501001007387 */ /* 0x000fe80000100a00 */
[----:B------:R0:W-:Y:S04]  /*12e40*/  STL.64 [R1+0x458], R18 ;  /* 0x0004581201007387 */ /* 0x0001e80000100a00 */
[----:B0-----:R-:W2:Y:S04]  /*12e50*/  LDL.LU.64 R18, [R1+0x13a8] ;  /* 0x0013a80001127983 */ /* 0x001ea80000300a00 */
[----:B------:R-:W2:Y:S04]  /*12e60*/  LDL.LU.64 R16, [R1+0x13a0] ;  /* 0x0013a00001107983 */ /* 0x000ea80000300a00 */
[----:B------:R-:W4:Y:S01]  /*12e70*/  LDL R4, [R1+0x7b4] ;  /* 0x0007b40001047983 */ /* 0x000f220000100800 */
[----:B------:R-:W-:-:S02]  /*12e80*/  IMAD.MOV.U32 R20, RZ, RZ, R28 ;  /* 0x000000ffff147224 */ /* 0x000fc400078e001c */
[----:B------:R-:W-:Y:S02]  /*12e90*/  IMAD.MOV.U32 R21, RZ, RZ, R3 ;  /* 0x000000ffff157224 */ /* 0x000fe400078e0003 */
[----:B------:R-:W-:Y:S02]  /*12ea0*/  IMAD.MOV.U32 R22, RZ, RZ, R2 ;  /* 0x000000ffff167224 */ /* 0x000fe400078e0002 */
[----:B------:R-:W-:Y:S01]  /*12eb0*/  IMAD.MOV.U32 R23, RZ, RZ, R0 ;  /* 0x000000ffff177224 */ /* 0x000fe200078e0000 */
[C---:B--2---:R-:W-:Y:S01]  /*12ec0*/  HMMA.16816.F32 R12, R24.reuse, R14, R16 ;  /* 0x0000000e180c723c */ /* 0x044fe20000001810 */
[----:B------:R-:W2:Y:S04]  /*12ed0*/  LDL.LU.64 R18, [R1+0x1398] ;  /* 0x0013980001127983 */ /* 0x000ea80000300a00 */
[----:B------:R-:W2:Y:S03]  /*12ee0*/  LDL.LU.64 R16, [R1+0x1390] ;  /* 0x0013900001107983 */ /* 0x000ea60000300a00 */
[----:B------:R-:W-:Y:S11]  /*12ef0*/  HMMA.16816.F32 R20, R24, R10, R20 ;  /* 0x0000000a1814723c */ /* 0x000ff60000001814 */
[----:B------:R-:W-:Y:S04]  /*12f00*/  @!UPT UIADD3 URZ, URZ, URZ, URZ ;  /* 0x0000003f3f3ff290 */ /* 0x000fe8000fffe03f */
[----:B------:R-:W-:Y:S04]  /*12f10*/  STL.64 [R1+0x70], R12 ;  /* 0x0000700c01007387 */ /* 0x000fe80000100a00 */
[----:B------:R2:W-:Y:S05]  /*12f20*/  STL.64 [R1+0x78], R14 ;  /* 0x0000780e01007387 */ /* 0x0005ea0000100a00 */
[----:B------:R-:W-:Y:S02]  /*12f30*/  IMAD.MOV.U32 R0, RZ, RZ, R23 ;  /* 0x000000ffff007224 */ /* 0x000fe400078e0017 */
[----:B------:R-:W-:-:S02]  /*12f40*/  IMAD.MOV.U32 R2, RZ, RZ, R22 ;  /* 0x000000ffff027224 */ /* 0x000fc400078e0016 */
[----:B------:R-:W-:Y:S02]  /*12f50*/  IMAD.MOV.U32 R3, RZ, RZ, R21 ;  /* 0x000000ffff037224 */ /* 0x000fe400078e0015 */
[----:B------:R-:W-:Y:S01]  /*12f60*/  IMAD.MOV.U32 R28, RZ, RZ, R20 ;  /* 0x000000ffff1c7224 */ /* 0x000fe200078e0014 */
[----:B------:R-:W-:Y:S04]  /*12f70*/  STL [R1+0x1210], R0 ;  /* 0x0012100001007387 */ /* 0x000fe80000100800 */
[----:B------:R-:W-:Y:S04]  /*12f80*/  STL [R1+0x1118], R2 ;  /* 0x0011180201007387 */ /* 0x000fe80000100800 */
[----:B------:R-:W-:Y:S04]  /*12f90*/  STL [R1+0xfec], R3 ;  /* 0x000fec0301007387 */ /* 0x000fe80000100800 */
[----:B------:R-:W-:Y:S04]  /*12fa0*/  STL [R1+0xfe8], R28 ;  /* 0x000fe81c01007387 */ /* 0x000fe80000100800 */
[----:B----4-:R-:W-:Y:S01]  /*12fb0*/  LDSM.16.M88.4 R20, [R4+0x2000] ;  /* 0x002000000414783b */ /* 0x010fe20000000200 */
[----:B--2---:R-:W-:Y:S11]  /*12fc0*/  HMMA.16816.F32 R12, R24, R6, R16 ;  /* 0x00000006180c723c */ /* 0x004ff60000001810 */
[----:B------:R-:W-:Y:S11]  /*12fd0*/  @!UPT UIADD3 URZ, URZ, URZ, URZ ;  /* 0x0000003f3f3ff290 */ /* 0x000ff6000fffe03f */
[----:B------:R-:W-:Y:S01]  /*12fe0*/  @!UPT UIADD3 URZ, URZ, URZ, URZ ;  /* 0x0000003f3f3ff290 */ /* 0x000fe2000fffe03f */
[----:B------:R-:W-:Y:S01]  /*12ff0*/  STL.64 [R1+0x350], R12 ;  /* 0x0003500c01007387 */ /* 0x000fe20000100a00 */
[----:B------:R-:W-:-:S03]  /*13000*/  IMAD.MOV.U32 R29, RZ, RZ, R15 ;  /* 0x000000ffff1d7224 */ /* 0x000fc600078e000f */
[----:B------:R-:W-:Y:S04]  /*13010*/  STL [R1+0x358], R14 ;  /* 0x0003580e01007387 */ /* 0x000fe80000100800 */
[----:B------:R-:W0:Y:S04]  /*13020*/  LDSM.16.M88.4 R12, [R4] ;  /* 0x00000000040c783b */ /* 0x000e280000000200 */
[----:B------:R-:W-:Y:S04]  /*13030*/  STL [R1+0x1214], R29 ;  /* 0x0012141d01007387 */ /* 0x000fe80000100800 */
[----:B------:R-:W2:Y:S04]  /*13040*/  LDL R27, [R1+0x7a4] ;  /* 0x0007a400011b7983 */ /* 0x000ea80000100800 */
[----:B0-----:R-:W-:Y:S04]  /*13050*/  STL.64 [R1+0x40], R12 ;  /* 0x0000400c01007387 */ /* 0x001fe80000100a00 */
[----:B------:R-:W-:Y:S04]  /*13060*/  STL.64 [R1+0x48], R14 ;  /* 0x0000480e01007387 */ /* 0x000fe80000100a00 */
[----:B------:R-:W0:Y:S04]  /*13070*/  LDSM.16.M88.4 R12, [R4+0x4000] ;  /* 0x00400000040c783b */ /* 0x000e280000000200 */
[----:B------:R-:W-:Y:S04]  /*13080*/  STL.64 [R1+0x30], R20 ;  /* 0x0000301401007387 */ /* 0x000fe80000100a00 */
[----:B------:R-:W-:Y:S04]  /*13090*/  STL.64 [R1+0x38], R22 ;  /* 0x0000381601007387 */ /* 0x000fe80000100a00 */
[----:B------:R-:W1:Y:S04]  /*130a0*/  LDSM.16.M88.4 R20, [R4+0x6000] ;  /* 0x006000000414783b */ /* 0x000e680000000200 */
[----:B0-----:R-:W-:Y:S04]  /*130b0*/  STL.64 [R1+0x20], R12 ;  /* 0x0000200c01007387 */ /* 0x001fe80000100a00 */
[----:B------:R-:W-:Y:S04]  /*130c0*/  STL.64 [R1+0x28], R14 ;  /* 0x0000280e01007387 */ /* 0x000fe80000100a00 */
[----:B------:R-:W0:Y:S04]  /*130d0*/  LDSM.16.M88.4 R12, [R4+0x8000] ;  /* 0x00800000040c783b */ /* 0x000e280000000200 */
[----:B-1----:R-:W-:Y:S04]  /*130e0*/  STL.64 [R1+0x10], R20 ;  /* 0x0000101401007387 */ /* 0x002fe80000100a00 */
[----:B------:R-:W-:Y:S04]  /*130f0*/  STL.64 [R1+0x18], R22 ;  /* 0x0000181601007387 */ /* 0x000fe80000100a00 */
[----:B0-----:R-:W-:Y:S01]  /*13100*/  STL.64 [R1], R12 ;  /* 0x0000000c01007387 */ /* 0x001fe20000100a00 */
[----:B------:R-:W-:-:S02]  /*13110*/  IMAD.MOV.U32 R2, RZ, RZ, R12 ;  /* 0x000000ffff027224 */ /* 0x000fc400078e000c */
[----:B------:R-:W-:Y:S01]  /*13120*/  IMAD.MOV.U32 R0, RZ, RZ, R13 ;  /* 0x000000ffff007224 */ /* 0x000fe200078e000d */
[----:B------:R-:W-:Y:S04]  /*13130*/  STL.64 [R1+0x8], R14 ;  /* 0x0000080e01007387 */ /* 0x000fe80000100a00 */
[----:B------:R-:W0:Y:S04]  /*13140*/  LDSM.16.M88.4 R12, [R4+0xa000] ;  /* 0x00a00000040c783b */ /* 0x000e280000000200 */
[----:B0-----:R3:W-:Y:S04]  /*13150*/  STL.64 [R1+0x1318], R14 ;  /* 0x0013180e01007387 */ /* 0x0017e80000100a00 */
[----:B------:R0:W-:Y:S01]  /*13160*/  STL.64 [R1+0x1310], R12 ;  /* 0x0013100c01007387 */ /* 0x0001e20000100a00 */
[----:B---3--:R-:W-:-:S02]  /*13170*/  IMAD.MOV.U32 R14, RZ, RZ, R9 ;  /* 0x000000ffff0e7224 */ /* 0x008fc400078e0009 */
[----:B0-----:R-:W-:Y:S02]  /*13180*/  IMAD.MOV.U32 R12, RZ, RZ, R8 ;  /* 0x000000ffff0c7224 */ /* 0x001fe400078e0008 */
[----:B------:R-:W3:Y:S01]  /*13190*/  LDL.LU R8, [R1+0x138c] ;  /* 0x00138c0001087983 */ /* 0x000ee20000300800 */
[----:B------:R-:W-:-:S03]  /*131a0*/  IMAD.MOV.U32 R13, RZ, RZ, R5 ;  /* 0x000000ffff0d7224 */ /* 0x000fc600078e0005 */
[----:B------:R-:W4:Y:S04]  /*131b0*/  LDL.LU R5, [R1+0x1388] ;  /* 0x0013880001057983 */ /* 0x000f280000300800 */
[----:B------:R-:W3:Y:S04]  /*131c0*/  LDL.LU R9, [R1+0x1384] ;  /* 0x0013840001097983 */ /* 0x000ee80000300800 */
[----:B------:R-:W3:Y:S04]  /*131d0*/  LDL.LU R15, [R1+0x75c] ;  /* 0x00075c00010f7983 */ /* 0x000ee80000300800 */
[----:B--2---:R-:W-:Y:S04]  /*131e0*/  LDSM.16.MT88.4 R20, [R27+0x14080] ;  /* 0x014080001b14783b */ /* 0x004fe80000004200 */
[----:B------:R-:W-:Y:S04]  /*131f0*/  LDSM.16.MT88.4 R16, [R27+0x14000] ;  /* 0x014000001b10783b */ /* 0x000fe80000004200 */
[----:B---3--:R-:W-:Y:S04]  /*13200*/  STL.64 [R1+0x1328], R14 ;  /* 0x0013280e01007387 */ /* 0x008fe80000100a00 */
[----:B------:R0:W-:Y:S04]  /*13210*/  STL.64 [R1+0x1320], R12 ;  /* 0x0013200c01007387 */ /* 0x0001e80000100a00 */
[----:B0-----:R-:W2:Y:S01]  /*13220*/  LDL.64 R12, [R1+0x10] ;  /* 0x00001000010c7983 */ /* 0x001ea20000100a00 */
[----:B------:R-:W-:-:S02]  /*13230*/  IMAD.MOV.U32 R14, RZ, RZ, R9 ;  /* 0x000000ffff0e7224 */ /* 0x000fc400078e0009 */
[----:B------:R-:W-:Y:S02]  /*13240*/  IMAD.MOV.U32 R15, RZ, RZ, R8 ;  /* 0x000000ffff0f7224 */ /* 0x000fe400078e0008 */
[----:B------:R-:W0:Y:S04]  /*13250*/  LDSM.16.M88.4 R8, [R4+0xc000] ;  /* 0x00c000000408783b */ /* 0x000e280000000200 */
[----:B--2---:R1:W-:Y:S04]  /*13260*/  STL.64 [R1+0x1340], R12 ;  /* 0x0013400c01007387 */ /* 0x0043e80000100a00 */
[----:B-1----:R-:W2:Y:S01]  /*13270*/  LDL.LU R12, [R1+0x770] ;  /* 0x00077000010c7983 */ /* 0x002ea20000300800 */
[----:B----4-:R-:W-:-:S03]  /*13280*/  IMAD.MOV.U32 R13, RZ, RZ, R5 ;  /* 0x000000ffff0d7224 */ /* 0x010fc600078e0005 */
[----:B------:R-:W3:Y:S04]  /*13290*/  LDL.LU R5, [R1+0x1380] ;  /* 0x0013800001057983 */ /* 0x000ee80000300800 */
[----:B------:R-:W-:Y:S04]  /*132a0*/  STL.64 [R1+0x1358], R14 ;  /* 0x0013580e01007387 */ /* 0x000fe80000100a00 */
[----:B--2---:R1:W-:Y:S04]  /*132b0*/  STL.64 [R1+0x1350], R12 ;  /* 0x0013500c01007387 */ /* 0x0043e80000100a00 */
[----:B-1----:R-:W2:Y:S04]  /*132c0*/  LDL.64 R12, [R1+0x30] ;  /* 0x00003000010c7983 */ /* 0x002ea80000100a00 */
[----:B--2---:R1:W-:Y:S04]  /*132d0*/  STL.64 [R1+0x1368], R12 ;  /* 0x0013680c01007387 */ /* 0x0043e80000100a00 */
[----:B-1----:R-:W2:Y:S01]  /*132e0*/  LDL.64 R12, [R1+0x40] ;  /* 0x00004000010c7983 */ /* 0x002ea20000100a00 */
[----:B0-----:R-:W-:Y:S02]  /*132f0*/  STL [R1+0xeec], R10 ;  /* 0x000eec0a01007387 */ /* 0x001fe40000100800 */
[----:B------:R-:W-:Y:S02]  /*13300*/  STL [R1+0xee8], R11 ;  /* 0x000ee80b01007387 */ /* 0x000fe40000100800 */
[----:B------:R0:W-:Y:S02]  /*13310*/  STL.64 [R1+0x1360], R8 ;  /* 0x0013600801007387 */ /* 0x0001e40000100a00 */
[----:B0-----:R-:W4:Y:S01]  /*13320*/  LDL.LU R8, [R1+0x780] ;  /* 0x0007800001087983 */ /* 0x001f220000300800 */
[----:B------:R-:W4:Y:S02]  /*13330*/  LDL.LU R9, [R1+0x784] ;  /* 0x0007840001097983 */ /* 0x000f240000300800 */
[----:B------:R-:W2:Y:S02]  /*13340*/  LDL.LU R10, [R1+0x788] ;  /* 0x00078800010a7983 */ /* 0x000ea40000300800 */
[----:B------:R-:W2:Y:S02]  /*13350*/  LDL.LU R11, [R1+0x78c] ;  /* 0x00078c00010b7983 */ /* 0x000ea40000300800 */
[----:B--2---:R3:W-:Y:S02]  /*13360*/  STL.64 [R1+0x1378], R10 ;  /* 0x0013780a01007387 */ /* 0x0047e40000100a00 */
[----:B---3--:R-:W-:-:S02]  /*13370*/  IMAD.MOV.U32 R11, RZ, RZ, R5 ;  /* 0x000000ffff0b7224 */ /* 0x008fc400078e0005 */
[----:B------:R-:W0:Y:S04]  /*13380*/  LDSM.16.M88.4 R4, [R4+0xe000] ;  /* 0x00e000000404783b */ /* 0x000e280000000200 */
[----:B----4-:R1:W-:Y:S04]  /*13390*/  STL.64 [R1+0x1370], R8 ;  /* 0x0013700801007387 */ /* 0x0103e80000100a00 */
[----:B-1----:R-:W2:Y:S01]  /*133a0*/  LDL.LU R8, [R1+0x790] ;  /* 0x0007900001087983 */ /* 0x002ea20000300800 */
[----:B------:R-:W2:Y:S02]  /*133b0*/  LDL.LU R9, [R1+0x794] ;  /* 0x0007940001097983 */ /* 0x000ea40000300800 */
[----:B------:R-:W2:Y:S01]  /*133c0*/  LDL.LU R10, [R1+0x798] ;  /* 0x00079800010a7983 */ /* 0x000ea20000300800 */
[----:B0-----:R-:W-:Y:S01]  /*133d0*/  STL [R1+0xf5c], R6 ;  /* 0x000f5c0601007387 */ /* 0x001fe20000100800 */
[----:B------:R-:W-:Y:S02]  /*133e0*/  STL [R1+0xf58], R7 ;  /* 0x000f580701007387 */ /* 0x000fe40000100800 */
[----:B------:R0:W-:Y:S02]  /*133f0*/  STL.64 [R1+0x1348], R4 ;  /* 0x0013480401007387 */ /* 0x0001e40000100a00 */
[----:B0-----:R-:W3:Y:S01]  /*13400*/  LDL.64 R4, [R1+0x20] ;  /* 0x0000200001047983 */ /* 0x001ee20000100a00 */
[----:B------:R-:W-:Y:S02]  /*13410*/  STL.64 [R1+0x12f8], R22 ;  /* 0x0012f81601007387 */ /* 0x000fe40000100a00 */
[----:B------:R0:W-:Y:S02]  /*13420*/  STL.64 [R1+0x12f0], R20 ;  /* 0x0012f01401007387 */ /* 0x0001e40000100a00 */
[----:B0-----:R-:W4:Y:S01]  /*13430*/  LDL.LU R20, [R1+0x740] ;  /* 0x0007400001147983 */ /* 0x001f220000300800 */
[----:B------:R-:W4:Y:S02]  /*13440*/  LDL.LU R21, [R1+0x744] ;  /* 0x0007440001157983 */ /* 0x000f240000300800 */
[----:B------:R-:W3:Y:S02]  /*13450*/  LDL.LU R22, [R1+0x748] ;  /* 0x0007480001167983 */ /* 0x000ee40000300800 */
[----:B------:R-:W3:Y:S02]  /*13460*/  LDL.LU R23, [R1+0x74c] ;  /* 0x00074c0001177983 */ /* 0x000ee40000300800 */
[----:B------:R-:W-:-:S02]  /*13470*/  IMAD.MOV.U32 R24, RZ, RZ, R2 ;  /* 0x000000ffff187224 */ /* 0x000fc400078e0002 */
[----:B------:R-:W-:Y:S02]  /*13480*/  IMAD.MOV.U32 R25, RZ, RZ, R0 ;  /* 0x000000ffff197224 */ /* 0x000fe400078e0000 */
[----:B------:R-:W-:Y:S02]  /*13490*/  IMAD.MOV.U32 R2, RZ, RZ, R12 ;  /* 0x000000ffff027224 */ /* 0x000fe400078e000c */
[----:B------:R-:W-:Y:S01]  /*134a0*/  IMAD.MOV.U32 R0, RZ, RZ, R13 ;  /* 0x000000ffff007224 */ /* 0x000fe200078e000d */
[C---:B--2---:R-:W-:Y:S01]  /*134b0*/  HMMA.16816.F32 R8, R16.reuse, R12, R8 ;  /* 0x0000000c1008723c */ /* 0x044fe20000001808 */
[----:B---3--:R-:W-:Y:S01]  /*134c0*/  STL.64 [R1+0x1338], R22 ;  /* 0x0013381601007387 */ /* 0x008fe20000100a00 */
[----:B----4-:R0:W-:Y:S03]  /*134d0*/  STL.64 [R1+0x1330], R20 ;  /* 0x0013301401007387 */ /* 0x0101e60000100a00 */
[----:B0-----:R-:W2:Y:S01]  /*134e0*/  LDL.LU R20, [R1+0x760] ;  /* 0x0007600001147983 */ /* 0x001ea20000300800 */
[----:B------:R-:W2:Y:S02]  /*134f0*/  LDL.LU R21, [R1+0x764] ;  /* 0x0007640001157983 */ /* 0x000ea40000300800 */
[----:B------:R-:W2:Y:S02]  /*13500*/  LDL.LU R22, [R1+0x768] ;  /* 0x0007680001167983 */ /* 0x000ea40000300800 */
[----:B------:R-:W2:Y:S01]  /*13510*/  LDL.LU R23, [R1+0x76c] ;  /* 0x00076c0001177983 */ /* 0x000ea20000300800 */
[----:B------:R-:W-:Y:S11]  /*13520*/  STL [R1+0x1278], R27 ;  /* 0x0012781b01007387 */ /* 0x000ff60000100800 */
[----:B------:R-:W-:Y:S01]  /*13530*/  @!UPT UIADD3 URZ, URZ, URZ, URZ ;  /* 0x0000003f3f3ff290 */ /* 0x000fe2000fffe03f */
[----:B------:R-:W-:Y:S02]  /*13540*/  STL.64 [R1+0x340], R8 ;  /* 0x0003400801007387 */ /* 0x000fe40000100a00 */
[----:B------:R0:W-:Y:S02]  /*13550*/  STL.64 [R1+0x348], R10 ;  /* 0x0003480a01007387 */ /* 0x0001e40000100a00 */
[----:B0-----:R-:W3:Y:S01]  /*13560*/  LDL.LU.64 R10, [R1+0x1378] ;  /* 0x00137800010a7983 */ /* 0x001ee20000300a00 */
[----:B------:R-:W3:Y:S02]  /*13570*/  LDL.LU.64 R8, [R1+0x1370] ;  /* 0x0013700001087983 */ /* 0x000ee40000300a00 */
[----:B------:R-:W3:Y:S02]  /*13580*/  LDL.LU.64 R12, [R1+0x1368] ;  /* 0x00136800010c7983 */ /* 0x000ee40000300a00 */
[----:B---3--:R-:W-:Y:S01]  /*13590*/  HMMA.16816.F32 R8, R16, R12, R8 ;  /* 0x0000000c1008723c */ /* 0x008fe20000001808 */
[----:B------:R-:W-:Y:S11]  /*135a0*/  IMAD.MOV.U32 R3, RZ, RZ, R13 ;  /* 0x000000ffff037224 */ /* 0x000ff600078e000d */
[----:B------:R-:W-:Y:S11]  /*135b0*/  @!UPT UIADD3 URZ, URZ, URZ, URZ ;  /* 0x0000003f3f3ff290 */ /* 0x000ff6000fffe03f */
[----:B------:R0:W-:Y:S01]  /*135c0*/  STL.64 [R1+0x330], R8 ;  /* 0x0003300801007387 */ /* 0x0001e20000100a00 */
[----:B------:R1:W-:Y:S03]  /*135d0*/  STL.64 [R1+0x338], R10 ;  /* 0x0003380a01007387 */ /* 0x0003e60000100a00 */
[----:B0-----:R-:W3:Y:S01]  /*135e0*/  LDL.LU.64 R8, [R1+0x1360] ;  /* 0x0013600001087983 */ /* 0x001ee20000300a00 */
[----:B-1----:R-:W-:Y:S02]  /*135f0*/  IMAD.MOV.U32 R10, RZ, RZ, R12 ;  /* 0x000000ffff0a7224 */ /* 0x002fe400078e000c */
[----:B------:R-:W4:Y:S02]  /*13600*/  LDL.LU.64 R14, [R1+0x1358] ;  /* 0x00135800010e7983 */ /* 0x000f240000300a00 */
[----:B------:R-:W4:Y:S02]  /*13610*/  LDL.LU.64 R12, [R1+0x1350] ;  /* 0x00135000010c7983 */ /* 0x000f240000300a00 */
[----:B------:R-:W-:-:S02]  /*13620*/  IMAD.MOV.U32 R26, RZ, RZ, R4 ;  /* 0x000000ffff1a7224 */ /* 0x000fc400078e0004 */
[----:B------:R-:W-:Y:S01]  /*13630*/  IMAD.MOV.U32 R11, RZ, RZ, R5 ;  /* 0x000000ffff0b7224 */ /* 0x000fe200078e0005 */
[----:B----4-:R-:W-:Y:S01]  /*13640*/  HMMA.16816.F32 R12, R16, R4, R12 ;  /* 0x00000004100c723c */ /* 0x010fe2000000180c */
[----:B------:R-:W4:Y:S11]  /*13650*/  LDL.LU.64 R4, [R1+0x1348] ;  /* 0x0013480001047983 */ /* 0x000f360000300a00 */
[----:B------:R-:W-:Y:S11]  /*13660*/  @!UPT UIADD3 URZ, URZ, URZ, URZ ;  /* 0x0000003f3f3ff290 */ /* 0x000ff6000fffe03f */
[----:B------:R0:W-:Y:S04]  /*13670*/  STL.64 [R1+0x320], R12 ;  /* 0x0003200c01007387 */ /* 0x0001e80000100a00 */
[----:B0-----:R-:W2:Y:S01]  /*13680*/  LDL.LU.64 R12, [R1+0x1340] ;  /* 0x00134000010c7983 */ /* 0x001ea20000300a00 */
[----:B------:R-:W-:Y:S02]  /*13690*/  IMAD.MOV.U32 R7, RZ, RZ, R15 ;  /* 0x000000ffff077224 */ /* 0x000fe400078e000f */
[----:B------:R-:W-:-:S03]  /*136a0*/  IMAD.MOV.U32 R6, RZ, RZ, R14 ;  /* 0x000000ffff067224 */ /* 0x000fc600078e000e */
[----:B------:R-:W-:Y:S02]  /*136b0*/  STL [R1+0xf64], R7 ;  /* 0x000f640701007387 */ /* 0x000fe40000100800 */
[----:B------:R-:W-:Y:S01]  /*136c0*/  STL [R1+0xf60], R6 ;  /* 0x000f600601007387 */ /* 0x000fe20000100800 */
[C---:B--2---:R-:W-:Y:S01]  /*136d0*/  HMMA.16816.F32 R20, R16.reuse, R12, R20 ;  /* 0x0000000c1014723c */ /* 0x044fe20000001814 */
[----:B------:R-:W-:Y:S02]  /*136e0*/  IMAD.MOV.U32 R28, RZ, RZ, R12 ;  /* 0x000000ffff1c7224 */ /* 0x000fe400078e000c */
[----:B------:R-:W-:Y:S11]  /*136f0*/  IMAD.MOV.U32 R27, RZ, RZ, R13 ;  /* 0x000000ffff1b7224 */ /* 0x000ff600078e000d */
[----:B------:R-:W-:Y:S09]  /*13700*/  @!UPT UIADD3 URZ, URZ, URZ, URZ ;  /* 0x0000003f3f3ff290 */ /* 0x000ff2000fffe03f */
[----:B------:R-:W-:Y:S01]  /*13710*/  STL.64 [R1+0x310], R20 ;  /* 0x0003101401007387 */ /* 0x000fe20000100a00 */
[----:B------:R0:W-:Y:S03]  /*13720*/  STL.64 [R1+0x318], R22 ;  /* 0x0003181601007387 */ /* 0x0001e60000100a00 */
[----:B0-----:R-:W2:Y:S01]  /*13730*/  LDL.LU.64 R22, [R1+0x1338] ;  /* 0x0013380001167983 */ /* 0x001ea20000300a00 */
[----:B------:R-:W2:Y:S02]  /*13740*/  LDL.LU.64 R20, [R1+0x1330] ;  /* 0x0013300001147983 */ /* 0x000ea40000300a00 */
[----:B------:R-:W2:Y:S02]  /*13750*/  LDL.LU.64 R14, [R1+0x1328] ;  /* 0x00132800010e7983 */ /* 0x000ea40000300a00 */
[----:B------:R-:W2:Y:S02]  /*13760*/  LDL.LU.64 R12, [R1+0x1320] ;  /* 0x00132000010c7983 */ /* 0x000ea40000300a00 */
[----:B--2---:R-:W-:Y:S11]  /*13770*/  HMMA.16816.F32 R12, R16, R24, R12 ;  /* 0x00000018100c723c */ /* 0x004ff6000000180c */
[----:B------:R-:W-:Y:S11]  /*13780*/  @!UPT UIADD3 URZ, URZ, URZ, URZ ;  /* 0x0000003f3f3ff290 */ /* 0x000ff6000fffe03f */
[----:B------:R-:W-:Y:S01]  /*13790*/  @!UPT UIADD3 URZ, URZ, URZ, URZ ;  /* 0x0000003f3f3ff290 */ /* 0x000fe2000fffe03f */
[----:B------:R0:W-:Y:S01]  /*137a0*/  STL.64 [R1+0x300], R12 ;  /* 0x0003000c01007387 */ /* 0x0001e20000100a00 */
[----:B------:R-:W-:Y:S02]  /*137b0*/  IMAD.MOV.U32 R7, RZ, RZ, R14 ;  /* 0x000000ffff077224 */ /* 0x000fe400078e000e */
[----:B------:R-:W-:Y:S02]  /*137c0*/  IMAD.MOV.U32 R6, RZ, RZ, R15 ;  /* 0x000000ffff067224 */ /* 0x000fe400078e000f */
[----:B------:R-:W2:Y:S04]  /*137d0*/  LDL.LU.64 R14, [R1+0x1318] ;  /* 0x00131800010e7983 */ /* 0x000ea80000300a00 */
[----:B0-----:R-:W2:Y:S01]  /*137e0*/  LDL.LU.64 R12, [R1+0x1310] ;  /* 0x00131000010c7983 */ /* 0x001ea20000300a00 */
[----:B------:R-:W-:Y:S02]  /*137f0*/  STL.64 [R1+0x1308], R6 ;  /* 0x0013080601007387 */ /* 0x000fe40000100a00 */
[----:B----4-:R-:W-:Y:S02]  /*13800*/  STL.64 [R1+0x1300], R4 ;  /* 0x0013000401007387 */ /* 0x010fe40000100a00 */
        /* <DEDUP_REMOVED lines=9> */
[----:B------:R-:W-:Y:S01]  /*138a0*/  STL.64 [R1+0x12d8], R24 ;  /* 0x0012d81801007387 */ /* 0x000fe20000100a00 */
[C---:B--2---:R-:W-:Y:S11]  /*138b0*/  HMMA.16816.F32 R4, R16.reuse, R12, R20 ;  /* 0x0000000c1004723c */ /* 0x044ff60000001814 */
[----:B------:R-:W-:Y:S11]  /*138c0*/  @!UPT UIADD3 URZ, URZ, URZ, URZ ;  /* 0x0000003f3f3ff290 */ /* 0x000ff6000fffe03f */
[----:B------:R-:W-:Y:S01]  /*138d0*/  @!UPT UIADD3 URZ, URZ, URZ, URZ ;  /* 0x0000003f3f3ff290 */ /* 0x000fe2000fffe03f */
[----:B------:R0:W-:Y:S01]  /*138e0*/  STL.64 [R1+0x2f0], R4 ;  /* 0x0002f00401007387 */ /* 0x0001e20000100a00 */
[----:B------:R1:W-:Y:S02]  /*138f0*/  STL.64 [R1+0x2f8], R6 ;  /* 0x0002f80601007387 */ /* 0x0003e40000100a00 */
[----:B------:R-:W2:Y:S02]  /*13900*/  LDL.LU R20, [R1+0x5d0] ;  /* 0x0005d00001147983 */ /* 0x000ea40000300800 */
[----:B------:R-:W2:Y:S01]  /*13910*/  LDL.LU R21, [R1+0x5d4] ;  /* 0x0005d40001157983 */ /* 0x000ea20000300800 */
[----:B------:R-:W2:Y:S01]  /*13920*/  LDL.LU R22, [R1+0x5d8] ;  /* 0x0005d80001167983 */ /* 0x000ea20000300800 */
[----:B------:R-:W2:Y:S03]  /*13930*/  LDL.LU R23, [R1+0x5dc] ;  /* 0x0005dc0001177983 */ /* 0x000ea60000300800 */
[----:B0-----:R-:W3:Y:S01]  /*13940*/  LDL.LU R4, [R1+0x730] ;  /* 0x0007300001047983 */ /* 0x001ee20000300800 */
[----:B------:R-:W3:Y:S02]  /*13950*/  LDL.LU R5, [R1+0x734] ;  /* 0x0007340001057983 */ /* 0x000ee40000300800 */
[----:B-1----:R-:W3:Y:S02]  /*13960*/  LDL.LU R6, [R1+0x738] ;  /* 0x0007380001067983 */ /* 0x002ee40000300800 */
[----:B------:R-:W3:Y:S01]  /*13970*/  LDL.LU R7, [R1+0x73c] ;  /* 0x00073c0001077983 */ /* 0x000ee20000300800 */
[----:B------:R-:W-:Y:S01]  /*13980*/  STL.64 [R1+0x1288], R14 ;  /* 0x0012880e01007387 */ /* 0x000fe20000100a00 */
[----:B------:R0:W-:Y:S03]  /*13990*/  STL.64 [R1+0x1280], R12 ;  /* 0x0012800c01007387 */ /* 0x0001e60000100a00 */
[----:B0-----:R-:W4:Y:S01]  /*139a0*/  LDL.LU R12, [R1+0x570] ;  /* 0x00057000010c7983 */ /* 0x001f220000300800 */
[----:B------:R-:W4:Y:S02]  /*139b0*/  LDL.LU R13, [R1+0x574] ;  /* 0x00057400010d7983 */ /* 0x000f240000300800 */
[----:B------:R-:W2:Y:S02]  /*139c0*/  LDL.LU R14, [R1+0x578] ;  /* 0x00057800010e7983 */ /* 0x000ea40000300800 */
[----:B------:R-:W2:Y:S02]  /*139d0*/  LDL.LU R15, [R1+0x57c] ;  /* 0x00057c00010f7983 */ /* 0x000ea40000300800 */
[----:B--2---:R-:W-:Y:S01]  /*139e0*/  STL.64 [R1+0x12a0], R14 ;  /* 0x0012a00e01007387 */ /* 0x004fe20000100a00 */
[----:B----4-:R0:W-:Y:S03]  /*139f0*/  STL.64 [R1+0x1298], R12 ;  /* 0x0012980c01007387 */ /* 0x0101e60000100a00 */
[----:B0-----:R-:W2:Y:S01]  /*13a00*/  LDL.LU R12, [R1+0x580] ;  /* 0x00058000010c7983 */ /* 0x001ea20000300800 */
[----:B------:R-:W2:Y:S02]  /*13a10*/  LDL.LU R13, [R1+0x584] ;  /* 0x00058400010d7983 */ /* 0x000ea40000300800 */
[----:B------:R-:W4:Y:S02]  /*13a20*/  LDL.LU R14, [R1+0x588] ;  /* 0x00058800010e7983 */ /* 0x000f240000300800 */
[----:B------:R-:W4:Y:S02]  /*13a30*/  LDL.LU R15, [R1+0x58c] ;  /* 0x00058c00010f7983 */ /* 0x000f240000300800 */
[----:B----4-:R-:W-:Y:S01]  /*13a40*/  STL.64 [R1+0x12b8], R14 ;  /* 0x0012b80e01007387 */ /* 0x010fe20000100a00 */
[----:B--2---:R0:W-:Y:S03]  /*13a50*/  STL.64 [R1+0x12b0], R12 ;  /* 0x0012b00c01007387 */ /* 0x0041e60000100a00 */
[----:B0-----:R-:W2:Y:S01]  /*13a60*/  LDL.LU R12, [R1+0x590] ;  /* 0x00059000010c7983 */ /* 0x001ea20000300800 */
[----:B------:R-:W2:Y:S02]  /*13a70*/  LDL.LU R13, [R1+0x594] ;  /* 0x00059400010d7983 */ /* 0x000ea40000300800 */
[----:B------:R-:W4:Y:S02]  /*13a80*/  LDL.LU R14, [R1+0x598] ;  /* 0x00059800010e7983 */ /* 0x000f240000300800 */
[----:B------:R-:W4:Y:S01]  /*13a90*/  LDL.LU R15, [R1+0x59c] ;  /* 0x00059c00010f7983 */ /* 0x000f220000300800 */
[----:B---3--:R-:W-:Y:S01]  /*13aa0*/  HMMA.16816.F32 R4, R16, R8, R4 ;  /* 0x000000081004723c */ /* 0x008fe20000001804 */
[----:B----4-:R-:W-:Y:S01]  /*13ab0*/  STL.64 [R1+0x12d0], R14 ;  /* 0x0012d00e01007387 */ /* 0x010fe20000100a00 */
[----:B--2---:R0:W-:Y:S03]  /*13ac0*/  STL.64 [R1+0x12c8], R12 ;  /* 0x0012c80c01007387 */ /* 0x0041e60000100a00 */
[----:B0-----:R-:W2:Y:S01]  /*13ad0*/  LDL.LU R12, [R1+0x5a0] ;  /* 0x0005a000010c7983 */ /* 0x001ea20000300800 */
[----:B------:R-:W2:Y:S02]  /*13ae0*/  LDL.LU R13, [R1+0x5a4] ;  /* 0x0005a400010d7983 */ /* 0x000ea40000300800 */
[----:B------:R-:W3:Y:S02]  /*13af0*/  LDL.LU R14, [R1+0x5a8] ;  /* 0x0005a800010e7983 */ /* 0x000ee40000300800 */
[----:B------:R-:W3:Y:S02]  /*13b00*/  LDL.LU R15, [R1+0x5ac] ;  /* 0x0005ac00010f7983 */ /* 0x000ee40000300800 */
[----:B---3--:R-:W-:Y:S01]  /*13b10*/  STL.64 [R1+0x12e8], R14 ;  /* 0x0012e80e01007387 */ /* 0x008fe20000100a00 */
[----:B--2---:R0:W-:Y:S03]  /*13b20*/  STL.64 [R1+0x12e0], R12 ;  /* 0x0012e00c01007387 */ /* 0x0041e60000100a00 */
[----:B0-----:R-:W2:Y:S01]  /*13b30*/  LDL.LU R12, [R1+0x5b0] ;  /* 0x0005b000010c7983 */ /* 0x001ea20000300800 */
[----:B------:R-:W2:Y:S02]  /*13b40*/  LDL.LU R13, [R1+0x5b4] ;  /* 0x0005b400010d7983 */ /* 0x000ea40000300800 */
[----:B------:R-:W2:Y:S02]  /*13b50*/  LDL.LU R14, [R1+0x5b8] ;  /* 0x0005b800010e7983 */ /* 0x000ea40000300800 */
[----:B------:R-:W2:Y:S02]  /*13b60*/  LDL.LU R15, [R1+0x5bc] ;  /* 0x0005bc00010f7983 */ /* 0x000ea40000300800 */
[----:B------:R-:W-:Y:S01]  /*13b70*/  STL.64 [R1+0x2e0], R4 ;  /* 0x0002e00401007387 */ /* 0x000fe20000100a00 */
[----:B------:R0:W-:Y:S03]  /*13b80*/  STL.64 [R1+0x2e8], R6 ;  /* 0x0002e80601007387 */ /* 0x0001e60000100a00 */
[----:B0-----:R-:W3:Y:S01]  /*13b90*/  LDL.LU.64 R6, [R1+0x1308] ;  /* 0x0013080001067983 */ /* 0x001ee20000300a00 */
[----:B------:R-:W4:Y:S02]  /*13ba0*/  LDL.LU.64 R4, [R1+0x1300] ;  /* 0x0013000001047983 */ /* 0x000f240000300a00 */
[----:B------:R-:W-:-:S02]  /*13bb0*/  IMAD.MOV.U32 R24, RZ, RZ, R2 ;  /* 0x000000ffff187224 */ /* 0x000fc400078e0002 */
[----:B------:R-:W-:Y:S01]  /*13bc0*/  IMAD.MOV.U32 R25, RZ, RZ, R0 ;  /* 0x000000ffff197224 */ /* 0x000fe200078e0000 */
[----:B----4-:R-:W-:Y:S01]  /*13bd0*/  HMMA.16816.F32 R16, R16, R4, R20 ;  /* 0x000000041010723c */ /* 0x010fe20000001814 */
[----:B------:R-:W2:Y:S01]  /*13be0*/  LDL.LU.64 R22, [R1+0x12f8] ;  /* 0x0012f80001167983 */ /* 0x000ea20000300a00 */
[----:B------:R-:W2:Y:S11]  /*13bf0*/  LDL.LU.64 R20, [R1+0x12f0] ;  /* 0x0012f00001147983 */ /* 0x000eb60000300a00 */
[----:B------:R-:W-:Y:S10]  /*13c00*/  @!UPT UIADD3 URZ, URZ, URZ, URZ ;  /* 0x0000003f3f3ff290 */ /* 0x000ff4000fffe03f */
[----:B------:R0:W-:Y:S01]  /*13c10*/  STL.64 [R1+0x1d0], R16 ;  /* 0x0001d01001007387 */ /* 0x0001e20000100a00 */
[----:B------:R1:W-:Y:S03]  /*13c20*/  STL.64 [R1+0x1d8], R18 ;  /* 0x0001d81201007387 */ /* 0x0003e60000100a00 */
[----:B0-----:R-:W4:Y:S01]  /*13c30*/  LDL.LU R16, [R1+0x560] ;  /* 0x0005600001107983 */ /* 0x001f220000300800 */
[----:B------:R-:W4:Y:S02]  /*13c40*/  LDL.LU R17, [R1+0x564] ;  /* 0x0005640001117983 */ /* 0x000f240000300800 */
[----:B-1----:R-:W4:Y:S02]  /*13c50*/  LDL.LU R18, [R1+0x568] ;  /* 0x0005680001127983 */ /* 0x002f240000300800 */
[----:B------:R-:W4:Y:S01]  /*13c60*/  LDL.LU R19, [R1+0x56c] ;  /* 0x00056c0001137983 */ /* 0x000f220000300800 */
[C---:B--2---:R-:W-:Y:S01]  /*13c70*/  HMMA.16816.F32 R24, R20.reuse, R24, R12 ;  /* 0x000000181418723c */ /* 0x044fe2000000180c */
[----:B------:R-:W2:Y:S01]  /*13c80*/  LDL.LU.64 R14, [R1+0x12e8] ;  /* 0x0012e800010e7983 */ /* 0x000ea20000300a00 */
[----:B------:R-:W2:Y:S11]  /*13c90*/  LDL.LU.64 R12, [R1+0x12e0] ;  /* 0x0012e000010c7983 */ /* 0x000eb60000300a00 */
[----:B------:R-:W-:Y:S10]  /*13ca0*/  @!UPT UIADD3 URZ, URZ, URZ, URZ ;  /* 0x0000003f3f3ff290 */ /* 0x000ff4000fffe03f */
[----:B------:R0:W-:Y:S01]  /*13cb0*/  STL.64 [R1+0x150], R24 ;  /* 0x0001501801007387 */ /* 0x0001e20000100a00 */
[----:B------:R2:W-:Y:S03]  /*13cc0*/  STL.64 [R1+0x158], R26 ;  /* 0x0001581a01007387 */ /* 0x0005e60000100a00 */
[----:B0-----:R-:W2:Y:S01]  /*13cd0*/  LDL.LU.64 R24, [R1+0x12d8] ;  /* 0x0012d80001187983 */ /* 0x001ea20000300a00 */
[----:B------:R-:W3:Y:S01]  /*13ce0*/  LDL R3, [R1+0x7a8] ;  /* 0x0007a80001037983 */ /* 0x000ee20000100800 */
[----:B--2---:R-:W-:Y:S02]  /*13cf0*/  HMMA.16816.F32 R24, R20, R24, R12 ;  /* 0x000000181418723c */ /* 0x004fe4000000180c */
[----:B------:R-:W2:Y:S01]  /*13d00*/  LDL.LU.64 R14, [R1+0x12d0] ;  /* 0x0012d000010e7983 */ /* 0x000ea20000300a00 */
[----:B------:R-:W2:Y:S11]  /*13d10*/  LDL.LU.64 R12, [R1+0x12c8] ;  /* 0x0012c800010c7983 */ /* 0x000eb60000300a00 */
[----:B------:R-:W-:Y:S09]  /*13d20*/  @!UPT UIADD3 URZ, URZ, URZ, URZ ;  /* 0x0000003f3f3ff290 */ /* 0x000ff2000fffe03f */
[----:B------:R0:W-:Y:S04]  /*13d30*/  STL.64 [R1+0x140], R24 ;  /* 0x0001401801007387 */ /* 0x0001e80000100a00 */
[----:B0-----:R-:W2:Y:S01]  /*13d40*/  LDL.LU.64 R24, [R1+0x12c0] ;  /* 0x0012c00001187983 */ /* 0x001ea20000300a00 */
[----:B------:R-:W-:Y:S02]  /*13d50*/  IMAD.MOV.U32 R10, RZ, RZ, R26 ;  /* 0x000000ffff0a7224 */ /* 0x000fe400078e001a */
[----:B------:R-:W-:-:S05]  /*13d60*/  IMAD.MOV.U32 R11, RZ, RZ, R27 ;  /* 0x000000ffff0b7224 */ /* 0x000fca00078e001b */
[----:B------:R-:W-:Y:S01]  /*13d70*/  STL [R1+0xef4], R11 ;  /* 0x000ef40b01007387 */ /* 0x000fe20000100800 */
[----:B------:R-:W-:Y:S01]  /*13d80*/  STL [R1+0xef0], R10 ;  /* 0x000ef00a01007387 */ /* 0x000fe20000100800 */
[C---:B--2---:R-:W-:Y:S02]  /*13d90*/  HMMA.16816.F32 R24, R20.reuse, R24, R12 ;  /* 0x000000181418723c */ /* 0x044fe4000000180c */
[----:B------:R-:W2:Y:S01]  /*13da0*/  LDL.LU.64 R14, [R1+0x12b8] ;  /* 0x0012b800010e7983 */ /* 0x000ea20000300a00 */
[----:B------:R-:W2:Y:S11]  /*13db0*/  LDL.LU.64 R12, [R1+0x12b0] ;  /* 0x0012b000010c7983 */ /* 0x000eb60000300a00 */
[----:B------:R-:W-:Y:S09]  /*13dc0*/  @!UPT UIADD3 URZ, URZ, URZ, URZ ;  /* 0x0000003f3f3ff290 */ /* 0x000ff2000fffe03f */
[----:B------:R0:W-:Y:S01]  /*13dd0*/  STL.64 [R1+0x130], R24 ;  /* 0x0001301801007387 */ /* 0x0001e20000100a00 */
[----:B------:R2:W-:Y:S03]  /*13de0*/  STL.64 [R1+0x138], R26 ;  /* 0x0001381a01007387 */ /* 0x0005e60000100a00 */
[----:B0-----:R-:W2:Y:S02]  /*13df0*/  LDL.LU.64 R24, [R1+0x12a8] ;  /* 0x0012a80001187983 */ /* 0x001ea40000300a00 */
[C---:B--2---:R-:W-:Y:S02]  /*13e00*/  HMMA.16816.F32 R24, R20.reuse, R24, R12 ;  /* 0x000000181418723c */ /* 0x044fe4000000180c */
[----:B------:R-:W2:Y:S01]  /*13e10*/  LDL.LU.64 R14, [R1+0x12a0] ;  /* 0x0012a000010e7983 */ /* 0x000ea20000300a00 */
[----:B------:R-:W2:Y:S11]  /*13e20*/  LDL.LU.64 R12, [R1+0x1298] ;  /* 0x00129800010c7983 */ /* 0x000eb60000300a00 */
[----:B------:R-:W-:Y:S09]  /*13e30*/  @!UPT UIADD3 URZ, URZ, URZ, URZ ;  /* 0x0000003f3f3ff290 */ /* 0x000ff2000fffe03f */
[----:B------:R0:W-:Y:S04]  /*13e40*/  STL.64 [R1+0x120], R24 ;  /* 0x0001201801007387 */ /* 0x0001e80000100a00 */
[----:B0-----:R-:W2:Y:S01]  /*13e50*/  LDL.LU.64 R24, [R1+0x1290] ;  /* 0x0012900001187983 */ /* 0x001ea20000300a00 */
[----:B------:R-:W-:Y:S02]  /*13e60*/  IMAD.MOV.U32 R11, RZ, RZ, R26 ;  /* 0x000000ffff0b7224 */ /* 0x000fe400078e001a */
[----:B------:R-:W-:Y:S02]  /*13e70*/  IMAD.MOV.U32 R10, RZ, RZ, R27 ;  /* 0x000000ffff0a7224 */ /* 0x000fe400078e001b */
[C---:B--2---:R-:W-:Y:S01]  /*13e80*/  HMMA.16816.F32 R24, R20.reuse, R24, R12 ;  /* 0x000000181418723c */ /* 0x044fe2000000180c */
[----:B------:R-:W2:Y:S01]  /*13e90*/  LDL.LU.64 R14, [R1+0x1288] ;  /* 0x00128800010e7983 */ /* 0x000ea20000300a00 */
[----:B------:R-:W4:Y:S11]  /*13ea0*/  LDL.LU.64 R12, [R1+0x1280] ;  /* 0x00128000010c7983 */ /* 0x000f360000300a00 */
[----:B------:R-:W-:Y:S10]  /*13eb0*/  @!UPT UIADD3 URZ, URZ, URZ, URZ ;  /* 0x0000003f3f3ff290 */ /* 0x000ff4000fffe03f */
[----:B------:R-:W-:Y:S01]  /*13ec0*/  STL.64 [R1+0x110], R24 ;  /* 0x0001101801007387 */ /* 0x000fe20000100a00 */
[----:B------:R0:W-:Y:S03]  /*13ed0*/  STL.64 [R1+0x118], R26 ;  /* 0x0001181a01007387 */ /* 0x0001e60000100a00 */
[----:B0-----:R-:W2:Y:S01]  /*13ee0*/  LDL.LU R27, [R1+0x1278] ;  /* 0x00127800011b7983 */ /* 0x001ea20000300800 */
[C---:B----4-:R-:W-:Y:S11]  /*13ef0*/  HMMA.16816.F32 R16, R20.reuse, R12, R16 ;  /* 0x0000000c1410723c */ /* 0x050ff60000001810 */
[----:B------:R-:W-:Y:S11]  /*13f00*/  @!UPT UIADD3 URZ, URZ, URZ, URZ ;  /* 0x0000003f3f3ff290 */ /* 0x000ff6000fffe03f */
[----:B------:R-:W-:Y:S01]  /*13f10*/  @!UPT UIADD3 URZ, URZ, URZ, URZ ;  /* 0x0000003f3f3ff290 */ /* 0x000fe2000fffe03f */
[----:B------:R0:W-:Y:S01]  /*13f20*/  STL.64 [R1+0x100], R16 ;  /* 0x0001001001007387 */ /* 0x0001e20000100a00 */
[----:B------:R1:W-:Y:S03]  /*13f30*/  STL.64 [R1+0x108], R18 ;  /* 0x0001081201007387 */ /* 0x0003e60000100a00 */
[----:B0-----:R-:W4:Y:S01]  /*13f40*/  LDL.LU R16, [R1+0x160] ;  /* 0x0001600001107983 */ /* 0x001f220000300800 */
[----:B------:R-:W4:Y:S02]  /*13f50*/  LDL.LU R17, [R1+0x164] ;  /* 0x0001640001117983 */ /* 0x000f240000300800 */
[----:B-1----:R-:W4:Y:S02]  /*13f60*/  LDL.LU R18, [R1+0x168] ;  /* 0x0001680001127983 */ /* 0x002f240000300800 */
[----:B------:R-:W4:Y:S01]  /*13f70*/  LDL.LU R19, [R1+0x16c] ;  /* 0x00016c0001137983 */ /* 0x000f220000300800 */
[----:B--2---:R-:W-:Y:S01]  /*13f80*/  STL.64 [R1+0x1220], R14 ;  /* 0x0012200e01007387 */ /* 0x004fe20000100a00 */
[----:B------:R0:W-:Y:S03]  /*13f90*/  STL.64 [R1+0x1218], R12 ;  /* 0x0012180c01007387 */ /* 0x0001e60000100a00 */
[----:B0-----:R-:W2:Y:S04]  /*13fa0*/  LDL.64 R12, [R1] ;  /* 0x00000000010c7983 */ /* 0x001ea80000100a00 */
[----:B--2---:R0:W-:Y:S04]  /*13fb0*/  STL.64 [R1+0x1238], R12 ;  /* 0x0012380c01007387 */ /* 0x0041e80000100a00 */
[----:B0-----:R-:W2:Y:S04]  /*13fc0*/  LDL.64 R12, [R1+0x10] ;  /* 0x00001000010c7983 */ /* 0x001ea80000100a00 */
[----:B--2---:R0:W-:Y:S04]  /*13fd0*/  STL.64 [R1+0x1240], R12 ;  /* 0x0012400c01007387 */ /* 0x0041e80000100a00 */
[----:B0-----:R-:W2:Y:S04]  /*13fe0*/  LDL.64 R12, [R1+0x20] ;  /* 0x00002000010c7983 */ /* 0x001ea80000100a00 */
[----:B--2---:R0:W-:Y:S04]  /*13ff0*/  STL.64 [R1+0x1258], R12 ;  /* 0x0012580c01007387 */ /* 0x0041e80000100a00 */
[----:B0-----:R-:W2:Y:S01]  /*14000*/  LDL.LU R12, [R1+0x360] ;  /* 0x00036000010c7983 */ /* 0x001ea20000300800 */
[----:B------:R-:W2:Y:S02]  /*14010*/  LDL.LU R13, [R1+0x364] ;  /* 0x00036400010d7983 */ /* 0x000ea40000300800 */
[----:B------:R-:W2:Y:S02]  /*14020*/  LDL.LU R14, [R1+0x368] ;  /* 0x00036800010e7983 */ /* 0x000ea40000300800 */
[----:B------:R-:W2:Y:S02]  /*14030*/  LDL.LU R15, [R1+0x36c] ;  /* 0x00036c00010f7983 */ /* 0x000ea40000300800 */
[C---:B--2---:R-:W-:Y:S11]  /*14040*/  HMMA.16816.F32 R12, R20.reuse, R8, R12 ;  /* 0x00000008140c723c */ /* 0x044ff6000000180c */
[----:B------:R-:W-:Y:S11]  /*14050*/  @!UPT UIADD3 URZ, URZ, URZ, URZ ;  /* 0x0000003f3f3ff290 */ /* 0x000ff6000fffe03f */
[----:B------:R-:W-:Y:S01]  /*14060*/  @!UPT UIADD3 URZ, URZ, URZ, URZ ;  /* 0x0000003f3f3ff290 */ /* 0x000fe2000fffe03f */
[----:B------:R0:W-:Y:S01]  /*14070*/  STL.64 [R1+0xf0], R12 ;  /* 0x0000f00c01007387 */ /* 0x0001e20000100a00 */
[----:B------:R-:W-:Y:S03]  /*14080*/  STL.64 [R1+0xf8], R14 ;  /* 0x0000f80e01007387 */ /* 0x000fe60000100a00 */
[----:B0-----:R-:W2:Y:S04]  /*14090*/  LDL.64 R12, [R1+0x30] ;  /* 0x00003000010c7983 */ /* 0x001ea80000100a00 */
[----:B--2---:R0:W-:Y:S04]  /*140a0*/  STL.64 [R1+0x1260], R12 ;  /* 0x0012600c01007387 */ /* 0x0041e80000100a00 */
[----:B0-----:R-:W2:Y:S01]  /*140b0*/  LDL.64 R12, [R1+0x40] ;  /* 0x00004000010c7983 */ /* 0x001ea20000100a00 */
[----:B------:R-:W-:Y:S02]  /*140c0*/  STL.64 [R1+0x1230], R10 ;  /* 0x0012300a01007387 */ /* 0x000fe40000100a00 */
[----:B------:R0:W-:Y:S02]  /*140d0*/  STL.64 [R1+0x1228], R8 ;  /* 0x0012280801007387 */ /* 0x0001e40000100a00 */
[----:B0-----:R-:W2:Y:S01]  /*140e0*/  LDL.LU R8, [R1+0x670] ;  /* 0x0006700001087983 */ /* 0x001ea20000300800 */
[----:B------:R-:W2:Y:S02]  /*140f0*/  LDL.LU R9, [R1+0x674] ;  /* 0x0006740001097983 */ /* 0x000ea40000300800 */
[----:B------:R-:W2:Y:S02]  /*14100*/  LDL.LU R10, [R1+0x678] ;  /* 0x00067800010a7983 */ /* 0x000ea40000300800 */
[----:B------:R-:W2:Y:S02]  /*14110*/  LDL.LU R11, [R1+0x67c] ;  /* 0x00067c00010b7983 */ /* 0x000ea40000300800 */
[----:B--2---:R-:W-:Y:S01]  /*14120*/  STL.64 [R1+0x1250], R10 ;  /* 0x0012500a01007387 */ /* 0x004fe20000100a00 */
[----:B------:R0:W-:Y:S03]  /*14130*/  STL.64 [R1+0x1248], R8 ;  /* 0x0012480801007387 */ /* 0x0001e60000100a00 */
[----:B0-----:R-:W2:Y:S01]  /*14140*/  LDL.LU R8, [R1+0x690] ;  /* 0x0006900001087983 */ /* 0x001ea20000300800 */
[----:B------:R-:W2:Y:S02]  /*14150*/  LDL.LU R9, [R1+0x694] ;  /* 0x0006940001097983 */ /* 0x000ea40000300800 */
[----:B------:R-:W2:Y:S02]  /*14160*/  LDL.LU R10, [R1+0x698] ;  /* 0x00069800010a7983 */ /* 0x000ea40000300800 */
[----:B------:R-:W2:Y:S01]  /*14170*/  LDL.LU R11, [R1+0x69c] ;  /* 0x00069c00010b7983 */ /* 0x000ea20000300800 */
[----:B----4-:R-:W-:Y:S01]  /*14180*/  HMMA.16816.F32 R16, R20, R4, R16 ;  /* 0x000000041410723c */ /* 0x010fe20000001810 */
[----:B------:R-:W0:Y:S04]  /*14190*/  LDSM.16.MT88.4 R20, [R27+0x14180] ;  /* 0x014180001b14783b */ /* 0x000e280000004200 */
[----:B--2---:R-:W-:Y:S01]  /*141a0*/  STL.64 [R1+0x1270], R10 ;  /* 0x0012700a01007387 */ /* 0x004fe20000100a00 */
[----:B------:R1:W-:Y:S03]  /*141b0*/  STL.64 [R1+0x1268], R8 ;  /* 0x0012680801007387 */ /* 0x0003e60000100a00 */
[----:B-1----:R-:W2:Y:S01]  /*141c0*/  LDL.LU R8, [R1+0x6b0] ;  /* 0x0006b00001087983 */ /* 0x002ea20000300800 */
[----:B------:R-:W2:Y:S02]  /*141d0*/  LDL.LU R9, [R1+0x6b4] ;  /* 0x0006b40001097983 */ /* 0x000ea40000300800 */
[----:B------:R-:W2:Y:S02]  /*141e0*/  LDL.LU R10, [R1+0x6b8] ;  /* 0x0006b800010a7983 */ /* 0x000ea40000300800 */
[----:B------:R-:W2:Y:S01]  /*141f0*/  LDL.LU R11, [R1+0x6bc] ;  /* 0x0006bc00010b7983 */ /* 0x000ea20000300800 */
[----:B---3--:R-:W-:Y:S01]  /*14200*/  STL.64 [R1+0x1208], R6 ;  /* 0x0012080601007387 */ /* 0x008fe20000100a00 */
[----:B------:R1:W-:Y:S07]  /*14210*/  STL.64 [R1+0x1200], R4 ;  /* 0x0012000401007387 */ /* 0x0003ee0000100a00 */
[----:B------:R-:W-:Y:S02]  /*14220*/  STL.64 [R1+0x50], R16 ;  /* 0x0000501001007387 */ /* 0x000fe40000100a00 */
[----:B------:R-:W-:Y:S02]  /*14230*/  STL.64 [R1+0x58], R18 ;  /* 0x0000581201007387 */ /* 0x000fe40000100a00 */
[----:B------:R-:W2:Y:S04]  /*14240*/  LDSM.16.MT88.4 R16, [R27+0x14100] ;  /* 0x014100001b10783b */ /* 0x000ea80000004200 */
[----:B-1----:R-:W3:Y:S01]  /*14250*/  LDL.LU R4, [R1+0x6a0] ;  /* 0x0006a00001047983 */ /* 0x002ee20000300800 */
[----:B------:R-:W3:Y:S02]  /*14260*/  LDL.LU R5, [R1+0x6a4] ;  /* 0x0006a40001057983 */ /* 0x000ee40000300800 */
[----:B------:R-:W3:Y:S02]  /*14270*/  LDL.LU R6, [R1+0x6a8] ;  /* 0x0006a80001067983 */ /* 0x000ee40000300800 */
[----:B------:R-:W3:Y:S01]  /*14280*/  LDL.LU R7, [R1+0x6ac] ;  /* 0x0006ac0001077983 */ /* 0x000ee20000300800 */
[----:B0-----:R-:W-:Y:S01]  /*14290*/  STL.64 [R1+0x11f8], R22 ;  /* 0x0011f81601007387 */ /* 0x001fe20000100a00 */
[----:B------:R0:W-:Y:S03]  /*142a0*/  STL.64 [R1+0x11f0], R20 ;  /* 0x0011f01401007387 */ /* 0x0001e60000100a00 */
[----:B0-----:R-:W4:Y:S01]  /*142b0*/  LDL.LU R20, [R1+0x680] ;  /* 0x0006800001147983 */ /* 0x001f220000300800 */
[----:B------:R-:W4:Y:S02]  /*142c0*/  LDL.LU R21, [R1+0x684] ;  /* 0x0006840001157983 */ /* 0x000f240000300800 */
[----:B------:R-:W4:Y:S02]  /*142d0*/  LDL.LU R22, [R1+0x688] ;  /* 0x0006880001167983 */ /* 0x000f240000300800 */
[----:B------:R-:W4:Y:S01]  /*142e0*/  LDL.LU R23, [R1+0x68c] ;  /* 0x00068c0001177983 */ /* 0x000f220000300800 */
[----:B------:R0:W-:Y:S01]  /*142f0*/  STL [R1+0xfc8], R27 ;  /* 0x000fc81b01007387 */ /* 0x0001e20000100800 */
[----:B------:R-:W3:Y:S02]  /*14300*/  LDL.LU R24, [R1+0x660] ;  /* 0x0006600001187983 */ /* 0x000ee40000300800 */
[----:B------:R-:W3:Y:S02]  /*14310*/  LDL.LU R25, [R1+0x664] ;  /* 0x0006640001197983 */ /* 0x000ee40000300800 */
[----:B------:R-:W3:Y:S02]  /*14320*/  LDL.LU R26, [R1+0x668] ;  /* 0x00066800011a7983 */ /* 0x000ee40000300800 */
[----:B------:R-:W-:-:S02]  /*14330*/  IMAD.MOV.U32 R29, RZ, RZ, R12 ;  /* 0x000000ffff1d7224 */ /* 0x000fc400078e000c */
[----:B------:R-:W-:Y:S01]  /*14340*/  IMAD.MOV.U32 R0, RZ, RZ, R13 ;  /* 0x000000ffff007224 */ /* 0x000fe200078e000d */
[----:B0-----:R-:W3:Y:S01]  /*14350*/  LDL.LU R27, [R1+0x66c] ;  /* 0x00066c00011b7983 */ /* 0x001ee20000300800 */
[C---:B--2---:R-:W-:Y:S11]  /*14360*/  HMMA.16816.F32 R8, R16.reuse, R12, R8 ;  /* 0x0000000c1008723c */ /* 0x044ff60000001808 */
[----:B------:R-:W-:Y:S11]  /*14370*/  @!UPT UIADD3 URZ, URZ, URZ, URZ ;  /* 0x0000003f3f3ff290 */ /* 0x000ff6000fffe03f */
[----:B------:R-:W-:Y:S01]  /*14380*/  @!UPT UIADD3 URZ, URZ, URZ, URZ ;  /* 0x0000003f3f3ff290 */ /* 0x000fe2000fffe03f */
[----:B------:R-:W-:Y:S01]  /*14390*/  STL.64 [R1+0x3c0], R8 ;  /* 0x0003c00801007387 */ /* 0x000fe20000100a00 */
[----:B------:R0:W-:Y:S03]  /*143a0*/  STL.64 [R1+0x3c8], R10 ;  /* 0x0003c80a01007387 */ /* 0x0001e60000100a00 */
[----:B0-----:R-:W2:Y:S01]  /*143b0*/  LDL.LU.64 R10, [R1+0x1270] ;  /* 0x00127000010a7983 */ /* 0x001ea20000300a00 */
[----:B------:R-:W2:Y:S02]  /*143c0*/  LDL.LU.64 R8, [R1+0x1268] ;  /* 0x0012680001087983 */ /* 0x000ea40000300a00 */
[----:B------:R-:W3:Y:S02]  /*143d0*/  LDL.LU.64 R12, [R1+0x1260] ;  /* 0x00126000010c7983 */ /* 0x000ee40000300a00 */
[C---:B---3--:R-:W-:Y:S11]  /*143e0*/  HMMA.16816.F32 R4, R16.reuse, R12, R4 ;  /* 0x0000000c1004723c */ /* 0x048ff60000001804 */
[----:B------:R-:W-:Y:S11]  /*143f0*/  @!UPT UIADD3 URZ, URZ, URZ, URZ ;  /* 0x0000003f3f3ff290 */ /* 0x000ff6000fffe03f */
[----:B------:R-:W-:Y:S01]  /*14400*/  @!UPT UIADD3 URZ, URZ, URZ, URZ ;  /* 0x0000003f3f3ff290 */ /* 0x000fe2000fffe03f */
[----:B------:R0:W-:Y:S01]  /*14410*/  STL.64 [R1+0x3b0], R4 ;  /* 0x0003b00401007387 */ /* 0x0001e20000100a00 */
[----:B------:R1:W-:Y:S02]  /*14420*/  STL.64 [R1+0x3b8], R6 ;  /* 0x0003b80601007387 */ /* 0x0003e40000100a00 */
[----:B0-----:R-:W-:Y:S02]  /*14430*/  IMAD.MOV.U32 R5, RZ, RZ, R12 ;  /* 0x000000ffff057224 */ /* 0x001fe400078e000c */
[----:B------:R-:W-:Y:S02]  /*14440*/  IMAD.MOV.U32 R4, RZ, RZ, R13 ;  /* 0x000000ffff047224 */ /* 0x000fe400078e000d */
[----:B------:R-:W2:Y:S02]  /*14450*/  LDL.LU.64 R12, [R1+0x1258] ;  /* 0x00125800010c7983 */ /* 0x000ea40000300a00 */
[----:B--2---:R-:W-:Y:S01]  /*14460*/  HMMA.16816.F32 R8, R16, R12, R8 ;  /* 0x0000000c1008723c */ /* 0x004fe20000001808 */
[----:B-1----:R-:W-:-:S02]  /*14470*/  IMAD.MOV.U32 R7, RZ, RZ, R12 ;  /* 0x000000ffff077224 */ /* 0x002fc400078e000c */
[----:B------:R-:W-:Y:S11]  /*14480*/  IMAD.MOV.U32 R6, RZ, RZ, R13 ;  /* 0x000000ffff067224 */ /* 0x000ff600078e000d */
[----:B------:R-:W-:Y:S09]  /*14490*/  @!UPT UIADD3 URZ, URZ, URZ, URZ ;  /* 0x0000003f3f3ff290 */ /* 0x000ff2000fffe03f */
[----:B------:R-:W-:Y:S01]  /*144a0*/  STL.64 [R1+0x3a0], R8 ;  /* 0x0003a00801007387 */ /* 0x000fe20000100a00 */
[----:B------:R0:W-:Y:S03]  /*144b0*/  STL.64 [R1+0x3a8], R10 ;  /* 0x0003a80a01007387 */ /* 0x0001e60000100a00 */
[----:B0-----:R-:W2:Y:S01]  /*144c0*/  LDL.LU.64 R10, [R1+0x1250] ;  /* 0x00125000010a7983 */ /* 0x001ea20000300a00 */
[----:B------:R-:W2:Y:S02]  /*144d0*/  LDL.LU.64 R8, [R1+0x1248] ;  /* 0x0012480001087983 */ /* 0x000ea40000300a00 */
[----:B------:R-:W4:Y:S02]  /*144e0*/  LDL.LU.64 R12, [R1+0x1240] ;  /* 0x00124000010c7983 */ /* 0x000f240000300a00 */
[C---:B----4-:R-:W-:Y:S11]  /*144f0*/  HMMA.16816.F32 R20, R16.reuse, R12, R20 ;  /* 0x0000000c1014723c */ /* 0x050ff60000001814 */
[----:B------:R-:W-:Y:S11]  /*14500*/  @!UPT UIADD3 URZ, URZ, URZ, URZ ;  /* 0x0000003f3f3ff290 */ /* 0x000ff6000fffe03f */
[----:B------:R-:W-:Y:S01]  /*14510*/  @!UPT UIADD3 URZ, URZ, URZ, URZ ;  /* 0x0000003f3f3ff290 */ /* 0x000fe2000fffe03f */
[----:B------:R0:W-:Y:S01]  /*14520*/  STL.64 [R1+0x390], R20 ;  /* 0x0003901401007387 */ /* 0x0001e20000100a00 */
[----:B------:R-:W-:Y:S02]  /*14530*/  STL.64 [R1+0x398], R22 ;  /* 0x0003981601007387 */ /* 0x000fe40000100a00 */
[----:B0-----:R-:W-:Y:S02]  /*14540*/  IMAD.MOV.U32 R21, RZ, RZ, R12 ;  /* 0x000000ffff157224 */ /* 0x001fe400078e000c */
[----:B------:R-:W-:Y:S02]  /*14550*/  IMAD.MOV.U32 R20, RZ, RZ, R13 ;  /* 0x000000ffff147224 */ /* 0x000fe400078e000d */
[----:B------:R-:W2:Y:S02]  /*14560*/  LDL.LU.64 R12, [R1+0x1238] ;  /* 0x00123800010c7983 */ /* 0x000ea40000300a00 */
[----:B--2---:R-:W-:Y:S01]  /*14570*/  HMMA.16816.F32 R8, R16, R12, R8 ;  /* 0x0000000c1008723c */ /* 0x004fe20000001808 */
[----:B------:R-:W-:-:S02]  /*14580*/  IMAD.MOV.U32 R28, RZ, RZ, R12 ;  /* 0x000000ffff1c7224 */ /* 0x000fc400078e000c */
[----:B------:R-:W-:Y:S11]  /*14590*/  IMAD.MOV.U32 R2, RZ, RZ, R13 ;  /* 0x000000ffff027224 */ /* 0x000ff600078e000d */
[----:B------:R-:W-:Y:S09]  /*145a0*/  @!UPT UIADD3 URZ, URZ, URZ, URZ ;  /* 0x0000003f3f3ff290 */ /* 0x000ff2000fffe03f */
[----:B------:R-:W-:Y:S01]  /*145b0*/  STL.64 [R1+0x380], R8 ;  /* 0x0003800801007387 */ /* 0x000fe20000100a00 */
[----:B------:R0:W-:Y:S03]  /*145c0*/  STL.64 [R1+0x388], R10 ;  /* 0x0003880a01007387 */ /* 0x0001e60000100a00 */
[----:B0-----:R-:W2:Y:S01]  /*145d0*/  LDL.LU.64 R10, [R1+0x1230] ;  /* 0x00123000010a7983 */ /* 0x001ea20000300a00 */
[----:B------:R-:W3:Y:S02]  /*145e0*/  LDL.LU.64 R8, [R1+0x1228] ;  /* 0x0012280001087983 */ /* 0x000ee40000300a00 */
[----:B------:R-:W4:Y:S02]  /*145f0*/  LDL.LU.64 R14, [R1+0x1220] ;  /* 0x00122000010e7983 */ /* 0x000f240000300a00 */
[----:B------:R-:W2:Y:S02]  /*14600*/  LDL.LU.64 R12, [R1+0x1218] ;  /* 0x00121800010c7983 */ /* 0x000ea40000300a00 */
[----:B--2---:R-:W-:Y:S01]  /*14610*/  HMMA.16816.F32 R24, R16, R12, R24 ;  /* 0x0000000c1018723c */ /* 0x004fe20000001818 */
[----:B----4-:R-:W-:Y:S01]  /*14620*/  STL.64 [R1+0x1198], R14 ;  /* 0x0011980e01007387 */ /* 0x010fe20000100a00 */
[----:B------:R0:W-:Y:S05]  /*14630*/  STL.64 [R1+0x1190], R12 ;  /* 0x0011900c01007387 */ /* 0x0001ea0000100a00 */
[----:B0-----:R-:W-:-:S02]  /*14640*/  IMAD.MOV.U32 R12, RZ, RZ, R21 ;  /* 0x000000ffff0c7224 */ /* 0x001fc400078e0015 */
[----:B------:R-:W-:Y:S11]  /*14650*/  IMAD.MOV.U32 R13, RZ, RZ, R20 ;  /* 0x000000ffff0d7224 */ /* 0x000ff600078e0014 */
[----:B------:R-:W-:Y:S03]  /*14660*/  @!UPT UIADD3 URZ, URZ, URZ, URZ ;  /* 0x0000003f3f3ff290 */ /* 0x000fe6000fffe03f */
[----:B------:R-:W-:Y:S01]  /*14670*/  STL.64 [R1+0x370], R24 ;  /* 0x0003701801007387 */ /* 0x000fe20000100a00 */
[----:B------:R-:W-:Y:S02]  /*14680*/  STL.64 [R1+0x378], R26 ;  /* 0x0003781a01007387 */ /* 0x000fe40000100a00 */
[----:B------:R0:W-:Y:S02]  /*14690*/  STL.64 [R1+0x11a8], R12 ;  /* 0x0011a80c01007387 */ /* 0x0001e40000100a00 */
[----:B0-----:R-:W-:Y:S02]  /*146a0*/  IMAD.MOV.U32 R12, RZ, RZ, R7 ;  /* 0x000000ffff0c7224 */ /* 0x001fe400078e0007 */
[----:B------:R-:W-:-:S05]  /*146b0*/  IMAD.MOV.U32 R13, RZ, RZ, R6 ;  /* 0x000000ffff0d7224 */ /* 0x000fca00078e0006 */
[----:B------:R0:W-:Y:S02]  /*146c0*/  STL.64 [R1+0x11c0], R12 ;  /* 0x0011c00c01007387 */ /* 0x0001e40000100a00 */
[----:B0-----:R-:W-:Y:S02]  /*146d0*/  IMAD.MOV.U32 R12, RZ, RZ, R5 ;  /* 0x000000ffff0c7224 */ /* 0x001fe400078e0005 */
[----:B------:R-:W-:-:S05]  /*146e0*/  IMAD.MOV.U32 R13, RZ, RZ, R4 ;  /* 0x000000ffff0d7224 */ /* 0x000fca00078e0004 */
[----:B------:R0:W-:Y:S01]  /*146f0*/  STL.64 [R1+0x11d8], R12 ;  /* 0x0011d80c01007387 */ /* 0x0001e20000100a00 */
[----:B------:R-:W2:Y:S02]  /*14700*/  LDL.LU R24, [R1+0x4f0] ;  /* 0x0004f00001187983 */ /* 0x000ea40000300800 */
[----:B------:R-:W2:Y:S02]  /*14710*/  LDL.LU R25, [R1+0x4f4] ;  /* 0x0004f40001197983 */ /* 0x000ea40000300800 */
[----:B------:R-:W4:Y:S01]  /*14720*/  LDL.LU R26, [R1+0x4f8] ;  /* 0x0004f800011a7983 */ /* 0x000f220000300800 */
[----:B------:R-:W4:Y:S01]  /*14730*/  LDL.LU R27, [R1+0x4fc] ;  /* 0x0004fc00011b7983 */ /* 0x000f220000300800 */
[----:B------:R-:W3:Y:S02]  /*14740*/  LDL.LU R4, [R1+0x650] ;  /* 0x0006500001047983 */ /* 0x000ee40000300800 */
[----:B------:R-:W3:Y:S02]  /*14750*/  LDL.LU R5, [R1+0x654] ;  /* 0x0006540001057983 */ /* 0x000ee40000300800 */
[----:B------:R-:W3:Y:S01]  /*14760*/  LDL.LU R6, [R1+0x658] ;  /* 0x0006580001067983 */ /* 0x000ee20000300800 */
[----:B------:R-:W3:Y:S01]  /*14770*/  LDL.LU R7, [R1+0x65c] ;  /* 0x00065c0001077983 */ /* 0x000ee20000300800 */
[----:B------:R-:W3:Y:S02]  /*14780*/  LDL.LU R20, [R1+0x4e0] ;  /* 0x0004e00001147983 */ /* 0x000ee40000300800 */
[----:B------:R-:W3:Y:S02]  /*14790*/  LDL.LU R21, [R1+0x4e4] ;  /* 0x0004e40001157983 */ /* 0x000ee40000300800 */
[----:B------:R-:W3:Y:S01]  /*147a0*/  LDL.LU R22, [R1+0x4e8] ;  /* 0x0004e80001167983 */ /* 0x000ee20000300800 */
[----:B------:R-:W3:Y:S01]  /*147b0*/  LDL.LU R23, [R1+0x4ec] ;  /* 0x0004ec0001177983 */ /* 0x000ee20000300800 */
[----:B0-----:R-:W-:-:S02]  /*147c0*/  IMAD.MOV.U32 R12, RZ, RZ, R29 ;  /* 0x000000ffff0c7224 */ /* 0x001fc400078e001d */
[----:B------:R-:W3:Y:S02]  /*147d0*/  LDL.LU R29, [R1+0x1214] ;  /* 0x00121400011d7983 */ /* 0x000ee40000300800 */
[----:B------:R-:W-:Y:S02]  /*147e0*/  IMAD.MOV.U32 R13, RZ, RZ, R0 ;  /* 0x000000ffff0d7224 */ /* 0x000fe400078e0000 */
[----:B------:R-:W3:Y:S04]  /*147f0*/  LDL.LU R0, [R1+0x1210] ;  /* 0x0012100001007983 */ /* 0x000ee80000300800 */
[----:B----4-:R-:W-:Y:S01]  /*14800*/  STL.64 [R1+0x1080], R26 ;  /* 0x0010801a01007387 */ /* 0x010fe20000100a00 */
[----:B--2---:R0:W-:Y:S02]  /*14810*/  STL.64 [R1+0x1078], R24 ;  /* 0x0010781801007387 */ /* 0x0041e40000100a00 */
[----:B0-----:R-:W-:-:S02]  /*14820*/  IMAD.MOV.U32 R24, RZ, RZ, R28 ;  /* 0x000000ffff187224 */ /* 0x001fc400078e001c */
[----:B------:R-:W-:-:S05]  /*14830*/  IMAD.MOV.U32 R25, RZ, RZ, R2 ;  /* 0x000000ffff197224 */ /* 0x000fca00078e0002 */
[----:B------:R0:W-:Y:S04]  /*14840*/  STL.64 [R1+0x11a0], R24 ;  /* 0x0011a01801007387 */ /* 0x0001e80000100a00 */
        /* <DEDUP_REMOVED lines=10> */
[C---:B---3--:R-:W-:Y:S01]  /*148f0*/  HMMA.16816.F32 R4, R16.reuse, R8, R4 ;  /* 0x000000081004723c */ /* 0x048fe20000001804 */
        /* <DEDUP_REMOVED lines=26> */
[----:B---3--:R-:W-:Y:S01]  /*14aa0*/  STL.64 [R1+0x1188], R6 ;  /* 0x0011880601007387 */ /* 0x008fe20000100a00 */
[----:B------:R0:W-:Y:S03]  /*14ab0*/  STL.64 [R1+0x1180], R4 ;  /* 0x0011800401007387 */ /* 0x0001e60000100a00 */
[----:B0-----:R-:W3:Y:S01]  /*14ac0*/  LDL.LU R4, [R1+0x260] ;  /* 0x0002600001047983 */ /* 0x001ee20000300800 */
[----:B------:R-:W3:Y:S02]  /*14ad0*/  LDL.LU R5, [R1+0x264] ;  /* 0x0002640001057983 */ /* 0x000ee40000300800 */
[----:B------:R-:W3:Y:S02]  /*14ae0*/  LDL.LU R6, [R1+0x268] ;  /* 0x0002680001067983 */ /* 0x000ee40000300800 */
[----:B------:R-:W3:Y:S01]  /*14af0*/  LDL.LU R7, [R1+0x26c] ;  /* 0x00026c0001077983 */ /* 0x000ee20000300800 */
[C---:B--2---:R-:W-:Y:S01]  /*14b00*/  HMMA.16816.F32 R12, R20.reuse, R12, R24 ;  /* 0x0000000c140c723c */ /* 0x044fe20000001818 */
[----:B------:R-:W2:Y:S01]  /*14b10*/  LDL.LU.64 R26, [R1+0x11e8] ;  /* 0x0011e800011a7983 */ /* 0x000ea20000300a00 */
[----:B------:R-:W2:Y:S11]  /*14b20*/  LDL.LU.64 R24, [R1+0x11e0] ;  /* 0x0011e00001187983 */ /* 0x000eb60000300a00 */
[----:B------:R-:W-:Y:S10]  /*14b30*/  @!UPT UIADD3 URZ, URZ, URZ, URZ ;  /* 0x0000003f3f3ff290 */ /* 0x000ff4000fffe03f */
[----:B------:R0:W-:Y:S01]  /*14b40*/  STL.64 [R1+0x240], R12 ;  /* 0x0002400c01007387 */ /* 0x0001e20000100a00 */
[----:B------:R2:W-:Y:S03]  /*14b50*/  STL.64 [R1+0x248], R14 ;  /* 0x0002480e01007387 */ /* 0x0005e60000100a00 */
[----:B0-----:R-:W2:Y:S02]  /*14b60*/  LDL.LU.64 R12, [R1+0x11d8] ;  /* 0x0011d800010c7983 */ /* 0x001ea40000300a00 */
        /* <DEDUP_REMOVED lines=15> */
[----:B------:R-:W3:Y:S11]  /*14c60*/  LDL.LU.64 R24, [R1+0x11a0] ;  /* 0x0011a00001187983 */ /* 0x000ef60000300a00 */
[----:B------:R-:W-:Y:S10]  /*14c70*/  @!UPT UIADD3 URZ, URZ, URZ, URZ ;  /* 0x0000003f3f3ff290 */ /* 0x000ff4000fffe03f */
[----:B------:R-:W-:Y:S01]  /*14c80*/  STL.64 [R1+0x210], R12 ;  /* 0x0002100c01007387 */ /* 0x000fe20000100a00 */
[----:B------:R0:W-:Y:S03]  /*14c90*/  STL.64 [R1+0x218], R14 ;  /* 0x0002180e01007387 */ /* 0x0001e60000100a00 */
[----:B0-----:R-:W2:Y:S01]  /*14ca0*/  LDL.LU.64 R14, [R1+0x1198] ;  /* 0x00119800010e7983 */ /* 0x001ea20000300a00 */
[----:B------:R-:W4:Y:S01]  /*14cb0*/  LDL.LU.64 R12, [R1+0x1190] ;  /* 0x00119000010c7983 */ /* 0x000f220000300a00 */
[C---:B---3--:R-:W-:Y:S11]  /*14cc0*/  HMMA.16816.F32 R4, R20.reuse, R24, R4 ;  /* 0x000000181404723c */ /* 0x048ff60000001804 */
[----:B------:R-:W-:Y:S11]  /*14cd0*/  @!UPT UIADD3 URZ, URZ, URZ, URZ ;  /* 0x0000003f3f3ff290 */ /* 0x000ff6000fffe03f */
[----:B------:R-:W-:Y:S01]  /*14ce0*/  @!UPT UIADD3 URZ, URZ, URZ, URZ ;  /* 0x0000003f3f3ff290 */ /* 0x000fe2000fffe03f */
[----:B------:R0:W-:Y:S01]  /*14cf0*/  STL.64 [R1+0x200], R4 ;  /* 0x0002000401007387 */ /* 0x0001e20000100a00 */
[----:B------:R1:W-:Y:S03]  /*14d00*/  STL.64 [R1+0x208], R6 ;  /* 0x0002080601007387 */ /* 0x0003e60000100a00 */
[----:B0-----:R-:W3:Y:S01]  /*14d10*/  LDL.LU R4, [R1+0x170] ;  /* 0x0001700001047983 */ /* 0x001ee20000300800 */
[----:B------:R-:W3:Y:S02]  /*14d20*/  LDL.LU R5, [R1+0x174] ;  /* 0x0001740001057983 */ /* 0x000ee40000300800 */
[----:B-1----:R-:W3:Y:S02]  /*14d30*/  LDL.LU R6, [R1+0x178] ;  /* 0x0001780001067983 */ /* 0x002ee40000300800 */
[----:B------:R-:W3:Y:S01]  /*14d40*/  LDL.LU R7, [R1+0x17c] ;  /* 0x00017c0001077983 */ /* 0x000ee20000300800 */
[----:B------:R4:W-:Y:S02]  /*14d50*/  STL.64 [R1+0x1158], R24 ;  /* 0x0011581801007387 */ /* 0x0009e40000100a00 */
[C---:B----4-:R-:W-:Y:S02]  /*14d60*/  HMMA.16816.F32 R24, R20.reuse, R12, R16 ;  /* 0x0000000c1418723c */ /* 0x050fe40000001810 */
[----:B------:R-:W4:Y:S11]  /*14d70*/  LDL.LU R16, [R1+0x60] ;  /* 0x0000600001107983 */ /* 0x000f360000300800 */
[----:B------:R-:W-:Y:S10]  /*14d80*/  @!UPT UIADD3 URZ, URZ, URZ, URZ ;  /* 0x0000003f3f3ff290 */ /* 0x000ff4000fffe03f */
[----:B------:R0:W-:Y:S01]  /*14d90*/  STL.64 [R1+0x1f0], R24 ;  /* 0x0001f01801007387 */ /* 0x0001e20000100a00 */
[----:B------:R1:W-:Y:S02]  /*14da0*/  STL.64 [R1+0x1f8], R26 ;  /* 0x0001f81a01007387 */ /* 0x0003e40000100a00 */
[----:B------:R-:W4:Y:S02]  /*14db0*/  LDL.LU R17, [R1+0x64] ;  /* 0x0000640001117983 */ /* 0x000f240000300800 */
[----:B------:R-:W4:Y:S01]  /*14dc0*/  LDL.LU R18, [R1+0x68] ;  /* 0x0000680001127983 */ /* 0x000f220000300800 */
[----:B------:R-:W4:Y:S04]  /*14dd0*/  LDL.LU R19, [R1+0x6c] ;  /* 0x00006c0001137983 */ /* 0x000f280000300800 */
[----:B0-----:R-:W2:Y:S01]  /*14de0*/  LDL.LU R24, [R1+0x700] ;  /* 0x0007000001187983 */ /* 0x001ea20000300800 */
[----:B------:R-:W2:Y:S02]  /*14df0*/  LDL.LU R25, [R1+0x704] ;  /* 0x0007040001197983 */ /* 0x000ea40000300800 */
[----:B-1----:R-:W2:Y:S02]  /*14e00*/  LDL.LU R26, [R1+0x708] ;  /* 0x00070800011a7983 */ /* 0x002ea40000300800 */
[----:B------:R-:W2:Y:S02]  /*14e10*/  LDL.LU R27, [R1+0x70c] ;  /* 0x00070c00011b7983 */ /* 0x000ea40000300800 */
[----:B--2---:R-:W-:Y:S01]  /*14e20*/  STL.64 [R1+0x1168], R26 ;  /* 0x0011681a01007387 */ /* 0x004fe20000100a00 */
[----:B------:R0:W-:Y:S03]  /*14e30*/  STL.64 [R1+0x1160], R24 ;  /* 0x0011601801007387 */ /* 0x0001e60000100a00 */
        /* <DEDUP_REMOVED lines=11> */
[----:B0-----:R-:W2:Y:S01]  /*14ef0*/  LDL.64 R12, [R1+0x10] ;  /* 0x00001000010c7983 */ /* 0x001ea20000100a00 */
[C---:B---3--:R-:W-:Y:S03]  /*14f00*/  HMMA.16816.F32 R4, R20.reuse, R8, R4 ;  /* 0x000000081404723c */ /* 0x048fe60000001804 */
[----:B--2---:R0:W-:Y:S04]  /*14f10*/  STL.64 [R1+0x1150], R12 ;  /* 0x0011500c01007387 */ /* 0x0041e80000100a00 */
[----:B0-----:R-:W2:Y:S04]  /*14f20*/  LDL.64 R12, [R1+0x20] ;  /* 0x00002000010c7983 */ /* 0x001ea80000100a00 */
[----:B--2---:R0:W-:Y:S04]  /*14f30*/  STL.64 [R1+0x1170], R12 ;  /* 0x0011700c01007387 */ /* 0x0041e80000100a00 */
[----:B0-----:R-:W2:Y:S01]  /*14f40*/  LDL.LU R12, [R1+0x710] ;  /* 0x00071000010c7983 */ /* 0x001ea20000300800 */
[----:B------:R-:W2:Y:S02]  /*14f50*/  LDL.LU R13, [R1+0x714] ;  /* 0x00071400010d7983 */ /* 0x000ea40000300800 */
[----:B------:R-:W2:Y:S02]  /*14f60*/  LDL.LU R14, [R1+0x718] ;  /* 0x00071800010e7983 */ /* 0x000ea40000300800 */
[----:B------:R-:W2:Y:S03]  /*14f70*/  LDL.LU R15, [R1+0x71c] ;  /* 0x00071c00010f7983 */ /* 0x000ea60000300800 */
[----:B------:R-:W-:Y:S01]  /*14f80*/  STL.64 [R1+0x1e0], R4 ;  /* 0x0001e00401007387 */ /* 0x000fe20000100a00 */
[----:B------:R0:W-:Y:S03]  /*14f90*/  STL.64 [R1+0x1e8], R6 ;  /* 0x0001e80601007387 */ /* 0x0001e60000100a00 */
[----:B0-----:R-:W3:Y:S01]  /*14fa0*/  LDL.LU.64 R6, [R1+0x1188] ;  /* 0x0011880001067983 */ /* 0x001ee20000300a00 */
[----:B------:R-:W4:Y:S02]  /*14fb0*/  LDL.LU.64 R4, [R1+0x1180] ;  /* 0x0011800001047983 */ /* 0x000f240000300a00 */
[----:B------:R-:W-:Y:S02]  /*14fc0*/  STL.64 [R1+0x1148], R10 ;  /* 0x0011480a01007387 */ /* 0x000fe40000100a00 */
[----:B------:R0:W-:Y:S02]  /*14fd0*/  STL.64 [R1+0x1140], R8 ;  /* 0x0011400801007387 */ /* 0x0001e40000100a00 */
[----:B0-----:R-:W2:Y:S01]  /*14fe0*/  LDL.LU R8, [R1+0x6f0] ;  /* 0x0006f00001087983 */ /* 0x001ea20000300800 */
[----:B------:R-:W2:Y:S02]  /*14ff0*/  LDL.LU R9, [R1+0x6f4] ;  /* 0x0006f40001097983 */ /* 0x000ea40000300800 */
[----:B------:R-:W2:Y:S02]  /*15000*/  LDL.LU R10, [R1+0x6f8] ;  /* 0x0006f800010a7983 */ /* 0x000ea40000300800 */
[----:B------:R-:W2:Y:S01]  /*15010*/  LDL.LU R11, [R1+0x6fc] ;  /* 0x0006fc00010b7983 */ /* 0x000ea20000300800 */
[----:B----4-:R-:W-:Y:S01]  /*15020*/  HMMA.16816.F32 R16, R20, R4, R16 ;  /* 0x000000041410723c */ /* 0x010fe20000001810 */
[----:B---3--:R-:W-:Y:S01]  /*15030*/  STL.64 [R1+0x1110], R6 ;  /* 0x0011100601007387 */ /* 0x008fe20000100a00 */
[----:B------:R0:W-:Y:S03]  /*15040*/  STL.64 [R1+0x1108], R4 ;  /* 0x0011080401007387 */ /* 0x0001e60000100a00 */
[----:B------:R-:W1:Y:S11]  /*15050*/  LDSM.16.MT88.4 R20, [R3+0x14080] ;  /* 0x014080000314783b */ /* 0x000e760000004200 */
[----:B------:R-:W-:Y:S07]  /*15060*/  @!UPT UIADD3 URZ, URZ, URZ, URZ ;  /* 0x0000003f3f3ff290 */ /* 0x000fee000fffe03f */
[----:B------:R-:W-:Y:S01]  /*15070*/  STL.64 [R1+0xd0], R16 ;  /* 0x0000d01001007387 */ /* 0x000fe20000100a00 */
[----:B------:R-:W-:Y:S02]  /*15080*/  STL.64 [R1+0xd8], R18 ;  /* 0x0000d81201007387 */ /* 0x000fe40000100a00 */
[----:B0-----:R-:W3:Y:S02]  /*15090*/  LDL.LU R4, [R1+0x720] ;  /* 0x0007200001047983 */ /* 0x001ee40000300800 */
[----:B------:R-:W3:Y:S01]  /*150a0*/  LDL.LU R5, [R1+0x724] ;  /* 0x0007240001057983 */ /* 0x000ee20000300800 */
[----:B------:R-:W3:Y:S01]  /*150b0*/  LDL.LU R6, [R1+0x728] ;  /* 0x0007280001067983 */ /* 0x000ee20000300800 */
[----:B------:R-:W3:Y:S03]  /*150c0*/  LDL.LU R7, [R1+0x72c] ;  /* 0x00072c0001077983 */ /* 0x000ee60000300800 */
[----:B------:R-:W3:Y:S04]  /*150d0*/  LDSM.16.MT88.4 R16, [R3+0x14000] ;  /* 0x014000000310783b */ /* 0x000ee80000004200 */
[----:B-1----:R-:W-:Y:S01]  /*150e0*/  STL.64 [R1+0x1100], R22 ;  /* 0x0011001601007387 */ /* 0x002fe20000100a00 */
[----:B------:R0:W-:Y:S03]  /*150f0*/  STL.64 [R1+0x10f8], R20 ;  /* 0x0010f81401007387 */ /* 0x0001e60000100a00 */
[----:B0-----:R-:W4:Y:S01]  /*15100*/  LDL.LU R20, [R1+0x6d0] ;  /* 0x0006d00001147983 */ /* 0x001f220000300800 */
[----:B------:R-:W4:Y:S02]  /*15110*/  LDL.LU R21, [R1+0x6d4] ;  /* 0x0006d40001157983 */ /* 0x000f240000300800 */
[----:B------:R-:W4:Y:S02]  /*15120*/  LDL.LU R22, [R1+0x6d8] ;  /* 0x0006d80001167983 */ /* 0x000f240000300800 */
[----:B------:R-:W4:Y:S01]  /*15130*/  LDL.LU R23, [R1+0x6dc] ;  /* 0x0006dc0001177983 */ /* 0x000f220000300800 */
        /* <DEDUP_REMOVED lines=12> */
[----:B------:R0:W-:Y:S01]  /*15200*/  STL.64 [R1+0x1b0], R12 ;  /* 0x0001b00c01007387 */ /* 0x0001e20000100a00 */
[----:B------:R-:W-:Y:S03]  /*15210*/  STL.64 [R1+0x1b8], R14 ;  /* 0x0001b80e01007387 */ /* 0x000fe60000100a00 */
[----:B0-----:R-:W2:Y:S01]  /*15220*/  LDL.LU.64 R12, [R1+0x1170] ;  /* 0x00117000010c7983 */ /* 0x001ea20000300a00 */
[----:B------:R-:W2:Y:S02]  /*15230*/  LDL.LU.64 R26, [R1+0x1168] ;  /* 0x00116800011a7983 */ /* 0x000ea40000300a00 */
[----:B------:R-:W2:Y:S02]  /*15240*/  LDL.LU.64 R24, [R1+0x1160] ;  /* 0x0011600001187983 */ /* 0x000ea40000300a00 */
[C---:B--2---:R-:W-:Y:S11]  /*15250*/  HMMA.16816.F32 R24, R16.reuse, R12, R24 ;  /* 0x0000000c1018723c */ /* 0x044ff60000001818 */
[----:B------:R-:W-:Y:S11]  /*15260*/  @!UPT UIADD3 URZ, URZ, URZ, URZ ;  /* 0x0000003f3f3ff290 */ /* 0x000ff6000fffe03f */
[----:B------:R-:W-:Y:S01]  /*15270*/  @!UPT UIADD3 URZ, URZ, URZ, URZ ;  /* 0x0000003f3f3ff290 */ /* 0x000fe2000fffe03f */
[----:B------:R0:W-:Y:S01]  /*15280*/  STL.64 [R1+0x1a0], R24 ;  /* 0x0001a01801007387 */ /* 0x0001e20000100a00 */
[----:B------:R1:W-:Y:S03]  /*15290*/  STL.64 [R1+0x1a8], R26 ;  /* 0x0001a81a01007387 */ /* 0x0003e60000100a00 */
[----:B0-----:R-:W2:Y:S01]  /*152a0*/  LDL.LU.64 R24, [R1+0x1158] ;  /* 0x0011580001187983 */ /* 0x001ea20000300a00 */
[----:B-1----:R-:W-:Y:S02]  /*152b0*/  IMAD.MOV.U32 R27, RZ, RZ, R12 ;  /* 0x000000ffff1b7224 */ /* 0x002fe400078e000c */
[----:B------:R-:W-:Y:S02]  /*152c0*/  IMAD.MOV.U32 R26, RZ, RZ, R13 ;  /* 0x000000ffff1a7224 */ /* 0x000fe400078e000d */
[----:B------:R-:W3:Y:S02]  /*152d0*/  LDL.LU.64 R12, [R1+0x1150] ;  /* 0x00115000010c7983 */ /* 0x000ee40000300a00 */
[----:B---3--:R-:W-:Y:S01]  /*152e0*/  HMMA.16816.F32 R8, R16, R12, R8 ;  /* 0x0000000c1008723c */ /* 0x008fe20000001808 */
[----:B------:R-:W-:-:S02]  /*152f0*/  IMAD.MOV.U32 R2, RZ, RZ, R12 ;  /* 0x000000ffff027224 */ /* 0x000fc400078e000c */
[----:B------:R-:W-:Y:S11]  /*15300*/  IMAD.MOV.U32 R28, RZ, RZ, R13 ;  /* 0x000000ffff1c7224 */ /* 0x000ff600078e000d */
[----:B------:R-:W-:Y:S09]  /*15310*/  @!UPT UIADD3 URZ, URZ, URZ, URZ ;  /* 0x0000003f3f3ff290 */ /* 0x000ff2000fffe03f */
[----:B------:R-:W-:Y:S01]  /*15320*/  STL.64 [R1+0x190], R8 ;  /* 0x0001900801007387 */ /* 0x000fe20000100a00 */
[----:B------:R0:W-:Y:S03]  /*15330*/  STL.64 [R1+0x198], R10 ;  /* 0x0001980a01007387 */ /* 0x0001e60000100a00 */
[----:B0-----:R-:W3:Y:S01]  /*15340*/  LDL.LU.64 R10, [R1+0x1148] ;  /* 0x00114800010a7983 */ /* 0x001ee20000300a00 */
[----:B------:R-:W2:Y:S02]  /*15350*/  LDL.LU.64 R8, [R1+0x1140] ;  /* 0x0011400001087983 */ /* 0x000ea40000300a00 */
[----:B------:R-:W2:Y:S02]  /*15360*/  LDL.LU.64 R14, [R1+0x1138] ;  /* 0x00113800010e7983 */ /* 0x000ea40000300a00 */
[----:B------:R-:W2:Y:S02]  /*15370*/  LDL.LU.64 R12, [R1+0x1130] ;  /* 0x00113000010c7983 */ /* 0x000ea40000300a00 */
[----:B--2---:R-:W-:Y:S11]  /*15380*/  HMMA.16816.F32 R12, R16, R24, R12 ;  /* 0x00000018100c723c */ /* 0x004ff6000000180c */
[----:B------:R-:W-:Y:S11]  /*15390*/  @!UPT UIADD3 URZ, URZ, URZ, URZ ;  /* 0x0000003f3f3ff290 */ /* 0x000ff6000fffe03f */
[----:B------:R-:W-:Y:S01]  /*153a0*/  @!UPT UIADD3 URZ, URZ, URZ, URZ ;  /* 0x0000003f3f3ff290 */ /* 0x000fe2000fffe03f */
[----:B------:R-:W-:Y:S01]  /*153b0*/  STL.64 [R1+0x180], R12 ;  /* 0x0001800c01007387 */ /* 0x000fe20000100a00 */
[----:B------:R0:W-:Y:S03]  /*153c0*/  STL.64 [R1+0x188], R14 ;  /* 0x0001880e01007387 */ /* 0x0001e60000100a00 */
[----:B0-----:R-:W2:Y:S01]  /*153d0*/  LDL.LU.64 R14, [R1+0x1128] ;  /* 0x00112800010e7983 */ /* 0x001ea20000300a00 */
[----:B------:R-:W4:Y:S02]  /*153e0*/  LDL.LU.64 R12, [R1+0x1120] ;  /* 0x00112000010c7983 */ /* 0x000f240000300a00 */
[----:B------:R0:W-:Y:S02]  /*153f0*/  STL.64 [R1+0x1098], R24 ;  /* 0x0010981801007387 */ /* 0x0001e40000100a00 */
[----:B0-----:R-:W-:Y:S02]  /*15400*/  IMAD.MOV.U32 R24, RZ, RZ, R2 ;  /* 0x000000ffff187224 */ /* 0x001fe400078e0002 */
[----:B------:R-:W-:Y:S01]  /*15410*/  IMAD.MOV.U32 R25, RZ, RZ, R28 ;  /* 0x000000ffff197224 */ /* 0x000fe200078e001c */
[----:B------:R-:W2:Y:S04]  /*15420*/  LDL.LU R2, [R1+0x1118] ;  /* 0x0011180001027983 */ /* 0x000ea80000300800 */
        /* <DEDUP_REMOVED lines=8> */
[----:B------:R-:W-:Y:S01]  /*154b0*/  IMAD.MOV.U32 R24, RZ, RZ, R5 ;  /* 0x000000ffff187224 */ /* 0x000fe200078e0005 */
        /* <DEDUP_REMOVED lines=9> */
[----:B------:R-:W3:Y:S01]  /*15550*/  LDL.LU R4, [R1+0x6c0] ;  /* 0x0006c00001047983 */ /* 0x000ee20000300800 */
[----:B------:R-:W3:Y:S02]  /*15560*/  LDL.LU R5, [R1+0x6c4] ;  /* 0x0006c40001057983 */ /* 0x000ee40000300800 */
[----:B------:R-:W3:Y:S02]  /*15570*/  LDL.LU R6, [R1+0x6c8] ;  /* 0x0006c80001067983 */ /* 0x000ee40000300800 */
[----:B------:R-:W3:Y:S01]  /*15580*/  LDL.LU R7, [R1+0x6cc] ;  /* 0x0006cc0001077983 */ /* 0x000ee20000300800 */
[----:B--2---:R-:W-:Y:S01]  /*15590*/  STL.64 [R1+0x1090], R14 ;  /* 0x0010900e01007387 */ /* 0x004fe20000100a00 */
[----:B------:R0:W-:Y:S03]  /*155a0*/  STL.64 [R1+0x1088], R12 ;  /* 0x0010880c01007387 */ /* 0x0001e60000100a00 */
        /* <DEDUP_REMOVED lines=16> */
[C---:B---3--:R-:W-:Y:S01]  /*156b0*/  HMMA.16816.F32 R4, R16.reuse, R8, R4 ;  /* 0x000000081004723c */ /* 0x048fe20000001804 */
[----:B--2---:R-:W-:Y:S01]  /*156c0*/  STL.64 [R1+0x10d8], R14 ;  /* 0x0010d80e01007387 */ /* 0x004fe20000100a00 */
[----:B------:R0:W-:Y:S03]  /*156d0*/  STL.64 [R1+0x10d0], R12 ;  /* 0x0010d00c01007387 */ /* 0x0001e60000100a00 */
        /* <DEDUP_REMOVED lines=54> */
[----:B------:R-:W4:Y:S11]  /*15a40*/  LDL.LU.64 R12, [R1+0x1088] ;  /* 0x00108800010c7983 */ /* 0x000f360000300a00 */
[----:B------:R-:W-:Y:S09]  /*15a50*/  @!UPT UIADD3 URZ, URZ, URZ, URZ ;  /* 0x0000003f3f3ff290 */ /* 0x000ff2000fffe03f */
[----:B------:R-:W-:Y:S01]  /*15a60*/  STL.64 [R1+0x3f0], R24 ;  /* 0x0003f01801007387 */ /* 0x000fe20000100a00 */
[----:B------:R0:W-:Y:S03]  /*15a70*/  STL.64 [R1+0x3f8], R26 ;  /* 0x0003f81a01007387 */ /* 0x0001e60000100a00 */
[----:B0-----:R-:W3:Y:S01]  /*15a80*/  LDL.LU.64 R26, [R1+0x1080] ;  /* 0x00108000011a7983 */ /* 0x001ee20000300a00 */
[----:B------:R-:W3:Y:S01]  /*15a90*/  LDL.LU.64 R24, [R1+0x1078] ;  /* 0x0010780001187983 */ /* 0x000ee20000300a00 */
[C---:B----4-:R-:W-:Y:S02]  /*15aa0*/  HMMA.16816.F32 R16, R20.reuse, R12, R16 ;  /* 0x0000000c1410723c */ /* 0x050fe40000001810 */
[----:B--2---:R-:W-:Y:S01]  /*15ab0*/  STL.64 [R1+0x1028], R14 ;  /* 0x0010280e01007387 */ /* 0x004fe20000100a00 */
[----:B------:R0:W-:Y:S11]  /*15ac0*/  STL.64 [R1+0x1020], R12 ;  /* 0x0010200c01007387 */ /* 0x0001f60000100a00 */
[----:B------:R-:W-:Y:S09]  /*15ad0*/  @!UPT UIADD3 URZ, URZ, URZ, URZ ;  /* 0x0000003f3f3ff290 */ /* 0x000ff2000fffe03f */
[----:B------:R1:W-:Y:S01]  /*15ae0*/  STL.64 [R1+0x3e0], R16 ;  /* 0x0003e01001007387 */ /* 0x0003e20000100a00 */
[----:B------:R-:W-:Y:S02]  /*15af0*/  STL.64 [R1+0x3e8], R18 ;  /* 0x0003e81201007387 */ /* 0x000fe40000100a00 */
[----:B0-----:R-:W2:Y:S02]  /*15b00*/  LDL.LU.64 R12, [R1] ;  /* 0x00000000010c7983 */ /* 0x001ea40000300a00 */
[----:B--2---:R3:W-:Y:S01]  /*15b10*/  STL.64 [R1+0x1040], R12 ;  /* 0x0010400c01007387 */ /* 0x0047e20000100a00 */
[----:B-1----:R-:W2:Y:S01]  /*15b20*/  LDL.LU R16, [R1+0x250] ;  /* 0x0002500001107983 */ /* 0x002ea20000300800 */
[C---:B---3--:R-:W-:Y:S11]  /*15b30*/  HMMA.16816.F32 R12, R20.reuse, R8, R24 ;  /* 0x00000008140c723c */ /* 0x048ff60000001818 */
[----:B------:R-:W-:Y:S11]  /*15b40*/  @!UPT UIADD3 URZ, URZ, URZ, URZ ;  /* 0x0000003f3f3ff290 */ /* 0x000ff6000fffe03f */
[----:B------:R-:W-:Y:S01]  /*15b50*/  @!UPT UIADD3 URZ, URZ, URZ, URZ ;  /* 0x0000003f3f3ff290 */ /* 0x000fe2000fffe03f */
[----:B------:R-:W-:Y:S01]  /*15b60*/  STL.64 [R1+0x3d0], R12 ;  /* 0x0003d00c01007387 */ /* 0x000fe20000100a00 */
[----:B------:R-:W-:Y:S02]  /*15b70*/  STL.64 [R1+0x3d8], R14 ;  /* 0x0003d80e01007387 */ /* 0x000fe40000100a00 */
[----:B------:R-:W2:Y:S02]  /*15b80*/  LDL.LU R17, [R1+0x254] ;  /* 0x0002540001117983 */ /* 0x000ea40000300800 */
[----:B------:R-:W2:Y:S01]  /*15b90*/  LDL.LU R18, [R1+0x258] ;  /* 0x0002580001127983 */ /* 0x000ea20000300800 */
[----:B------:R-:W2:Y:S01]  /*15ba0*/  LDL.LU R19, [R1+0x25c] ;  /* 0x00025c0001137983 */ /* 0x000ea20000300800 */
[----:B------:R-:W3:Y:S02]  /*15bb0*/  LDL.LU R24, [R1+0x610] ;  /* 0x0006100001187983 */ /* 0x000ee40000300800 */
[----:B------:R-:W3:Y:S02]  /*15bc0*/  LDL.LU R25, [R1+0x614] ;  /* 0x0006140001197983 */ /* 0x000ee40000300800 */
[----:B------:R-:W4:Y:S01]  /*15bd0*/  LDL.LU R26, [R1+0x618] ;  /* 0x00061800011a7983 */ /* 0x000f220000300800 */
[----:B------:R-:W4:Y:S04]  /*15be0*/  LDL.LU R27, [R1+0x61c] ;  /* 0x00061c00011b7983 */ /* 0x000f280000300800 */
[----:B----4-:R-:W-:Y:S01]  /*15bf0*/  STL.64 [R1+0x1050], R26 ;  /* 0x0010501a01007387 */ /* 0x010fe20000100a00 */
[----:B---3--:R0:W-:Y:S03]  /*15c00*/  STL.64 [R1+0x1048], R24 ;  /* 0x0010481801007387 */ /* 0x0081e60000100a00 */
[----:B0-----:R-:W3:Y:S01]  /*15c10*/  LDL.LU R24, [R1+0x620] ;  /* 0x0006200001187983 */ /* 0x001ee20000300800 */
[----:B------:R-:W3:Y:S02]  /*15c20*/  LDL.LU R25, [R1+0x624] ;  /* 0x0006240001197983 */ /* 0x000ee40000300800 */
[----:B------:R-:W4:Y:S02]  /*15c30*/  LDL.LU R26, [R1+0x628] ;  /* 0x00062800011a7983 */ /* 0x000f240000300800 */
[----:B------:R-:W4:Y:S02]  /*15c40*/  LDL.LU R27, [R1+0x62c] ;  /* 0x00062c00011b7983 */ /* 0x000f240000300800 */
[----:B----4-:R-:W-:Y:S01]  /*15c50*/  STL.64 [R1+0x1060], R26 ;  /* 0x0010601a01007387 */ /* 0x010fe20000100a00 */
[----:B---3--:R0:W-:Y:S03]  /*15c60*/  STL.64 [R1+0x1058], R24 ;  /* 0x0010581801007387 */ /* 0x0081e60000100a00 */
[----:B0-----:R-:W3:Y:S04]  /*15c70*/  LDL.LU.64 R24, [R1+0x30] ;  /* 0x0000300001187983 */ /* 0x001ee80000300a00 */
[----:B---3--:R0:W-:Y:S04]  /*15c80*/  STL.64 [R1+0x1070], R24 ;  /* 0x0010701801007387 */ /* 0x0081e80000100a00 */
[----:B0-----:R-:W3:Y:S01]  /*15c90*/  LDL.LU.64 R24, [R1+0x40] ;  /* 0x0000400001187983 */ /* 0x001ee20000300a00 */
[----:B------:R-:W4:Y:S01]  /*15ca0*/  LDL.LU.64 R12, [R1+0x10] ;  /* 0x00001000010c7983 */ /* 0x000f220000300a00 */
[----:B--2---:R-:W-:Y:S01]  /*15cb0*/  HMMA.16816.F32 R16, R20, R4, R16 ;  /* 0x000000041410723c */ /* 0x004fe20000001810 */
[----:B------:R-:W-:Y:S01]  /*15cc0*/  LDSM.16.MT88.4 R20, [R3+0x14100] ;  /* 0x014100000314783b */ /* 0x000fe20000004200 */
[----:B----4-:R0:W-:Y:S04]  /*15cd0*/  STL.64 [R1+0x1068], R12 ;  /* 0x0010680c01007387 */ /* 0x0101e80000100a00 */
[----:B0-----:R-:W2:Y:S01]  /*15ce0*/  LDL.LU R12, [R1+0x630] ;  /* 0x00063000010c7983 */ /* 0x001ea20000300800 */
[----:B------:R-:W2:Y:S02]  /*15cf0*/  LDL.LU R13, [R1+0x634] ;  /* 0x00063400010d7983 */ /* 0x000ea40000300800 */
[----:B------:R-:W2:Y:S02]  /*15d00*/  LDL.LU R14, [R1+0x638] ;  /* 0x00063800010e7983 */ /* 0x000ea40000300800 */
[----:B------:R-:W2:Y:S01]  /*15d10*/  LDL.LU R15, [R1+0x63c] ;  /* 0x00063c00010f7983 */ /* 0x000ea20000300800 */
        /* <DEDUP_REMOVED lines=10> */
[----:B------:R-:W2:Y:S02]  /*15dc0*/  LDL.LU R10, [R1+0x608] ;  /* 0x00060800010a7983 */ /* 0x000ea40000300800 */
[----:B------:R-:W2:Y:S01]  /*15dd0*/  LDL.LU R11, [R1+0x60c] ;  /* 0x00060c00010b7983 */ /* 0x000ea20000300800 */
[----:B------:R-:W-:Y:S01]  /*15de0*/  STL.64 [R1+0x1008], R6 ;  /* 0x0010080601007387 */ /* 0x000fe20000100a00 */
[----:B------:R0:W-:Y:S02]  /*15df0*/  STL.64 [R1+0x1000], R4 ;  /* 0x0010000401007387 */ /* 0x0001e40000100a00 */
[----:B------:R-:W-:Y:S02]  /*15e00*/  STL.64 [R1+0x2d0], R16 ;  /* 0x0002d01001007387 */ /* 0x000fe40000100a00 */
[----:B------:R-:W-:Y:S02]  /*15e10*/  STL.64 [R1+0x2d8], R18 ;  /* 0x0002d81201007387 */ /* 0x000fe40000100a00 */
[----:B------:R-:W1:Y:S04]  /*15e20*/  LDSM.16.MT88.4 R16, [R3+0x14180] ;  /* 0x014180000310783b */ /* 0x000e680000004200 */
[----:B0-----:R-:W4:Y:S04]  /*15e30*/  LDL.LU.64 R4, [R1+0x20] ;  /* 0x0000200001047983 */ /* 0x001f280000300a00 */
[----:B-1----:R-:W-:Y:S01]  /*15e40*/  STL.64 [R1+0xff8], R18 ;  /* 0x000ff81201007387 */ /* 0x002fe20000100a00 */
[----:B------:R0:W-:Y:S03]  /*15e50*/  STL.64 [R1+0xff0], R16 ;  /* 0x000ff01001007387 */ /* 0x0001e60000100a00 */
[----:B0-----:R-:W3:Y:S01]  /*15e60*/  LDL.LU R16, [R1+0x640] ;  /* 0x0006400001107983 */ /* 0x001ee20000300800 */
[----:B------:R-:W3:Y:S02]  /*15e70*/  LDL.LU R17, [R1+0x644] ;  /* 0x0006440001117983 */ /* 0x000ee40000300800 */
[----:B------:R-:W3:Y:S02]  /*15e80*/  LDL.LU R18, [R1+0x648] ;  /* 0x0006480001127983 */ /* 0x000ee40000300800 */
[----:B------:R-:W3:Y:S02]  /*15e90*/  LDL.LU R19, [R1+0x64c] ;  /* 0x00064c0001137983 */ /* 0x000ee40000300800 */
[C---:B---3--:R-:W-:Y:S11]  /*15ea0*/  HMMA.16816.F32 R16, R20.reuse, R24, R16 ;  /* 0x000000181410723c */ /* 0x048ff60000001810 */
[----:B------:R-:W-:Y:S11]  /*15eb0*/  @!UPT UIADD3 URZ, URZ, URZ, URZ ;  /* 0x0000003f3f3ff290 */ /* 0x000ff6000fffe03f */
[----:B------:R-:W-:Y:S01]  /*15ec0*/  @!UPT UIADD3 URZ, URZ, URZ, URZ ;  /* 0x0000003f3f3ff290 */ /* 0x000fe2000fffe03f */
[----:B------:R-:W-:Y:S01]  /*15ed0*/  STL.64 [R1+0x2b0], R16 ;  /* 0x0002b01001007387 */ /* 0x000fe20000100a00 */
[----:B------:R0:W-:Y:S02]  /*15ee0*/  STL.64 [R1+0x2b8], R18 ;  /* 0x0002b81201007387 */ /* 0x0001e40000100a00 */
[----:B0-----:R-:W-:Y:S02]  /*15ef0*/  IMAD.MOV.U32 R19, RZ, RZ, R24 ;  /* 0x000000ffff137224 */ /* 0x001fe400078e0018 */
[----:B------:R-:W-:Y:S02]  /*15f00*/  IMAD.MOV.U32 R18, RZ, RZ, R25 ;  /* 0x000000ffff127224 */ /* 0x000fe400078e0019 */
[----:B------:R-:W3:Y:S02]  /*15f10*/  LDL.LU.64 R24, [R1+0x1070] ;  /* 0x0010700001187983 */ /* 0x000ee40000300a00 */
[----:B---3--:R-:W-:Y:S01]  /*15f20*/  HMMA.16816.F32 R12, R20, R24, R12 ;  /* 0x00000018140c723c */ /* 0x008fe2000000180c */
[----:B------:R-:W-:-:S02]  /*15f30*/  IMAD.MOV.U32 R3, RZ, RZ, R24 ;  /* 0x000000ffff037224 */ /* 0x000fc400078e0018 */
[----:B------:R-:W-:Y:S11]  /*15f40*/  IMAD.MOV.U32 R28, RZ, RZ, R25 ;  /* 0x000000ffff1c7224 */ /* 0x000ff600078e0019 */
[----:B------:R-:W-:Y:S09]  /*15f50*/  @!UPT UIADD3 URZ, URZ, URZ, URZ ;  /* 0x0000003f3f3ff290 */ /* 0x000ff2000fffe03f */
[----:B------:R0:W-:Y:S01]  /*15f60*/  STL.64 [R1+0x2a0], R12 ;  /* 0x0002a00c01007387 */ /* 0x0001e20000100a00 */
[----:B------:R-:W-:Y:S03]  /*15f70*/  STL.64 [R1+0x2a8], R14 ;  /* 0x0002a80e01007387 */ /* 0x000fe60000100a00 */
[----:B0-----:R-:W3:Y:S01]  /*15f80*/  LDL.LU.64 R12, [R1+0x1068] ;  /* 0x00106800010c7983 */ /* 0x001ee20000300a00 */
[----:B------:R-:W4:Y:S02]  /*15f90*/  LDL.LU.64 R26, [R1+0x1060] ;  /* 0x00106000011a7983 */ /* 0x000f240000300a00 */
[----:B------:R-:W4:Y:S02]  /*15fa0*/  LDL.LU.64 R24, [R1+0x1058] ;  /* 0x0010580001187983 */ /* 0x000f240000300a00 */
[C---:B----4-:R-:W-:Y:S11]  /*15fb0*/  HMMA.16816.F32 R24, R20.reuse, R4, R24 ;  /* 0x000000041418723c */ /* 0x050ff60000001818 */
[----:B------:R-:W-:Y:S11]  /*15fc0*/  @!UPT UIADD3 URZ, URZ, URZ, URZ ;  /* 0x0000003f3f3ff290 */ /* 0x000ff6000fffe03f */
[----:B------:R-:W-:Y:S01]  /*15fd0*/  @!UPT UIADD3 URZ, URZ, URZ, URZ ;  /* 0x0000003f3f3ff290 */ /* 0x000fe2000fffe03f */
[----:B------:R-:W-:Y:S01]  /*15fe0*/  STL.64 [R1+0x290], R24 ;  /* 0x0002901801007387 */ /* 0x000fe20000100a00 */
[----:B------:R0:W-:Y:S03]  /*15ff0*/  STL.64 [R1+0x298], R26 ;  /* 0x0002981a01007387 */ /* 0x0001e60000100a00 */
[----:B0-----:R-:W3:Y:S01]  /*16000*/  LDL.LU.64 R26, [R1+0x1050] ;  /* 0x00105000011a7983 */ /* 0x001ee20000300a00 */
[----:B------:R-:W3:Y:S02]  /*16010*/  LDL.LU.64 R24, [R1+0x1048] ;  /* 0x0010480001187983 */ /* 0x000ee40000300a00 */
[----:B------:R-:W-:Y:S02]  /*16020*/  IMAD.MOV.U32 R17, RZ, RZ, R4 ;  /* 0x000000ffff117224 */ /* 0x000fe400078e0004 */
[----:B------:R-:W-:Y:S01]  /*16030*/  IMAD.MOV.U32 R16, RZ, RZ, R5 ;  /* 0x000000ffff107224 */ /* 0x000fe200078e0005 */
[----:B------:R-:W4:Y:S01]  /*16040*/  LDL.LU R4, [R1+0x5e0] ;  /* 0x0005e00001047983 */ /* 0x000f220000300800 */
        /* <DEDUP_REMOVED lines=19> */
[----:B------:R-:W3:Y:S02]  /*16180*/  LDL.LU.64 R14, [R1+0x1028] ;  /* 0x00102800010e7983 */ /* 0x000ee40000300a00 */
        /* <DEDUP_REMOVED lines=8> */
[----:B---3--:R-:W-:Y:S02]  /*16210*/  STL.64 [R1+0xf80], R14 ;  /* 0x000f800e01007387 */ /* 0x008fe40000100a00 */
[----:B------:R0:W-:Y:S02]  /*16220*/  STL.64 [R1+0xf78], R12 ;  /* 0x000f780c01007387 */ /* 0x0001e40000100a00 */
[----:B0-----:R-:W-:-:S02]  /*16230*/  IMAD.MOV.U32 R12, RZ, RZ, R27 ;  /* 0x000000ffff0c7224 */ /* 0x001fc400078e001b */
[----:B------:R-:W-:-:S05]  /*16240*/  IMAD.MOV.U32 R13, RZ, RZ, R26 ;  /* 0x000000ffff0d7224 */ /* 0x000fca00078e001a */
[----:B------:R0:W-:Y:S02]  /*16250*/  STL.64 [R1+0xf98], R12 ;  /* 0x000f980c01007387 */ /* 0x0001e40000100a00 */
[----:B0-----:R-:W-:Y:S02]  /*16260*/  IMAD.MOV.U32 R13, RZ, RZ, R24 ;  /* 0x000000ffff0d7224 */ /* 0x001fe400078e0018 */
[----:B------:R-:W-:Y:S01]  /*16270*/  IMAD.MOV.U32 R12, RZ, RZ, R25 ;  /* 0x000000ffff0c7224 */ /* 0x000fe200078e0019 */
[----:B------:R-:W3:Y:S01]  /*16280*/  LDL.LU R24, [R1+0x470] ;  /* 0x0004700001187983 */ /* 0x000ee20000300800 */
[----:B------:R-:W3:Y:S02]  /*16290*/  LDL.LU R25, [R1+0x474] ;  /* 0x0004740001197983 */ /* 0x000ee40000300800 */
[----:B------:R-:W2:Y:S02]  /*162a0*/  LDL.LU R26, [R1+0x478] ;  /* 0x00047800011a7983 */ /* 0x000ea40000300800 */
[----:B------:R-:W2:Y:S01]  /*162b0*/  LDL.LU R27, [R1+0x47c] ;  /* 0x00047c00011b7983 */ /* 0x000ea20000300800 */
[----:B----4-:R-:W-:Y:S01]  /*162c0*/  HMMA.16816.F32 R4, R20, R8, R4 ;  /* 0x000000081404723c */ /* 0x010fe20000001804 */
[----:B--2---:R-:W-:Y:S01]  /*162d0*/  STL.64 [R1+0xfd8], R26 ;  /* 0x000fd81a01007387 */ /* 0x004fe20000100a00 */
[----:B---3--:R-:W-:Y:S02]  /*162e0*/  STL.64 [R1+0xfd0], R24 ;  /* 0x000fd01801007387 */ /* 0x008fe40000100a00 */
[----:B------:R0:W-:Y:S02]  /*162f0*/  STL.64 [R1+0xfb0], R12 ;  /* 0x000fb00c01007387 */ /* 0x0001e40000100a00 */
[----:B0-----:R-:W-:-:S02]  /*16300*/  IMAD.MOV.U32 R12, RZ, RZ, R17 ;  /* 0x000000ffff0c7224 */ /* 0x001fc400078e0011 */
[----:B------:R-:W-:Y:S02]  /*16310*/  IMAD.MOV.U32 R13, RZ, RZ, R16 ;  /* 0x000000ffff0d7224 */ /* 0x000fe400078e0010 */
[----:B------:R-:W-:Y:S01]  /*16320*/  IMAD.MOV.U32 R25, RZ, RZ, R18 ;  /* 0x000000ffff197224 */ /* 0x000fe200078e0012 */
[----:B------:R-:W2:Y:S01]  /*16330*/  LDL.LU R16, [R1+0x4d0] ;  /* 0x0004d00001107983 */ /* 0x000ea20000300800 */
[----:B------:R-:W2:Y:S02]  /*16340*/  LDL.LU R17, [R1+0x4d4] ;  /* 0x0004d40001117983 */ /* 0x000ea40000300800 */
[----:B------:R-:W-:Y:S02]  /*16350*/  IMAD.MOV.U32 R24, RZ, RZ, R19 ;  /* 0x000000ffff187224 */ /* 0x000fe400078e0013 */
[----:B------:R-:W2:Y:S01]  /*16360*/  LDL.LU R18, [R1+0x4d8] ;  /* 0x0004d80001127983 */ /* 0x000ea20000300800 */
[----:B------:R-:W2:Y:S01]  /*16370*/  LDL.LU R19, [R1+0x4dc] ;  /* 0x0004dc0001137983 */ /* 0x000ea20000300800 */
[----:B------:R0:W-:Y:S03]  /*16380*/  STL.64 [R1+0xfe0], R12 ;  /* 0x000fe00c01007387 */ /* 0x0001e60000100a00 */
[----:B0-----:R-:W3:Y:S01]  /*16390*/  LDL.LU R12, [R1+0x490] ;  /* 0x00049000010c7983 */ /* 0x001ee20000300800 */
[----:B------:R-:W3:Y:S02]  /*163a0*/  LDL.LU R13, [R1+0x494] ;  /* 0x00049400010d7983 */ /* 0x000ee40000300800 */
[----:B------:R-:W3:Y:S02]  /*163b0*/  LDL.LU R14, [R1+0x498] ;  /* 0x00049800010e7983 */ /* 0x000ee40000300800 */
[----:B------:R-:W3:Y:S01]  /*163c0*/  LDL.LU R15, [R1+0x49c] ;  /* 0x00049c00010f7983 */ /* 0x000ee20000300800 */
[----:B------:R-:W-:Y:S01]  /*163d0*/  STL.64 [R1+0x250], R4 ;  /* 0x0002500401007387 */ /* 0x000fe20000100a00 */
[----:B------:R0:W-:Y:S03]  /*163e0*/  STL.64 [R1+0x258], R6 ;  /* 0x0002580601007387 */ /* 0x0001e60000100a00 */
[----:B0-----:R-:W4:Y:S01]  /*163f0*/  LDL.LU.64 R6, [R1+0x1008] ;  /* 0x0010080001067983 */ /* 0x001f220000300a00 */
[----:B------:R-:W2:Y:S02]  /*16400*/  LDL.LU.64 R4, [R1+0x1000] ;  /* 0x0010000001047983 */ /* 0x000ea40000300a00 */
        /* <DEDUP_REMOVED lines=18> */
[----:B------:R-:W-:Y:S01]  /*16530*/  HMMA.16816.F32 R20, R20, R4, R16 ;  /* 0x000000041414723c */ /* 0x000fe20000001810 */
[----:B--2---:R-:W-:Y:S01]  /*16540*/  STL.64 [R1+0xfc0], R10 ;  /* 0x000fc00a01007387 */ /* 0x004fe20000100a00 */
[----:B------:R0:W-:Y:S03]  /*16550*/  STL.64 [R1+0xfb8], R8 ;  /* 0x000fb80801007387 */ /* 0x0001e60000100a00 */
[----:B0-----:R-:W2:Y:S01]  /*16560*/  LDL.LU R8, [R1+0x480] ;  /* 0x0004800001087983 */ /* 0x001ea20000300800 */
[----:B------:R-:W2:Y:S02]  /*16570*/  LDL.LU R9, [R1+0x484] ;  /* 0x0004840001097983 */ /* 0x000ea40000300800 */
[----:B------:R-:W2:Y:S02]  /*16580*/  LDL.LU R10, [R1+0x488] ;  /* 0x00048800010a7983 */ /* 0x000ea40000300800 */
[----:B------:R-:W2:Y:S01]  /*16590*/  LDL.LU R11, [R1+0x48c] ;  /* 0x00048c00010b7983 */ /* 0x000ea20000300800 */
[----:B------:R-:W3:Y:S01]  /*165a0*/  LDL.LU.64 R18, [R1+0xff8] ;  /* 0x000ff80001127983 */ /* 0x000ee20000300a00 */
[----:B------:R-:W3:Y:S11]  /*165b0*/  LDL.LU.64 R16, [R1+0xff0] ;  /* 0x000ff00001107983 */ /* 0x000ef60000300a00 */
[----:B------:R0:W-:Y:S02]  /*165c0*/  STL.64 [R1+0xe0], R20 ;  /* 0x0000e01401007387 */ /* 0x0001e40000100a00 */
[----:B------:R-:W-:Y:S02]  /*165d0*/  STL.64 [R1+0xe8], R22 ;  /* 0x0000e81601007387 */ /* 0x000fe40000100a00 */
[----:B0-----:R-:W-:-:S02]  /*165e0*/  IMAD.MOV.U32 R20, RZ, RZ, R3 ;  /* 0x000000ffff147224 */ /* 0x001fc400078e0003 */
[----:B------:R-:W-:Y:S01]  /*165f0*/  IMAD.MOV.U32 R21, RZ, RZ, R28 ;  /* 0x000000ffff157224 */ /* 0x000fe200078e001c */
[----:B------:R-:W2:Y:S01]  /*16600*/  LDL.LU R3, [R1+0xfec] ;  /* 0x000fec0001037983 */ /* 0x000ea20000300800 */
[----:B------:R-:W2:Y:S01]  /*16610*/  LDL.LU R28, [R1+0xfe8] ;  /* 0x000fe800011c7983 */ /* 0x000ea20000300800 */
[C---:B---3--:R-:W-:Y:S02]  /*16620*/  HMMA.16816.F32 R24, R16.reuse, R24, R12 ;  /* 0x000000181018723c */ /* 0x048fe4000000180c */
[----:B------:R-:W2:Y:S11]  /*16630*/  LDL.LU.64 R12, [R1+0xfe0] ;  /* 0x000fe000010c7983 */ /* 0x000eb60000300a00 */
[----:B------:R-:W-:Y:S10]  /*16640*/  @!UPT UIADD3 URZ, URZ, URZ, URZ ;  /* 0x0000003f3f3ff290 */ /* 0x000ff4000fffe03f */
[----:B------:R-:W-:Y:S01]  /*16650*/  STL.64 [R1+0xc0], R24 ;  /* 0x0000c01801007387 */ /* 0x000fe20000100a00 */
[----:B------:R0:W-:Y:S03]  /*16660*/  STL.64 [R1+0xc8], R26 ;  /* 0x0000c81a01007387 */ /* 0x0001e60000100a00 */
[----:B0-----:R-:W3:Y:S01]  /*16670*/  LDL.LU.64 R26, [R1+0xfd8] ;  /* 0x000fd800011a7983 */ /* 0x001ee20000300a00 */
[----:B------:R-:W3:Y:S02]  /*16680*/  LDL.LU.64 R24, [R1+0xfd0] ;  /* 0x000fd00001187983 */ /* 0x000ee40000300a00 */
[C---:B---3--:R-:W-:Y:S01]  /*16690*/  HMMA.16816.F32 R20, R16.reuse, R20, R24 ;  /* 0x000000141014723c */ /* 0x048fe20000001818 */
[----:B------:R-:W3:Y:S11]  /*166a0*/  LDL.LU R27, [R1+0xfc8] ;  /* 0x000fc800011b7983 */ /* 0x000ef60000300800 */
[----:B------:R-:W-:Y:S11]  /*166b0*/  @!UPT UIADD3 URZ, URZ, URZ, URZ ;  /* 0x0000003f3f3ff290 */ /* 0x000ff6000fffe03f */
[----:B------:R-:W-:Y:S01]  /*166c0*/  STL.64 [R1+0xb0], R20 ;  /* 0x0000b01401007387 */ /* 0x000fe20000100a00 */
[----:B------:R-:W-:Y:S01]  /*166d0*/  STL.64 [R1+0xb8], R22 ;  /* 0x0000b81601007387 */ /* 0x000fe20000100a00 */
[C---:B--2---:R-:W-:Y:S02]  /*166e0*/  HMMA.16816.F32 R12, R16.reuse, R12, R8 ;  /* 0x0000000c100c723c */ /* 0x044fe40000001808 */
[----:B---3--:R-:W-:Y:S02]  /*166f0*/  LDSM.16.MT88.4 R20, [R27+0x16000] ;  /* 0x016000001b14783b */ /* 0x008fe40000004200 */
[----:B------:R-:W0:Y:S02]  /*16700*/  LDSM.16.MT88.4 R24, [R27+0x16080] ;  /* 0x016080001b18783b */ /* 0x000e240000004200 */
[----:B0-----:R-:W-:Y:S02]  /*16710*/  STL.64 [R1+0xed8], R26 ;  /* 0x000ed81a01007387 */ /* 0x001fe40000100a00 */
[----:B------:R0:W-:Y:S02]  /*16720*/  STL.64 [R1+0xed0], R24 ;  /* 0x000ed01801007387 */ /* 0x0001e40000100a00 */
[----:B0-----:R-:W2:Y:S01]  /*16730*/  LDL.LU R24, [R1+0x350] ;  /* 0x0003500001187983 */ /* 0x001ea20000300800 */
[----:B------:R-:W2:Y:S02]  /*16740*/  LDL.LU R25, [R1+0x354] ;  /* 0x0003540001197983 */ /* 0x000ea40000300800 */
[----:B------:R-:W2:Y:S02]  /*16750*/  LDL.LU R26, [R1+0x358] ;  /* 0x00035800011a7983 */ /* 0x000ea40000300800 */
[----:B------:R-:W3:Y:S01]  /*16760*/  LDL.LU.64 R10, [R1+0xfc0] ;  /* 0x000fc000010a7983 */ /* 0x000ee20000300a00 */
[----:B------:R-:W3:Y:S07]  /*16770*/  LDL.LU.64 R8, [R1+0xfb8] ;  /* 0x000fb80001087983 */ /* 0x000eee0000300a00 */
[----:B------:R0:W-:Y:S02]  /*16780*/  STL.64 [R1+0xa0], R12 ;  /* 0x0000a00c01007387 */ /* 0x0001e40000100a00 */
[----:B------:R3:W-:Y:S01]  /*16790*/  STL.64 [R1+0xa8], R14 ;  /* 0x0000a80e01007387 */ /* 0x0007e20000100a00 */
[----:B0-----:R-:W3:Y:S02]  /*167a0*/  LDL.LU.64 R12, [R1+0xfb0] ;  /* 0x000fb000010c7983 */ /* 0x001ee40000300a00 */
[C---:B---3--:R-:W-:Y:S02]  /*167b0*/  HMMA.16816.F32 R12, R16.reuse, R12, R8 ;  /* 0x0000000c100c723c */ /* 0x048fe40000001808 */
[----:B------:R-:W3:Y:S01]  /*167c0*/  LDL.LU.64 R10, [R1+0xfa8] ;  /* 0x000fa800010a7983 */ /* 0x000ee20000300a00 */
[----:B------:R-:W3:Y:S11]  /*167d0*/  LDL.LU.64 R8, [R1+0xfa0] ;  /* 0x000fa00001087983 */ /* 0x000ef60000300a00 */
[----:B------:R-:W-:Y:S09]  /*167e0*/  @!UPT UIADD3 URZ, URZ, URZ, URZ ;  /* 0x0000003f3f3ff290 */ /* 0x000ff2000fffe03f */
[----:B------:R0:W-:Y:S01]  /*167f0*/  STL.64 [R1+0x90], R12 ;  /* 0x0000900c01007387 */ /* 0x0001e20000100a00 */
[----:B------:R3:W-:Y:S03]  /*16800*/  STL.64 [R1+0x98], R14 ;  /* 0x0000980e01007387 */ /* 0x0007e60000100a00 */
[----:B0-----:R-:W3:Y:S02]  /*16810*/  LDL.LU.64 R12, [R1+0xf98] ;  /* 0x000f9800010c7983 */ /* 0x001ee40000300a00 */
[C---:B---3--:R-:W-:Y:S02]  /*16820*/  HMMA.16816.F32 R12, R16.reuse, R12, R8 ;  /* 0x0000000c100c723c */ /* 0x048fe40000001808 */
[----:B------:R-:W3:Y:S01]  /*16830*/  LDL.LU.64 R10, [R1+0xf90] ;  /* 0x000f9000010a7983 */ /* 0x000ee20000300a00 */
[----:B------:R-:W3:Y:S11]  /*16840*/  LDL.LU.64 R8, [R1+0xf88] ;  /* 0x000f880001087983 */ /* 0x000ef60000300a00 */
[----:B------:R-:W-:Y:S09]  /*16850*/  @!UPT UIADD3 URZ, URZ, URZ, URZ ;  /* 0x0000003f3f3ff290 */ /* 0x000ff2000fffe03f */
[----:B------:R-:W-:Y:S01]  /*16860*/  STL.64 [R1+0x80], R12 ;  /* 0x0000800c01007387 */ /* 0x000fe20000100a00 */
[----:B------:R0:W-:Y:S03]  /*16870*/  STL.64 [R1+0x88], R14 ;  /* 0x0000880e01007387 */ /* 0x0001e60000100a00 */
[----:B0-----:R-:W2:Y:S01]  /*16880*/  LDL.LU.64 R14, [R1+0xf80] ;  /* 0x000f8000010e7983 */ /* 0x001ea20000300a00 */
[----:B------:R-:W3:Y:S02]  /*16890*/  LDL.LU.64 R12, [R1+0xf78] ;  /* 0x000f7800010c7983 */ /* 0x000ee40000300a00 */
[----:B---3--:R-:W-:Y:S11]  /*168a0*/  HMMA.16816.F32 R8, R16, R12, R8 ;  /* 0x0000000c1008723c */ /* 0x008ff60000001808 */
[----:B------:R-:W-:Y:S11]  /*168b0*/  @!UPT UIADD3 URZ, URZ, URZ, URZ ;  /* 0x0000003f3f3ff290 */ /* 0x000ff6000fffe03f */
[----:B------:R-:W-:Y:S01]  /*168c0*/  @!UPT UIADD3 URZ, URZ, URZ, URZ ;  /* 0x0000003f3f3ff290 */ /* 0x000fe2000fffe03f */
[----:B------:R-:W-:Y:S01]  /*168d0*/  STL.64 [R1+0x70], R8 ;  /* 0x0000700801007387 */ /* 0x000fe20000100a00 */
[----:B------:R0:W-:Y:S03]  /*168e0*/  STL.64 [R1+0x78], R10 ;  /* 0x0000780a01007387 */ /* 0x0001e60000100a00 */
[----:B0-----:R-:W3:Y:S01]  /*168f0*/  LDL.LU.64 R10, [R1+0xf70] ;  /* 0x000f7000010a7983 */ /* 0x001ee20000300a00 */
[----:B------:R-:W3:Y:S02]  /*16900*/  LDL.LU.64 R8, [R1+0xf68] ;  /* 0x000f680001087983 */ /* 0x000ee40000300a00 */
[----:B------:R-:W3:Y:S02]  /*16910*/  LDL R12, [R1+0x7a4] ;  /* 0x0007a400010c7983 */ /* 0x000ee40000100800 */
[----:B------:R-:W3:Y:S01]  /*16920*/  LDL R13, [R1+0x7a8] ;  /* 0x0007a800010d7983 */ /* 0x000ee20000100800 */
[----:B--2---:R0:W-:Y:S02]  /*16930*/  STL.64 [R1+0xf00], R14 ;  /* 0x000f000e01007387 */ /* 0x0041e40000100a00 */
[----:B0-----:R-:W-:-:S02]  /*16940*/  IMAD.MOV.U32 R14, RZ, RZ, R2 ;  /* 0x000000ffff0e7224 */ /* 0x001fc400078e0002 */
[----:B------:R-:W-:Y:S02]  /*16950*/  IMAD.MOV.U32 R15, RZ, RZ, R0 ;  /* 0x000000ffff0f7224 */ /* 0x000fe400078e0000 */
[----:B------:R-:W-:Y:S01]  /*16960*/  IMAD.MOV.U32 R27, RZ, RZ, R29 ;  /* 0x000000ffff1b7224 */ /* 0x000fe200078e001d */
[----:B---3--:R0:W-:Y:S02]  /*16970*/  STL.64 [R1+0xef8], R12 ;  /* 0x000ef80c01007387 */ /* 0x0081e40000100a00 */
[----:B0-----:R-:W-:Y:S02]  /*16980*/  IMAD.MOV.U32 R12, RZ, RZ, R28 ;  /* 0x000000ffff0c7224 */ /* 0x001fe400078e001c */
[----:B------:R-:W-:-:S07]  /*16990*/  IMAD.MOV.U32 R13, RZ, RZ, R3 ;  /* 0x000000ffff0d7224 */ /* 0x000fce00078e0003 */
[C---:B------:R-:W-:Y:S01]  /*169a0*/  HMMA.16816.F32 R12, R16.reuse, R8, R12 ;  /* 0x00000008100c723c */ /* 0x040fe2000000180c */
[----:B------:R-:W-:Y:S11]  /*169b0*/  STL.64 [R1+0xf18], R10 ;  /* 0x000f180a01007387 */ /* 0x000ff60000100a00 */
[----:B------:R-:W-:Y:S11]  /*169c0*/  @!UPT UIADD3 URZ, URZ, URZ, URZ ;  /* 0x0000003f3f3ff290 */ /* 0x000ff6000fffe03f */
[----:B------:R-:W-:Y:S01]  /*169d0*/  @!UPT UIADD3 URZ, URZ, URZ, URZ ;  /* 0x0000003f3f3ff290 */ /* 0x000fe2000fffe03f */
[----:B------:R-:W-:Y:S02]  /*169e0*/  IMAD.MOV.U32 R3, RZ, RZ, R12 ;  /* 0x000000ffff037224 */ /* 0x000fe400078e000c */
[----:B------:R-:W-:Y:S02]  /*169f0*/  IMAD.MOV.U32 R29, RZ, RZ, R13 ;  /* 0x000000ffff1d7224 */ /* 0x000fe400078e000d */
[----:B------:R-:W-:Y:S02]  /*16a00*/  IMAD.MOV.U32 R0, RZ, RZ, R14 ;  /* 0x000000ffff007224 */ /* 0x000fe400078e000e */
[----:B------:R-:W-:Y:S02]  /*16a10*/  IMAD.MOV.U32 R28, RZ, RZ, R15 ;  /* 0x000000ffff1c7224 */ /* 0x000fe400078e000f */
[----:B------:R-:W-:Y:S03]  /*16a20*/  HMMA.16816.F32 R12, R16, R4, R24 ;  /* 0x00000004100c723c */ /* 0x000fe60000001818 */
[----:B------:R-:W-:Y:S01]  /*16a30*/  STL [R1+0xbbc], R28 ;  /* 0x000bbc1c01007387 */ /* 0x000fe20000100800 */
[----:B------:R-:W-:Y:S02]  /*16a40*/  STL [R1+0xbb8], R0 ;  /* 0x000bb80001007387 */ /* 0x000fe40000100800 */
[----:B------:R-:W-:Y:S02]  /*16a50*/  STL [R1+0xbb4], R29 ;  /* 0x000bb41d01007387 */ /* 0x000fe40000100800 */
[----:B------:R-:W-:Y:S11]  /*16a60*/  STL [R1+0xbb0], R3 ;  /* 0x000bb00301007387 */ /* 0x000ff60000100800 */
[----:B------:R-:W-:Y:S04]  /*16a70*/  @!UPT UIADD3 URZ, URZ, URZ, URZ ;  /* 0x0000003f3f3ff290 */ /* 0x000fe8000fffe03f */
[----:B------:R-:W-:Y:S01]  /*16a80*/  STL.64 [R1+0x350], R12 ;  /* 0x0003500c01007387 */ /* 0x000fe20000100a00 */
[----:B------:R0:W-:Y:S02]  /*16a90*/  STL [R1+0x358], R14 ;  /* 0x0003580e01007387 */ /* 0x0001e40000100800 */
[----:B------:R-:W-:Y:S02]  /*16aa0*/  IMAD.MOV.U32 R2, RZ, RZ, R15 ;  /* 0x000000ffff027224 */ /* 0x000fe400078e000f */
[----:B----4-:R-:W-:Y:S02]  /*16ab0*/  IMAD.MOV.U32 R15, RZ, RZ, R6 ;  /* 0x000000ffff0f7224 */ /* 0x010fe400078e0006 */
[----:B0-----:R-:W-:Y:S01]  /*16ac0*/  IMAD.MOV.U32 R14, RZ, RZ, R7 ;  /* 0x000000ffff0e7224 */ /* 0x001fe200078e0007 */
[----:B------:R-:W2:Y:S01]  /*16ad0*/  LDL.LU R12, [R1+0x300] ;  /* 0x00030000010c7983 */ /* 0x000ea20000300800 */
[----:B------:R-:W2:Y:S02]  /*16ae0*/  LDL.LU R13, [R1+0x304] ;  /* 0x00030400010d7983 */ /* 0x000ea40000300800 */
[----:B------:R-:W3:Y:S02]  /*16af0*/  LDL.LU R7, [R1+0xf64] ;  /* 0x000f640001077983 */ /* 0x000ee40000300800 */
[----:B------:R-:W4:Y:S01]  /*16b00*/  LDL.LU R6, [R1+0xf60] ;  /* 0x000f600001067983 */ /* 0x000f220000300800 */
[----:B------:R-:W2:Y:S01]  /*16b10*/  LDL.LU R8, [R1+0x310] ;  /* 0x0003100001087983 */ /* 0x000ea20000300800 */
[----:B------:R-:W2:Y:S02]  /*16b20*/  LDL.LU R9, [R1+0x314] ;  /* 0x0003140001097983 */ /* 0x000ea40000300800 */
[----:B------:R-:W2:Y:S02]  /*16b30*/  LDL.LU R10, [R1+0x318] ;  /* 0x00031800010a7983 */ /* 0x000ea40000300800 */
[----:B------:R-:W2:Y:S02]  /*16b40*/  LDL.LU R11, [R1+0x31c] ;  /* 0x00031c00010b7983 */ /* 0x000ea40000300800 */
[----:B--2---:R0:W-:Y:S01]  /*16b50*/  STL.64 [R1+0xf28], R10 ;  /* 0x000f280a01007387 */ /* 0x0041e20000100a00 */
[----:B------:R-:W-:Y:S03]  /*16b60*/  STL.64 [R1+0xf20], R8 ;  /* 0x000f200801007387 */ /* 0x000fe60000100a00 */
[----:B0-----:R-:W2:Y:S04]  /*16b70*/  LDL.64 R10, [R1+0x28] ;  /* 0x00002800010a7983 */ /* 0x001ea80000100a00 */
[----:B--2---:R0:W-:Y:S04]  /*16b80*/  STL.64 [R1+0xf38], R10 ;  /* 0x000f380a01007387 */ /* 0x0041e80000100a00 */
[----:B0-----:R-:W2:Y:S04]  /*16b90*/  LDL.64 R10, [R1+0x38] ;  /* 0x00003800010a7983 */ /* 0x001ea80000100a00 */
[----:B--2---:R0:W-:Y:S04]  /*16ba0*/  STL.64 [R1+0xf40], R10 ;  /* 0x000f400a01007387 */ /* 0x0041e80000100a00 */
[----:B0-----:R-:W2:Y:S01]  /*16bb0*/  LDL.64 R10, [R1+0x48] ;  /* 0x00004800010a7983 */ /* 0x001ea20000100a00 */
[----:B------:R0:W-:Y:S02]  /*16bc0*/  STL.64 [R1+0xf10], R14 ;  /* 0x000f100e01007387 */ /* 0x0001e40000100a00 */
[----:B------:R1:W-:Y:S01]  /*16bd0*/  STL.64 [R1+0xf08], R12 ;  /* 0x000f080c01007387 */ /* 0x0003e20000100a00 */
[----:B0-----:R-:W2:Y:S04]  /*16be0*/  LDL.64 R14, [R1+0x18] ;  /* 0x00001800010e7983 */ /* 0x001ea80000100a00 */
[----:B--2---:R4:W-:Y:S01]  /*16bf0*/  STL.64 [R1+0xf30], R14 ;  /* 0x000f300e01007387 */ /* 0x0049e20000100a00 */
[----:B-1----:R-:W2:Y:S02]  /*16c00*/  LDL.LU R12, [R1+0x320] ;  /* 0x00032000010c7983 */ /* 0x002ea40000300800 */
[----:B------:R-:W2:Y:S02]  /*16c10*/  LDL.LU R13, [R1+0x324] ;  /* 0x00032400010d7983 */ /* 0x000ea40000300800 */
[----:B----4-:R-:W-:-:S02]  /*16c20*/  IMAD.MOV.U32 R14, RZ, RZ, R6 ;  /* 0x000000ffff0e7224 */ /* 0x010fc400078e0006 */
[----:B---3--:R-:W-:Y:S01]  /*16c30*/  IMAD.MOV.U32 R15, RZ, RZ, R7 ;  /* 0x000000ffff0f7224 */ /* 0x008fe200078e0007 */
[----:B------:R-:W3:Y:S01]  /*16c40*/  LDL.LU R6, [R1+0xf5c] ;  /* 0x000f5c0001067983 */ /* 0x000ee20000300800 */
[----:B------:R-:W3:Y:S03]  /*16c50*/  LDL.LU R7, [R1+0xf58] ;  /* 0x000f580001077983 */ /* 0x000ee60000300800 */
[----:B------:R-:W-:Y:S04]  /*16c60*/  STL.64 [R1+0xf50], R14 ;  /* 0x000f500e01007387 */ /* 0x000fe80000100a00 */
[----:B--2---:R0:W-:Y:S04]  /*16c70*/  STL.64 [R1+0xf48], R12 ;  /* 0x000f480c01007387 */ /* 0x0041e80000100a00 */
[----:B0-----:R-:W2:Y:S01]  /*16c80*/  LDL.LU R12, [R1+0x340] ;  /* 0x00034000010c7983 */ /* 0x001ea20000300800 */
[----:B------:R-:W2:Y:S02]  /*16c90*/  LDL.LU R13, [R1+0x344] ;  /* 0x00034400010d7983 */ /* 0x000ea40000300800 */
[----:B------:R-:W2:Y:S02]  /*16ca0*/  LDL.LU R14, [R1+0x348] ;  /* 0x00034800010e7983 */ /* 0x000ea40000300800 */
[----:B------:R-:W2:Y:S01]  /*16cb0*/  LDL.LU R15, [R1+0x34c] ;  /* 0x00034c00010f7983 */ /* 0x000ea20000300800 */
[----:B------:R-:W4:Y:S01]  /*16cc0*/  LDL.LU R24, [R1+0x2f0] ;  /* 0x0002f00001187983 */ /* 0x000f220000300800 */
[----:B------:R-:W4:Y:S02]  /*16cd0*/  LDL.LU R25, [R1+0x2f4] ;  /* 0x0002f40001197983 */ /* 0x000f240000300800 */
[----:B------:R-:W4:Y:S02]  /*16ce0*/  LDL.LU R26, [R1+0x2f8] ;  /* 0x0002f800011a7983 */ /* 0x000f240000300800 */
[----:B------:R-:W4:Y:S01]  /*16cf0*/  LDL.LU R27, [R1+0x2fc] ;  /* 0x0002fc00011b7983 */ /* 0x000f220000300800 */
[----:B---3--:R0:W-:Y:S01]  /*16d00*/  STL.64 [R1+0xee0], R6 ;  /* 0x000ee00601007387 */ /* 0x0081e20000100a00 */
[----:B------:R-:W3:Y:S02]  /*16d10*/  LDL.LU R4, [R1+0x330] ;  /* 0x0003300001047983 */ /* 0x000ee40000300800 */
[----:B------:R-:W3:Y:S01]  /*16d20*/  LDL.LU R5, [R1+0x334] ;  /* 0x0003340001057983 */ /* 0x000ee20000300800 */
[----:B0-----:R-:W3:Y:S01]  /*16d30*/  LDL.LU R6, [R1+0x338] ;  /* 0x0003380001067983 */ /* 0x001ee20000300800 */
[----:B------:R-:W3:Y:S02]  /*16d40*/  LDL.LU R7, [R1+0x33c] ;  /* 0x00033c0001077983 */ /* 0x000ee40000300800 */
[----:B------:R-:W2:Y:S02]  /*16d50*/  LDL.LU R16, [R1+0x50] ;  /* 0x0000500001107983 */ /* 0x000ea40000300800 */
[----:B------:R-:W2:Y:S01]  /*16d60*/  LDL.LU R17, [R1+0x54] ;  /* 0x0000540001117983 */ /* 0x000ea20000300800 */
[----:B------:R-:W2:Y:S01]  /*16d70*/  LDL.LU R18, [R1+0x58] ;  /* 0x0000580001127983 */ /* 0x000ea20000300800 */
[----:B------:R-:W2:Y:S03]  /*16d80*/  LDL.LU R19, [R1+0x5c] ;  /* 0x00005c0001137983 */ /* 0x000ea60000300800 */
[----:B--2---:R-:W-:Y:S01]  /*16d90*/  STL.64 [R1+0xe48], R18 ;  /* 0x000e481201007387 */ /* 0x004fe20000100a00 */
[----:B------:R0:W-:Y:S03]  /*16da0*/  STL.64 [R1+0xe40], R16 ;  /* 0x000e401001007387 */ /* 0x0001e60000100a00 */
[----:B0-----:R-:W2:Y:S01]  /*16db0*/  LDL.LU R16, [R1+0x100] ;  /* 0x0001000001107983 */ /* 0x001ea20000300800 */
[----:B------:R-:W2:Y:S02]  /*16dc0*/  LDL.LU R17, [R1+0x104] ;  /* 0x0001040001117983 */ /* 0x000ea40000300800 */
[----:B------:R-:W2:Y:S02]  /*16dd0*/  LDL.LU R18, [R1+0x108] ;  /* 0x0001080001127983 */ /* 0x000ea40000300800 */
[----:B------:R-:W2:Y:S01]  /*16de0*/  LDL.LU R19, [R1+0x10c] ;  /* 0x00010c0001137983 */ /* 0x000ea20000300800 */
[C---:B------:R-:W-:Y:S01]  /*16df0*/  HMMA.16816.F32 R12, R20.reuse, R10, R12 ;  /* 0x0000000a140c723c */ /* 0x040fe2000000180c */
[----:B------:R-:W-:Y:S01]  /*16e00*/  IMAD.MOV.U32 R0, RZ, RZ, R11 ;  /* 0x000000ffff007224 */ /* 0x000fe200078e000b */
[----:B--2---:R0:W-:Y:S01]  /*16e10*/  STL.64 [R1+0xe58], R18 ;  /* 0x000e581201007387 */ /* 0x0041e20000100a00 */
[----:B------:R-:W-:Y:S03]  /*16e20*/  STL.64 [R1+0xe50], R16 ;  /* 0x000e501001007387 */ /* 0x000fe60000100a00 */
[----:B0-----:R-:W2:Y:S04]  /*16e30*/  LDL R18, [R1+0x8] ;  /* 0x0000080001127983 */ /* 0x001ea80000100800 */
[----:B------:R-:W2:Y:S01]  /*16e40*/  LDL R19, [R1+0xc] ;  /* 0x00000c0001137983 */ /* 0x000ea20000100800 */
[----:B------:R0:W-:Y:S11]  /*16e50*/  STL [R1+0xbc0], R2 ;  /* 0x000bc00201007387 */ /* 0x0001f60000100800 */
[----:B------:R-:W-:Y:S01]  /*16e60*/  @!UPT UIADD3 URZ, URZ, URZ, URZ ;  /* 0x0000003f3f3ff290 */ /* 0x000fe2000fffe03f */
[----:B------:R-:W-:Y:S02]  /*16e70*/  STL.64 [R1+0x4f0], R12 ;  /* 0x0004f00c01007387 */ /* 0x000fe40000100a00 */
[----:B------:R1:W-:Y:S02]  /*16e80*/  STL.64 [R1+0x4f8], R14 ;  /* 0x0004f80e01007387 */ /* 0x0003e40000100a00 */
[----:B0-----:R-:W-:Y:S01]  /*16e90*/  IMAD.MOV.U32 R2, RZ, RZ, R10 ;  /* 0x000000ffff027224 */ /* 0x001fe200078e000a */
[----:B-1----:R-:W2:Y:S01]  /*16ea0*/  LDL.LU.64 R14, [R1+0xf50] ;  /* 0x000f5000010e7983 */ /* 0x002ea20000300a00 */
[----:B------:R-:W2:Y:S02]  /*16eb0*/  LDL.LU.64 R12, [R1+0xf48] ;  /* 0x000f4800010c7983 */ /* 0x000ea40000300a00 */
[----:B------:R-:W3:Y:S02]  /*16ec0*/  LDL.LU.64 R10, [R1+0xf40] ;  /* 0x000f4000010a7983 */ /* 0x000ee40000300a00 */
[C---:B---3--:R-:W-:Y:S01]  /*16ed0*/  HMMA.16816.F32 R4, R20.reuse, R10, R4 ;  /* 0x0000000a1404723c */ /* 0x048fe20000001804 */
[----:B------:R-:W-:Y:S11]  /*16ee0*/  IMAD.MOV.U32 R3, RZ, RZ, R11 ;  /* 0x000000ffff037224 */ /* 0x000ff600078e000b */
[----:B------:R-:W-:Y:S11]  /*16ef0*/  @!UPT UIADD3 URZ, URZ, URZ, URZ ;  /* 0x0000003f3f3ff290 */ /* 0x000ff6000fffe03f */
[----:B------:R0:W-:Y:S01]  /*16f00*/  STL.64 [R1+0x4e0], R4 ;  /* 0x0004e00401007387 */ /* 0x0001e20000100a00 */
[----:B------:R1:W-:Y:S02]  /*16f10*/  STL.64 [R1+0x4e8], R6 ;  /* 0x0004e80601007387 */ /* 0x0003e40000100a00 */
[----:B0-----:R-:W-:Y:S02]  /*16f20*/  IMAD.MOV.U32 R4, RZ, RZ, R10 ;  /* 0x000000ffff047224 */ /* 0x001fe400078e000a */
[----:B------:R-:W2:Y:S02]  /*16f30*/  LDL.LU.64 R10, [R1+0xf38] ;  /* 0x000f3800010a7983 */ /* 0x000ea40000300a00 */
[C---:B--2---:R-:W-:Y:S01]  /*16f40*/  HMMA.16816.F32 R12, R20.reuse, R10, R12 ;  /* 0x0000000a140c723c */ /* 0x044fe2000000180c */
[----:B-1----:R-:W-:Y:S02]  /*16f50*/  IMAD.MOV.U32 R6, RZ, RZ, R10 ;  /* 0x000000ffff067224 */ /* 0x002fe400078e000a */
[----:B------:R-:W-:Y:S11]  /*16f60*/  IMAD.MOV.U32 R5, RZ, RZ, R11 ;  /* 0x000000ffff057224 */ /* 0x000ff600078e000b */
[----:B------:R-:W-:Y:S09]  /*16f70*/  @!UPT UIADD3 URZ, URZ, URZ, URZ ;  /* 0x0000003f3f3ff290 */ /* 0x000ff2000fffe03f */
[----:B------:R-:W-:Y:S01]  /*16f80*/  STL.64 [R1+0x340], R12 ;  /* 0x0003400c01007387 */ /* 0x000fe20000100a00 */
[----:B------:R0:W-:Y:S03]  /*16f90*/  STL.64 [R1+0x348], R14 ;  /* 0x0003480e01007387 */ /* 0x0001e60000100a00 */
[----:B0-----:R-:W2:Y:S01]  /*16fa0*/  LDL.LU.64 R14, [R1+0xf30] ;  /* 0x000f3000010e7983 */ /* 0x001ea20000300a00 */
[----:B------:R-:W2:Y:S02]  /*16fb0*/  LDL.LU.64 R10, [R1+0xf28] ;  /* 0x000f2800010a7983 */ /* 0x000ea40000300a00 */
[----:B------:R-:W2:Y:S02]  /*16fc0*/  LDL.LU.64 R8, [R1+0xf20] ;  /* 0x000f200001087983 */ /* 0x000ea40000300a00 */
[C---:B--2---:R-:W-:Y:S01]  /*16fd0*/  HMMA.16816.F32 R8, R20.reuse, R14, R8 ;  /* 0x0000000e1408723c */ /* 0x044fe20000001808 */
[----:B------:R-:W-:Y:S11]  /*16fe0*/  IMAD.MOV.U32 R7, RZ, RZ, R15 ;  /* 0x000000ffff077224 */ /* 0x000ff600078e000f */
[----:B------:R-:W-:Y:S11]  /*16ff0*/  @!UPT UIADD3 URZ, URZ, URZ, URZ ;  /* 0x0000003f3f3ff290 */ /* 0x000ff6000fffe03f */
[----:B------:R0:W-:Y:S01]  /*17000*/  STL.64 [R1+0x330], R8 ;  /* 0x0003300801007387 */ /* 0x0001e20000100a00 */
[----:B------:R1:W-:Y:S02]  /*17010*/  STL.64 [R1+0x338], R10 ;  /* 0x0003380a01007387 */ /* 0x0003e40000100a00 */
[----:B0-----:R-:W-:Y:S01]  /*17020*/  IMAD.MOV.U32 R8, RZ, RZ, R14 ;  /* 0x000000ffff087224 */ /* 0x001fe200078e000e */
[----:B-1----:R-:W2:Y:S01]  /*17030*/  LDL.LU.64 R10, [R1+0xf18] ;  /* 0x000f1800010a7983 */ /* 0x002ea20000300a00 */
[----:B------:R-:W3:Y:S02]  /*17040*/  LDL.LU.64 R14, [R1+0xf10] ;  /* 0x000f1000010e7983 */ /* 0x000ee40000300a00 */
[----:B------:R-:W3:Y:S02]  /*17050*/  LDL.LU.64 R12, [R1+0xf08] ;  /* 0x000f0800010c7983 */ /* 0x000ee40000300a00 */
[----:B---3--:R-:W-:Y:S11]  /*17060*/  HMMA.16816.F32 R12, R20, R18, R12 ;  /* 0x00000012140c723c */ /* 0x008ff6000000180c */
[----:B------:R-:W-:Y:S11]  /*17070*/  @!UPT UIADD3 URZ, URZ, URZ, URZ ;  /* 0x0000003f3f3ff290 */ /* 0x000ff6000fffe03f */
[----:B------:R-:W-:Y:S01]  /*17080*/  @!UPT UIADD3 URZ, URZ, URZ, URZ ;  /* 0x0000003f3f3ff290 */ /* 0x000fe2000fffe03f */
[----:B------:R-:W-:Y:S01]  /*17090*/  STL.64 [R1+0x320], R12 ;  /* 0x0003200c01007387 */ /* 0x000fe20000100a00 */
[----:B------:R0:W-:Y:S03]  /*170a0*/  STL.64 [R1+0x328], R14 ;  /* 0x0003280e01007387 */ /* 0x0001e60000100a00 */
[----:B0-----:R-:W4:Y:S01]  /*170b0*/  LDL.LU.64 R14, [R1+0xf00] ;  /* 0x000f0000010e7983 */ /* 0x001f220000300a00 */
[----:B------:R-:W3:Y:S02]  /*170c0*/  LDL.LU.64 R12, [R1+0xef8] ;  /* 0x000ef800010c7983 */ /* 0x000ee40000300a00 */
        /* <DEDUP_REMOVED lines=10> */
[----:B----4-:R-:W-:Y:S11]  /*17170*/  HMMA.16816.F32 R4, R20, R14, R24 ;  /* 0x0000000e1404723c */ /* 0x010ff60000001818 */
[----:B------:R-:W-:Y:S11]  /*17180*/  @!UPT UIADD3 URZ, URZ, URZ, URZ ;  /* 0x0000003f3f3ff290 */ /* 0x000ff6000fffe03f */
[----:B------:R-:W-:Y:S01]  /*17190*/  @!UPT UIADD3 URZ, URZ, URZ, URZ ;  /* 0x0000003f3f3ff290 */ /* 0x000fe2000fffe03f */
[----:B------:R0:W-:Y:S01]  /*171a0*/  STL.64 [R1+0x310], R4 ;  /* 0x0003100401007387 */ /* 0x0001e20000100a00 */
[----:B------:R1:W-:Y:S02]  /*171b0*/  STL.64 [R1+0x318], R6 ;  /* 0x0003180601007387 */ /* 0x0003e40000100a00 */
[----:B------:R-:W4:Y:S02]  /*171c0*/  LDL.LU R24, [R1+0x1d0] ;  /* 0x0001d00001187983 */ /* 0x000f240000300800 */
[----:B------:R-:W4:Y:S01]  /*171d0*/  LDL.LU R25, [R1+0x1d4] ;  /* 0x0001d40001197983 */ /* 0x000f220000300800 */
[----:B------:R-:W4:Y:S01]  /*171e0*/  LDL.LU R26, [R1+0x1d8] ;  /* 0x0001d800011a7983 */ /* 0x000f220000300800 */
[----:B------:R-:W4:Y:S03]  /*171f0*/  LDL.LU R27, [R1+0x1dc] ;  /* 0x0001dc00011b7983 */ /* 0x000f260000300800 */
[----:B0-----:R-:W2:Y:S01]  /*17200*/  LDL.LU R4, [R1+0x2e0] ;  /* 0x0002e00001047983 */ /* 0x001ea20000300800 */
[----:B------:R-:W2:Y:S02]  /*17210*/  LDL.LU R5, [R1+0x2e4] ;  /* 0x0002e40001057983 */ /* 0x000ea40000300800 */
[----:B-1----:R-:W2:Y:S02]  /*17220*/  LDL.LU R6, [R1+0x2e8] ;  /* 0x0002e80001067983 */ /* 0x002ea40000300800 */
[----:B------:R-:W2:Y:S01]  /*17230*/  LDL.LU R7, [R1+0x2ec] ;  /* 0x0002ec0001077983 */ /* 0x000ea20000300800 */
[----:B------:R-:W-:Y:S01]  /*17240*/  STL.64 [R1+0xe68], R14 ;  /* 0x000e680e01007387 */ /* 0x000fe20000100a00 */
[----:B---3--:R0:W-:Y:S03]  /*17250*/  STL.64 [R1+0xe60], R12 ;  /* 0x000e600c01007387 */ /* 0x0081e60000100a00 */
[----:B0-----:R-:W3:Y:S01]  /*17260*/  LDL.LU R12, [R1+0x110] ;  /* 0x00011000010c7983 */ /* 0x001ee20000300800 */
[----:B------:R-:W3:Y:S02]  /*17270*/  LDL.LU R13, [R1+0x114] ;  /* 0x00011400010d7983 */ /* 0x000ee40000300800 */
[----:B------:R-:W2:Y:S02]  /*17280*/  LDL.LU R14, [R1+0x118] ;  /* 0x00011800010e7983 */ /* 0x000ea40000300800 */
[----:B------:R-:W2:Y:S02]  /*17290*/  LDL.LU R15, [R1+0x11c] ;  /* 0x00011c00010f7983 */ /* 0x000ea40000300800 */
[----:B--2---:R-:W-:Y:S01]  /*172a0*/  STL.64 [R1+0xe80], R14 ;  /* 0x000e800e01007387 */ /* 0x004fe20000100a00 */
[----:B---3--:R0:W-:Y:S03]  /*172b0*/  STL.64 [R1+0xe78], R12 ;  /* 0x000e780c01007387 */ /* 0x0081e60000100a00 */
[----:B0-----:R-:W2:Y:S01]  /*172c0*/  LDL.LU R12, [R1+0x120] ;  /* 0x00012000010c7983 */ /* 0x001ea20000300800 */
[----:B------:R-:W2:Y:S02]  /*172d0*/  LDL.LU R13, [R1+0x124] ;  /* 0x00012400010d7983 */ /* 0x000ea40000300800 */
[----:B------:R-:W-:-:S02]  /*172e0*/  IMAD.MOV.U32 R14, RZ, RZ, R11 ;  /* 0x000000ffff0e7224 */ /* 0x000fc400078e000b */
[----:B------:R-:W-:Y:S01]  /*172f0*/  IMAD.MOV.U32 R15, RZ, RZ, R10 ;  /* 0x000000ffff0f7224 */ /* 0x000fe200078e000a */
[----:B------:R-:W3:Y:S01]  /*17300*/  LDL.LU R11, [R1+0xef4] ;  /* 0x000ef400010b7983 */ /* 0x000ee20000300800 */
[----:B------:R-:W3:Y:S03]  /*17310*/  LDL.LU R10, [R1+0xef0] ;  /* 0x000ef000010a7983 */ /* 0x000ee60000300800 */
[----:B------:R-:W-:Y:S04]  /*17320*/  STL.64 [R1+0xe98], R14 ;  /* 0x000e980e01007387 */ /* 0x000fe80000100a00 */
[----:B--2---:R0:W-:Y:S04]  /*17330*/  STL.64 [R1+0xe90], R12 ;  /* 0x000e900c01007387 */ /* 0x0041e80000100a00 */
[----:B0-----:R-:W2:Y:S01]  /*17340*/  LDL.LU R12, [R1+0x130] ;  /* 0x00013000010c7983 */ /* 0x001ea20000300800 */
[----:B------:R-:W2:Y:S02]  /*17350*/  LDL.LU R13, [R1+0x134] ;  /* 0x00013400010d7983 */ /* 0x000ea40000300800 */
[----:B------:R-:W2:Y:S02]  /*17360*/  LDL.LU R14, [R1+0x138] ;  /* 0x00013800010e7983 */ /* 0x000ea40000300800 */
[----:B------:R-:W2:Y:S02]  /*17370*/  LDL.LU R15, [R1+0x13c] ;  /* 0x00013c00010f7983 */ /* 0x000ea40000300800 */
[----:B--2---:R3:W-:Y:S01]  /*17380*/  STL.64 [R1+0xeb0], R14 ;  /* 0x000eb00e01007387 */ /* 0x0047e20000100a00 */
[----:B------:R0:W-:Y:S02]  /*17390*/  STL.64 [R1+0xea8], R12 ;  /* 0x000ea80c01007387 */ /* 0x0001e40000100a00 */
[----:B---3--:R-:W-:Y:S01]  /*173a0*/  IMAD.MOV.U32 R14, RZ, RZ, R10 ;  /* 0x000000ffff0e7224 */ /* 0x008fe200078e000a */
[----:B0-----:R-:W2:Y:S01]  /*173b0*/  LDL.LU R12, [R1+0x140] ;  /* 0x00014000010c7983 */ /* 0x001ea20000300800 */
[----:B------:R-:W2:Y:S02]  /*173c0*/  LDL.LU R13, [R1+0x144] ;  /* 0x00014400010d7983 */ /* 0x000ea40000300800 */
[----:B------:R-:W3:Y:S02]  /*173d0*/  LDL.LU R10, [R1+0xeec] ;  /* 0x000eec00010a7983 */ /* 0x000ee40000300800 */
[----:B------:R-:W-:-:S02]  /*173e0*/  IMAD.MOV.U32 R15, RZ, RZ, R11 ;  /* 0x000000ffff0f7224 */ /* 0x000fc400078e000b */
[----:B------:R-:W3:Y:S03]  /*173f0*/  LDL.LU R11, [R1+0xee8] ;  /* 0x000ee800010b7983 */ /* 0x000ee60000300800 */
[----:B------:R-:W-:Y:S01]  /*17400*/  STL.64 [R1+0xec8], R14 ;  /* 0x000ec80e01007387 */ /* 0x000fe20000100a00 */
[C---:B---3--:R-:W-:Y:S01]  /*17410*/  HMMA.16816.F32 R4, R20.reuse, R10, R4 ;  /* 0x0000000a1404723c */ /* 0x048fe20000001804 */
[----:B--2---:R0:W-:Y:S04]  /*17420*/  STL.64 [R1+0xec0], R12 ;  /* 0x000ec00c01007387 */ /* 0x0041e80000100a00 */
[----:B0-----:R-:W2:Y:S01]  /*17430*/  LDL.LU R12, [R1+0x150] ;  /* 0x00015000010c7983 */ /* 0x001ea20000300800 */
[----:B------:R-:W2:Y:S02]  /*17440*/  LDL.LU R13, [R1+0x154] ;  /* 0x00015400010d7983 */ /* 0x000ea40000300800 */
[----:B------:R-:W2:Y:S02]  /*17450*/  LDL.LU R14, [R1+0x158] ;  /* 0x00015800010e7983 */ /* 0x000ea40000300800 */
[----:B------:R-:W2:Y:S11]  /*17460*/  LDL.LU R15, [R1+0x15c] ;  /* 0x00015c00010f7983 */ /* 0x000eb60000300800 */
[----:B------:R-:W-:Y:S02]  /*17470*/  @!UPT UIADD3 URZ, URZ, URZ, URZ ;  /* 0x0000003f3f3ff290 */ /* 0x000fe4000fffe03f */
[----:B------:R-:W-:Y:S01]  /*17480*/  STL.64 [R1+0x300], R4 ;  /* 0x0003000401007387 */ /* 0x000fe20000100a00 */
[----:B------:R0:W-:Y:S03]  /*17490*/  STL.64 [R1+0x308], R6 ;  /* 0x0003080601007387 */ /* 0x0001e60000100a00 */
[----:B0-----:R-:W4:Y:S01]  /*174a0*/  LDL.LU.64 R6, [R1+0xee0] ;  /* 0x000ee00001067983 */ /* 0x001f220000300a00 */
[----:B------:R-:W-:Y:S02]  /*174b0*/  IMAD.MOV.U32 R18, RZ, RZ, R2 ;  /* 0x000000ffff127224 */ /* 0x000fe400078e0002 */
[----:B------:R-:W-:Y:S01]  /*174c0*/  IMAD.MOV.U32 R19, RZ, RZ, R0 ;  /* 0x000000ffff137224 */ /* 0x000fe200078e0000 */
[----:B----4-:R-:W-:Y:S01]  /*174d0*/  HMMA.16816.F32 R20, R20, R6, R24 ;  /* 0x000000061414723c */ /* 0x010fe20000001818 */
[----:B------:R-:W2:Y:S01]  /*174e0*/  LDL.LU.64 R26, [R1+0xed8] ;  /* 0x000ed800011a7983 */ /* 0x000ea20000300a00 */
[----:B------:R-:W2:Y:S11]  /*174f0*/  LDL.LU.64 R24, [R1+0xed0] ;  /* 0x000ed00001187983 */ /* 0x000eb60000300a00 */
[----:B------:R-:W-:Y:S10]  /*17500*/  @!UPT UIADD3 URZ, URZ, URZ, URZ ;  /* 0x0000003f3f3ff290 */ /* 0x000ff4000fffe03f */
[----:B------:R0:W-:Y:S01]  /*17510*/  STL.64 [R1+0x4d0], R20 ;  /* 0x0004d01401007387 */ /* 0x0001e20000100a00 */
[----:B------:R1:W-:Y:S03]  /*17520*/  STL.64 [R1+0x4d8], R22 ;  /* 0x0004d81601007387 */ /* 0x0003e60000100a00 */
[----:B0-----:R-:W3:Y:S01]  /*17530*/  LDL.LU R20, [R1+0xf0] ;  /* 0x0000f00001147983 */ /* 0x001ee20000300800 */
[----:B------:R-:W3:Y:S02]  /*17540*/  LDL.LU R21, [R1+0xf4] ;  /* 0x0000f40001157983 */ /* 0x000ee40000300800 */
[----:B-1----:R-:W3:Y:S02]  /*17550*/  LDL.LU R22, [R1+0xf8] ;  /* 0x0000f80001167983 */ /* 0x002ee40000300800 */
[----:B------:R-:W3:Y:S01]  /*17560*/  LDL.LU R23, [R1+0xfc] ;  /* 0x0000fc0001177983 */ /* 0x000ee20000300800 */
[C---:B--2---:R-:W-:Y:S01]  /*17570*/  HMMA.16816.F32 R16, R24.reuse, R18, R12 ;  /* 0x000000121810723c */ /* 0x044fe2000000180c */
[----:B------:R-:W2:Y:S01]  /*17580*/  LDL.LU.64 R14, [R1+0xec8] ;  /* 0x000ec800010e7983 */ /* 0x000ea20000300a00 */
[----:B------:R-:W2:Y:S11]  /*17590*/  LDL.LU.64 R12, [R1+0xec0] ;  /* 0x000ec000010c7983 */ /* 0x000eb60000300a00 */
[----:B------:R-:W-:Y:S10]  /*175a0*/  @!UPT UIADD3 URZ, URZ, URZ, URZ ;  /* 0x0000003f3f3ff290 */ /* 0x000ff4000fffe03f */
[----:B------:R-:W-:Y:S01]  /*175b0*/  STL.64 [R1+0x4a0], R16 ;  /* 0x0004a01001007387 */ /* 0x000fe20000100a00 */
[----:B------:R0:W-:Y:S03]  /*175c0*/  STL.64 [R1+0x4a8], R18 ;  /* 0x0004a81201007387 */ /* 0x0001e60000100a00 */
[----:B0-----:R-:W2:Y:S02]  /*175d0*/  LDL.LU.64 R18, [R1+0xeb8] ;  /* 0x000eb80001127983 */ /* 0x001ea40000300a00 */
[C---:B--2---:R-:W-:Y:S02]  /*175e0*/  HMMA.16816.F32 R16, R24.reuse, R18, R12 ;  /* 0x000000121810723c */ /* 0x044fe4000000180c */
[----:B------:R-:W2:Y:S01]  /*175f0*/  LDL.LU.64 R14, [R1+0xeb0] ;  /* 0x000eb000010e7983 */ /* 0x000ea20000300a00 */
[----:B------:R-:W2:Y:S11]  /*17600*/  LDL.LU.64 R12, [R1+0xea8] ;  /* 0x000ea800010c7983 */ /* 0x000eb60000300a00 */
[----:B------:R-:W-:Y:S09]  /*17610*/  @!UPT UIADD3 URZ, URZ, URZ, URZ ;  /* 0x0000003f3f3ff290 */ /* 0x000ff2000fffe03f */
        /* <DEDUP_REMOVED lines=23> */
[----:B0-----:R-:W2:Y:S01]  /*17790*/  LDL.LU.64 R18, [R1+0xe58] ;  /* 0x000e580001127983 */ /* 0x001ea20000300a00 */
[----:B------:R-:W2:Y:S01]  /*177a0*/  LDL.LU.64 R16, [R1+0xe50] ;  /* 0x000e500001107983 */ /* 0x000ea20000300a00 */
[C---:B---3--:R-:W-:Y:S08]  /*177b0*/  HMMA.16816.F32 R20, R24.reuse, R10, R20 ;  /* 0x0000000a1814723c */ /* 0x048ff00000001814 */
[C---:B--2---:R-:W-:Y:S11]  /*177c0*/  HMMA.16816.F32 R16, R24.reuse, R14, R16 ;  /* 0x0000000e1810723c */ /* 0x044ff60000001810 */
[----:B------:R-:W-:Y:S11]  /*177d0*/  @!UPT UIADD3 URZ, URZ, URZ, URZ ;  /* 0x0000003f3f3ff290 */ /* 0x000ff6000fffe03f */
[----:B------:R-:W-:Y:S01]  /*177e0*/  @!UPT UIADD3 URZ, URZ, URZ, URZ ;  /* 0x0000003f3f3ff290 */ /* 0x000fe2000fffe03f */
[----:B------:R-:W-:Y:S01]  /*177f0*/  STL.64 [R1+0x120], R16 ;  /* 0x0001201001007387 */ /* 0x000fe20000100a00 */
[----:B------:R0:W-:Y:S03]  /*17800*/  STL.64 [R1+0x128], R18 ;  /* 0x0001281201007387 */ /* 0x0001e60000100a00 */
[----:B0-----:R-:W2:Y:S01]  /*17810*/  LDL.LU.64 R18, [R1+0xe48] ;  /* 0x000e480001127983 */ /* 0x001ea20000300a00 */
[----:B------:R-:W2:Y:S02]  /*17820*/  LDL.LU.64 R16, [R1+0xe40] ;  /* 0x000e400001107983 */ /* 0x000ea40000300a00 */
[----:B------:R2:W-:Y:S02]  /*17830*/  STL.64 [R1+0xe18], R10 ;  /* 0x000e180a01007387 */ /* 0x0005e40000100a00 */
[----:B------:R-:W-:Y:S01]  /*17840*/  STL.64 [R1+0x110], R20 ;  /* 0x0001101401007387 */ /* 0x000fe20000100a00 */
[----:B------:R-:W-:Y:S02]  /*17850*/  STL.64 [R1+0x118], R22 ;  /* 0x0001181601007387 */ /* 0x000fe40000100a00 */
[----:B----4-:R-:W0:Y:S04]  /*17860*/  LDSM.16.MT88.4 R20, [R12+0x16180] ;  /* 0x016180000c14783b */ /* 0x010e280000004200 */
[----:B------:R-:W-:Y:S01]  /*17870*/  STL.64 [R1+0xe38], R6 ;  /* 0x000e380601007387 */ /* 0x000fe20000100a00 */
[----:B--2---:R-:W-:Y:S01]  /*17880*/  HMMA.16816.F32 R8, R24, R6, R16 ;  /* 0x000000061808723c */ /* 0x004fe20000001810 */
[----:B------:R-:W1:Y:S04]  /*17890*/  LDSM.16.MT88.4 R16, [R12+0x16100] ;  /* 0x016100000c10783b */ /* 0x000e680000004200 */
[----:B------:R-:W2:Y:S11]  /*178a0*/  LDSM.16.MT88.4 R24, [R13+0x16000] ;  /* 0x016000000d18783b */ /* 0x000eb60000004200 */
[----:B------:R-:W-:Y:S07]  /*178b0*/  @!UPT UIADD3 URZ, URZ, URZ, URZ ;  /* 0x0000003f3f3ff290 */ /* 0x000fee000fffe03f */
[----:B------:R-:W-:Y:S01]  /*178c0*/  STL.64 [R1+0x480], R8 ;  /* 0x0004800801007387 */ /* 0x000fe20000100a00 */
[----:B------:R-:W-:Y:S02]  /*178d0*/  STL.64 [R1+0x488], R10 ;  /* 0x0004880a01007387 */ /* 0x000fe40000100a00 */
[----:B0-----:R-:W-:Y:S02]  /*178e0*/  STL.64 [R1+0xdc0], R22 ;  /* 0x000dc01601007387 */ /* 0x001fe40000100a00 */
[----:B------:R0:W-:Y:S02]  /*178f0*/  STL.64 [R1+0xdb8], R20 ;  /* 0x000db81401007387 */ /* 0x0001e40000100a00 */
[----:B0-----:R-:W3:Y:S01]  /*17900*/  LDL.LU R20, [R1+0x360] ;  /* 0x0003600001147983 */ /* 0x001ee20000300800 */
[----:B------:R-:W3:Y:S02]  /*17910*/  LDL.LU R21, [R1+0x364] ;  /* 0x0003640001157983 */ /* 0x000ee40000300800 */
[----:B------:R-:W4:Y:S02]  /*17920*/  LDL.LU R22, [R1+0x368] ;  /* 0x0003680001167983 */ /* 0x000f240000300800 */
[----:B------:R-:W4:Y:S01]  /*17930*/  LDL.LU R23, [R1+0x36c] ;  /* 0x00036c0001177983 */ /* 0x000f220000300800 */
[----:B------:R-:W2:Y:S01]  /*17940*/  LDL.LU R8, [R1+0x3a0] ;  /* 0x0003a00001087983 */ /* 0x000ea20000300800 */
[----:B------:R-:W2:Y:S02]  /*17950*/  LDL.LU R9, [R1+0x3a4] ;  /* 0x0003a40001097983 */ /* 0x000ea40000300800 */
[----:B------:R-:W2:Y:S02]  /*17960*/  LDL.LU R10, [R1+0x3a8] ;  /* 0x0003a800010a7983 */ /* 0x000ea40000300800 */
[----:B------:R-:W2:Y:S01]  /*17970*/  LDL.LU R11, [R1+0x3ac] ;  /* 0x0003ac00010b7983 */ /* 0x000ea20000300800 */
[----:B------:R-:W1:Y:S01]  /*17980*/  LDL.LU R4, [R1+0x3c0] ;  /* 0x0003c00001047983 */ /* 0x000e620000300800 */
[----:B------:R-:W1:Y:S02]  /*17990*/  LDL.LU R5, [R1+0x3c4] ;  /* 0x0003c40001057983 */ /* 0x000e640000300800 */
[----:B------:R-:W1:Y:S02]  /*179a0*/  LDL.LU R6, [R1+0x3c8] ;  /* 0x0003c80001067983 */ /* 0x000e640000300800 */
[----:B------:R-:W1:Y:S01]  /*179b0*/  LDL.LU R7, [R1+0x3cc] ;  /* 0x0003cc0001077983 */ /* 0x000e620000300800 */
[----:B--2---:R0:W-:Y:S01]  /*179c0*/  STL.64 [R1+0xe28], R10 ;  /* 0x000e280a01007387 */ /* 0x0041e20000100a00 */
[----:B------:R-:W-:Y:S03]  /*179d0*/  STL.64 [R1+0xe20], R8 ;  /* 0x000e200801007387 */ /* 0x000fe60000100a00 */
[----:B0-----:R-:W2:Y:S04]  /*179e0*/  LDL.64 R10, [R1+0x38] ;  /* 0x00003800010a7983 */ /* 0x001ea80000100a00 */
[----:B--2---:R0:W-:Y:S04]  /*179f0*/  STL.64 [R1+0xe30], R10 ;  /* 0x000e300a01007387 */ /* 0x0041e80000100a00 */
[----:B0-----:R-:W1:Y:S01]  /*17a00*/  LDL.64 R10, [R1+0x48] ;  /* 0x00004800010a7983 */ /* 0x001e620000100a00 */
[----:B----4-:R-:W-:Y:S02]  /*17a10*/  STL.64 [R1+0xdd0], R22 ;  /* 0x000dd01601007387 */ /* 0x010fe40000100a00 */
[----:B---3--:R0:W-:Y:S02]  /*17a20*/  STL.64 [R1+0xdc8], R20 ;  /* 0x000dc81401007387 */ /* 0x0081e40000100a00 */
[----:B0-----:R-:W2:Y:S01]  /*17a30*/  LDL.LU R20, [R1+0x370] ;  /* 0x0003700001147983 */ /* 0x001ea20000300800 */
[----:B------:R-:W2:Y:S02]  /*17a40*/  LDL.LU R21, [R1+0x374] ;  /* 0x0003740001157983 */ /* 0x000ea40000300800 */
[----:B------:R-:W3:Y:S02]  /*17a50*/  LDL.LU R22, [R1+0x378] ;  /* 0x0003780001167983 */ /* 0x000ee40000300800 */
[----:B------:R-:W3:Y:S02]  /*17a60*/  LDL.LU R23, [R1+0x37c] ;  /* 0x00037c0001177983 */ /* 0x000ee40000300800 */
[----:B---3--:R0:W-:Y:S01]  /*17a70*/  STL.64 [R1+0xde0], R22 ;  /* 0x000de01601007387 */ /* 0x0081e20000100a00 */
[----:B--2---:R-:W-:Y:S03]  /*17a80*/  STL.64 [R1+0xdd8], R20 ;  /* 0x000dd81401007387 */ /* 0x004fe60000100a00 */
[----:B0-----:R-:W2:Y:S04]  /*17a90*/  LDL.64 R22, [R1+0x8] ;  /* 0x0000080001167983 */ /* 0x001ea80000100a00 */
[----:B--2---:R0:W-:Y:S04]  /*17aa0*/  STL.64 [R1+0xdf8], R22 ;  /* 0x000df81601007387 */ /* 0x0041e80000100a00 */
[----:B0-----:R-:W2:Y:S01]  /*17ab0*/  LDL.64 R22, [R1+0x18] ;  /* 0x0000180001167983 */ /* 0x001ea20000100a00 */
[C---:B-1----:R-:W-:Y:S03]  /*17ac0*/  HMMA.16816.F32 R4, R16.reuse, R10, R4 ;  /* 0x0000000a1004723c */ /* 0x042fe60000001804 */
[----:B--2---:R0:W-:Y:S04]  /*17ad0*/  STL.64 [R1+0xe10], R22 ;  /* 0x000e101601007387 */ /* 0x0041e80000100a00 */
[----:B0-----:R-:W2:Y:S01]  /*17ae0*/  LDL.64 R22, [R1+0x28] ;  /* 0x0000280001167983 */ /* 0x001ea20000100a00 */
[----:B------:R-:W-:Y:S02]  /*17af0*/  STL.64 [R1+0xdf0], R14 ;  /* 0x000df00e01007387 */ /* 0x000fe40000100a00 */
[----:B------:R0:W-:Y:S02]  /*17b00*/  STL [R1+0xde8], R13 ;  /* 0x000de80d01007387 */ /* 0x0001e40000100800 */
[----:B------:R-:W3:Y:S01]  /*17b10*/  LDL.LU R12, [R1+0x380] ;  /* 0x00038000010c7983 */ /* 0x000ee20000300800 */
[----:B0-----:R-:W3:Y:S01]  /*17b20*/  LDL.LU R13, [R1+0x384] ;  /* 0x00038400010d7983 */ /* 0x001ee20000300800 */
[----:B------:R-:W4:Y:S02]  /*17b30*/  LDL.LU R14, [R1+0x388] ;  /* 0x00038800010e7983 */ /* 0x000f240000300800 */
[----:B------:R-:W4:Y:S02]  /*17b40*/  LDL.LU R15, [R1+0x38c] ;  /* 0x00038c00010f7983 */ /* 0x000f240000300800 */
[----:B------:R-:W-:Y:S01]  /*17b50*/  IMAD.MOV.U32 R3, RZ, RZ, R11 ;  /* 0x000000ffff037224 */ /* 0x000fe200078e000b */
[----:B----4-:R-:W-:Y:S01]  /*17b60*/  STL.64 [R1+0xe08], R14 ;  /* 0x000e080e01007387 */ /* 0x010fe20000100a00 */
[----:B---3--:R0:W-:Y:S03]  /*17b70*/  STL.64 [R1+0xe00], R12 ;  /* 0x000e000c01007387 */ /* 0x0081e60000100a00 */
[----:B0-----:R-:W3:Y:S01]  /*17b80*/  LDL.LU R12, [R1+0x390] ;  /* 0x00039000010c7983 */ /* 0x001ee20000300800 */
[----:B------:R-:W3:Y:S02]  /*17b90*/  LDL.LU R13, [R1+0x394] ;  /* 0x00039400010d7983 */ /* 0x000ee40000300800 */
[----:B------:R-:W3:Y:S02]  /*17ba0*/  LDL.LU R14, [R1+0x398] ;  /* 0x00039800010e7983 */ /* 0x000ee40000300800 */
[----:B------:R-:W3:Y:S01]  /*17bb0*/  LDL.LU R15, [R1+0x39c] ;  /* 0x00039c00010f7983 */ /* 0x000ee20000300800 */
[----:B------:R-:W-:Y:S01]  /*17bc0*/  STL.64 [R1+0xd28], R26 ;  /* 0x000d281a01007387 */ /* 0x000fe20000100a00 */
[----:B------:R0:W-:Y:S03]  /*17bd0*/  STL.64 [R1+0xd20], R24 ;  /* 0x000d201801007387 */ /* 0x0001e60000100a00 */
[----:B0-----:R-:W4:Y:S01]  /*17be0*/  LDL.LU R24, [R1+0x3b0] ;  /* 0x0003b00001187983 */ /* 0x001f220000300800 */
[----:B------:R-:W4:Y:S02]  /*17bf0*/  LDL.LU R25, [R1+0x3b4] ;  /* 0x0003b40001197983 */ /* 0x000f240000300800 */
[----:B------:R-:W4:Y:S02]  /*17c00*/  LDL.LU R26, [R1+0x3b8] ;  /* 0x0003b800011a7983 */ /* 0x000f240000300800 */
[----:B------:R-:W4:Y:S01]  /*17c10*/  LDL.LU R27, [R1+0x3bc] ;  /* 0x0003bc00011b7983 */ /* 0x000f220000300800 */
[----:B------:R0:W-:Y:S01]  /*17c20*/  STL.64 [R1+0x470], R4 ;  /* 0x0004700401007387 */ /* 0x0001e20000100a00 */
[----:B------:R1:W-:Y:S02]  /*17c30*/  STL.64 [R1+0x478], R6 ;  /* 0x0004780601007387 */ /* 0x0003e40000100a00 */
[----:B0-----:R-:W-:Y:S01]  /*17c40*/  IMAD.MOV.U32 R4, RZ, RZ, R10 ;  /* 0x000000ffff047224 */ /* 0x001fe200078e000a */
[----:B-1----:R-:W2:Y:S01]  /*17c50*/  LDL.LU.64 R6, [R1+0xe38] ;  /* 0x000e380001067983 */ /* 0x002ea20000300a00 */
[----:B------:R-:W4:Y:S02]  /*17c60*/  LDL.LU.64 R10, [R1+0xe30] ;  /* 0x000e3000010a7983 */ /* 0x000f240000300a00 */
[C---:B----4-:R-:W-:Y:S01]  /*17c70*/  HMMA.16816.F32 R24, R16.reuse, R10, R24 ;  /* 0x0000000a1018723c */ /* 0x050fe20000001818 */
[----:B------:R-:W-:Y:S11]  /*17c80*/  IMAD.MOV.U32 R5, RZ, RZ, R11 ;  /* 0x000000ffff057224 */ /* 0x000ff600078e000b */
[----:B------:R-:W-:Y:S11]  /*17c90*/  @!UPT UIADD3 URZ, URZ, URZ, URZ ;  /* 0x0000003f3f3ff290 */ /* 0x000ff6000fffe03f */
[----:B------:R0:W-:Y:S01]  /*17ca0*/  STL.64 [R1+0x3c0], R24 ;  /* 0x0003c01801007387 */ /* 0x0001e20000100a00 */
[----:B------:R-:W-:Y:S02]  /*17cb0*/  STL.64 [R1+0x3c8], R26 ;  /* 0x0003c81a01007387 */ /* 0x000fe40000100a00 */
[----:B0-----:R-:W-:Y:S02]  /*17cc0*/  IMAD.MOV.U32 R24, RZ, RZ, R10 ;  /* 0x000000ffff187224 */ /* 0x001fe400078e000a */
[----:B------:R-:W2:Y:S01]  /*17cd0*/  LDL.LU.64 R10, [R1+0xe28] ;  /* 0x000e2800010a7983 */ /* 0x000ea20000300a00 */
[----:B------:R-:W2:Y:S02]  /*17ce0*/  LDL.LU.64 R8, [R1+0xe20] ;  /* 0x000e200001087983 */ /* 0x000ea40000300a00 */
[C---:B--2---:R-:W-:Y:S11]  /*17cf0*/  HMMA.16816.F32 R8, R16.reuse, R22, R8 ;  /* 0x000000161008723c */ /* 0x044ff60000001808 */
[----:B------:R-:W-:Y:S11]  /*17d00*/  @!UPT UIADD3 URZ, URZ, URZ, URZ ;  /* 0x0000003f3f3ff290 */ /* 0x000ff6000fffe03f */
[----:B------:R-:W-:Y:S01]  /*17d10*/  @!UPT UIADD3 URZ, URZ, URZ, URZ ;  /* 0x0000003f3f3ff290 */ /* 0x000fe2000fffe03f */
[----:B------:R0:W-:Y:S01]  /*17d20*/  STL.64 [R1+0x3b0], R8 ;  /* 0x0003b00801007387 */ /* 0x0001e20000100a00 */
[----:B------:R1:W-:Y:S02]  /*17d30*/  STL.64 [R1+0x3b8], R10 ;  /* 0x0003b80a01007387 */ /* 0x0003e40000100a00 */
[----:B0-----:R-:W-:Y:S01]  /*17d40*/  IMAD.MOV.U32 R9, RZ, RZ, R22 ;  /* 0x000000ffff097224 */ /* 0x001fe200078e0016 */
[----:B-1----:R-:W2:Y:S01]  /*17d50*/  LDL.LU.64 R10, [R1+0xe18] ;  /* 0x000e1800010a7983 */ /* 0x002ea20000300a00 */
        /* <DEDUP_REMOVED lines=9> */
[----:B------:R-:W3:Y:S02]  /*17df0*/  LDL.LU.64 R12, [R1+0xe00] ;  /* 0x000e0000010c7983 */ /* 0x000ee40000300a00 */
        /* <DEDUP_REMOVED lines=8> */
[----:B------:R-:W4:Y:S02]  /*17e80*/  LDL.LU R13, [R1+0xde8] ;  /* 0x000de800010d7983 */ /* 0x000f240000300800 */
[----:B------:R-:W3:Y:S02]  /*17e90*/  LDL.LU.64 R22, [R1+0xde0] ;  /* 0x000de00001167983 */ /* 0x000ee40000300a00 */
[----:B------:R-:W3:Y:S02]  /*17ea0*/  LDL.LU.64 R20, [R1+0xdd8] ;  /* 0x000dd80001147983 */ /* 0x000ee40000300a00 */
[C---:B---3--:R-:W-:Y:S11]  /*17eb0*/  HMMA.16816.F32 R20, R16.reuse, R14, R20 ;  /* 0x0000000e1014723c */ /* 0x048ff60000001814 */
[----:B------:R-:W-:Y:S11]  /*17ec0*/  @!UPT UIADD3 URZ, URZ, URZ, URZ ;  /* 0x0000003f3f3ff290 */ /* 0x000ff6000fffe03f */
[----:B------:R-:W-:Y:S01]  /*17ed0*/  @!UPT UIADD3 URZ, URZ, URZ, URZ ;  /* 0x0000003f3f3ff290 */ /* 0x000fe2000fffe03f */
[----:B------:R-:W-:Y:S01]  /*17ee0*/  STL.64 [R1+0x380], R20 ;  /* 0x0003801401007387 */ /* 0x000fe20000100a00 */
[----:B------:R0:W-:Y:S03]  /*17ef0*/  STL.64 [R1+0x388], R22 ;  /* 0x0003881601007387 */ /* 0x0001e60000100a00 */
[----:B0-----:R-:W2:Y:S01]  /*17f00*/  LDL.LU.64 R22, [R1+0xdd0] ;  /* 0x000dd00001167983 */ /* 0x001ea20000300a00 */
[----:B------:R-:W2:Y:S02]  /*17f10*/  LDL.LU.64 R20, [R1+0xdc8] ;  /* 0x000dc80001147983 */ /* 0x000ea40000300a00 */
[----:B------:R-:W-:Y:S02]  /*17f20*/  STL.64 [R1+0xd48], R14 ;  /* 0x000d480e01007387 */ /* 0x000fe40000100a00 */
[----:B----4-:R0:W-:Y:S01]  /*17f30*/  STL [R1+0xd40], R13 ;  /* 0x000d400d01007387 */ /* 0x0101e20000100800 */
[----:B------:R-:W3:Y:S04]  /*17f40*/  LDL.LU R12, [R1+0x2c0] ;  /* 0x0002c000010c7983 */ /* 0x000ee80000300800 */
[----:B0-----:R-:W3:Y:S01]  /*17f50*/  LDL.LU R13, [R1+0x2c4] ;  /* 0x0002c400010d7983 */ /* 0x001ee20000300800 */
[----:B------:R-:W3:Y:S02]  /*17f60*/  LDL.LU R14, [R1+0x2c8] ;  /* 0x0002c800010e7983 */ /* 0x000ee40000300800 */
[----:B------:R-:W3:Y:S01]  /*17f70*/  LDL.LU R15, [R1+0x2cc] ;  /* 0x0002cc00010f7983 */ /* 0x000ee20000300800 */
[C---:B--2---:R-:W-:Y:S08]  /*17f80*/  HMMA.16816.F32 R20, R16.reuse, R10, R20 ;  /* 0x0000000a1014723c */ /* 0x044ff00000001814 */
[----:B---3--:R-:W-:Y:S11]  /*17f90*/  HMMA.16816.F32 R16, R16, R6, R12 ;  /* 0x000000061010723c */ /* 0x008ff6000000180c */
[----:B------:R-:W-:Y:S04]  /*17fa0*/  @!UPT UIADD3 URZ, URZ, URZ, URZ ;  /* 0x0000003f3f3ff290 */ /* 0x000fe8000fffe03f */
[----:B------:R-:W-:Y:S01]  /*17fb0*/  STL.64 [R1+0x370], R20 ;  /* 0x0003701401007387 */ /* 0x000fe20000100a00 */
[----:B------:R0:W-:Y:S03]  /*17fc0*/  STL.64 [R1+0x378], R22 ;  /* 0x0003781601007387 */ /* 0x0001e60000100a00 */
[----:B0-----:R-:W2:Y:S01]  /*17fd0*/  LDL.LU.64 R22, [R1+0xdc0] ;  /* 0x000dc00001167983 */ /* 0x001ea20000300a00 */
[----:B------:R-:W2:Y:S02]  /*17fe0*/  LDL.LU.64 R20, [R1+0xdb8] ;  /* 0x000db80001147983 */ /* 0x000ea40000300a00 */
[----:B------:R-:W-:Y:S02]  /*17ff0*/  STL.64 [R1+0xd38], R10 ;  /* 0x000d380a01007387 */ /* 0x000fe40000100a00 */
[----:B------:R-:W3:Y:S01]  /*18000*/  LDL.LU R12, [R1+0x200] ;  /* 0x00020000010c7983 */ /* 0x000ee20000300800 */
[----:B------:R-:W-:Y:S01]  /*18010*/  STL.64 [R1+0x2e0], R16 ;  /* 0x0002e01001007387 */ /* 0x000fe20000100a00 */
[----:B------:R-:W-:Y:S02]  /*18020*/  STL.64 [R1+0x2e8], R18 ;  /* 0x0002e81201007387 */ /* 0x000fe40000100a00 */
[----:B------:R-:W3:Y:S02]  /*18030*/  LDL.LU R13, [R1+0x204] ;  /* 0x00020400010d7983 */ /* 0x000ee40000300800 */
[----:B------:R-:W4:Y:S01]  /*18040*/  LDL.LU R14, [R1+0x208] ;  /* 0x00020800010e7983 */ /* 0x000f220000300800 */
[----:B------:R-:W4:Y:S04]  /*18050*/  LDL.LU R15, [R1+0x20c] ;  /* 0x00020c00010f7983 */ /* 0x000f280000300800 */
[----:B----4-:R0:W-:Y:S01]  /*18060*/  STL.64 [R1+0xd58], R14 ;  /* 0x000d580e01007387 */ /* 0x0101e20000100a00 */
[----:B---3--:R-:W-:Y:S02]  /*18070*/  STL.64 [R1+0xd50], R12 ;  /* 0x000d500c01007387 */ /* 0x008fe40000100a00 */
[----:B0-----:R-:W-:-:S02]  /*18080*/  IMAD.MOV.U32 R14, RZ, RZ, R26 ;  /* 0x000000ffff0e7224 */ /* 0x001fc400078e001a */
[----:B------:R-:W-:-:S05]  /*18090*/  IMAD.MOV.U32 R15, RZ, RZ, R25 ;  /* 0x000000ffff0f7224 */ /* 0x000fca00078e0019 */
[----:B------:R0:W-:Y:S01]  /*180a0*/  STL.64 [R1+0xd70], R14 ;  /* 0x000d700e01007387 */ /* 0x0001e20000100a00 */
[----:B------:R-:W-:Y:S02]  /*180b0*/  STL.64 [R1+0xd30], R6 ;  /* 0x000d300601007387 */ /* 0x000fe40000100a00 */
[----:B------:R-:W3:Y:S02]  /*180c0*/  LDL.LU R16, [R1+0x60] ;  /* 0x0000600001107983 */ /* 0x000ee40000300800 */
[----:B------:R-:W3:Y:S01]  /*180d0*/  LDL.LU R17, [R1+0x64] ;  /* 0x0000640001117983 */ /* 0x000ee20000300800 */
[----:B------:R-:W4:Y:S01]  /*180e0*/  LDL.LU R18, [R1+0x68] ;  /* 0x0000680001127983 */ /* 0x000f220000300800 */
[----:B------:R-:W4:Y:S02]  /*180f0*/  LDL.LU R19, [R1+0x6c] ;  /* 0x00006c0001137983 */ /* 0x000f240000300800 */
[----:B0-----:R-:W-:Y:S02]  /*18100*/  IMAD.MOV.U32 R14, RZ, RZ, R9 ;  /* 0x000000ffff0e7224 */ /* 0x001fe400078e0009 */
[----:B------:R-:W-:-:S05]  /*18110*/  IMAD.MOV.U32 R15, RZ, RZ, R8 ;  /* 0x000000ffff0f7224 */ /* 0x000fca00078e0008 */
[----:B------:R0:W-:Y:S01]  /*18120*/  STL.64 [R1+0xd88], R14 ;  /* 0x000d880e01007387 */ /* 0x0001e20000100a00 */
[----:B------:R-:W2:Y:S02]  /*18130*/  LDL.LU R8, [R1+0x1f0] ;  /* 0x0001f00001087983 */ /* 0x000ea40000300800 */
[----:B------:R-:W2:Y:S02]  /*18140*/  LDL.LU R9, [R1+0x1f4] ;  /* 0x0001f40001097983 */ /* 0x000ea40000300800 */
[----:B------:R-:W2:Y:S01]  /*18150*/  LDL.LU R10, [R1+0x1f8] ;  /* 0x0001f800010a7983 */ /* 0x000ea20000300800 */
[----:B------:R-:W2:Y:S01]  /*18160*/  LDL.LU R11, [R1+0x1fc] ;  /* 0x0001fc00010b7983 */ /* 0x000ea20000300800 */
[----:B0-----:R-:W-:Y:S02]  /*18170*/  IMAD.MOV.U32 R14, RZ, RZ, R24 ;  /* 0x000000ffff0e7224 */ /* 0x001fe400078e0018 */
[----:B------:R-:W-:-:S05]  /*18180*/  IMAD.MOV.U32 R15, RZ, RZ, R5 ;  /* 0x000000ffff0f7224 */ /* 0x000fca00078e0005 */
[----:B------:R-:W-:Y:S04]  /*18190*/  STL.64 [R1+0xda0], R14 ;  /* 0x000da00e01007387 */ /* 0x000fe80000100a00 */
        /* <DEDUP_REMOVED lines=18> */
[----:B------:R-:W-:-:S02]  /*182c0*/  IMAD.MOV.U32 R14, RZ, RZ, R4 ;  /* 0x000000ffff0e7224 */ /* 0x000fc400078e0004 */
[----:B------:R-:W-:Y:S01]  /*182d0*/  IMAD.MOV.U32 R15, RZ, RZ, R3 ;  /* 0x000000ffff0f7224 */ /* 0x000fe200078e0003 */
[----:B--2---:R-:W-:Y:S01]  /*182e0*/  STL.64 [R1+0xdb0], R10 ;  /* 0x000db00a01007387 */ /* 0x004fe20000100a00 */
[----:B------:R0:W-:Y:S03]  /*182f0*/  STL.64 [R1+0xda8], R8 ;  /* 0x000da80801007387 */ /* 0x0001e60000100a00 */
[----:B0-----:R-:W2:Y:S01]  /*18300*/  LDL.LU R8, [R1+0x240] ;  /* 0x0002400001087983 */ /* 0x001ea20000300800 */
[----:B------:R-:W2:Y:S02]  /*18310*/  LDL.LU R9, [R1+0x244] ;  /* 0x0002440001097983 */ /* 0x000ea40000300800 */
[----:B------:R-:W2:Y:S02]  /*18320*/  LDL.LU R10, [R1+0x248] ;  /* 0x00024800010a7983 */ /* 0x000ea40000300800 */
[----:B------:R-:W2:Y:S01]  /*18330*/  LDL.LU R11, [R1+0x24c] ;  /* 0x00024c00010b7983 */ /* 0x000ea20000300800 */
[----:B------:R-:W2:Y:S01]  /*18340*/  LDL.LU R24, [R1+0xd0] ;  /* 0x0000d00001187983 */ /* 0x000ea20000300800 */
[----:B------:R-:W2:Y:S02]  /*18350*/  LDL.LU R25, [R1+0xd4] ;  /* 0x0000d40001197983 */ /* 0x000ea40000300800 */
[----:B------:R-:W2:Y:S02]  /*18360*/  LDL.LU R26, [R1+0xd8] ;  /* 0x0000d800011a7983 */ /* 0x000ea40000300800 */
[----:B------:R-:W2:Y:S01]  /*18370*/  LDL.LU R27, [R1+0xdc] ;  /* 0x0000dc00011b7983 */ /* 0x000ea20000300800 */
[----:B------:R-:W2:Y:S01]  /*18380*/  LDL.LU R4, [R1+0x1e0] ;  /* 0x0001e00001047983 */ /* 0x000ea20000300800 */
[----:B------:R-:W2:Y:S02]  /*18390*/  LDL.LU R5, [R1+0x1e4] ;  /* 0x0001e40001057983 */ /* 0x000ea40000300800 */
[----:B------:R-:W2:Y:S02]  /*183a0*/  LDL.LU R6, [R1+0x1e8] ;  /* 0x0001e80001067983 */ /* 0x000ea40000300800 */
[----:B------:R-:W2:Y:S01]  /*183b0*/  LDL.LU R7, [R1+0x1ec] ;  /* 0x0001ec0001077983 */ /* 0x000ea20000300800 */
[----:B----4-:R-:W-:Y:S01]  /*183c0*/  STL.64 [R1+0xca0], R18 ;  /* 0x000ca01201007387 */ /* 0x010fe20000100a00 */
[----:B---3--:R0:W-:Y:S03]  /*183d0*/  STL.64 [R1+0xc98], R16 ;  /* 0x000c981001007387 */ /* 0x0081e60000100a00 */
[----:B0-----:R-:W3:Y:S01]  /*183e0*/  LDL.LU R16, [R1+0x170] ;  /* 0x0001700001107983 */ /* 0x001ee20000300800 */
[----:B------:R-:W3:Y:S02]  /*183f0*/  LDL.LU R17, [R1+0x174] ;  /* 0x0001740001117983 */ /* 0x000ee40000300800 */
[----:B------:R-:W4:Y:S02]  /*18400*/  LDL.LU R18, [R1+0x178] ;  /* 0x0001780001127983 */ /* 0x000f240000300800 */
[----:B------:R-:W4:Y:S01]  /*18410*/  LDL.LU R19, [R1+0x17c] ;  /* 0x00017c0001137983 */ /* 0x000f220000300800 */
[C---:B--2---:R-:W-:Y:S01]  /*18420*/  HMMA.16816.F32 R12, R20.reuse, R14, R8 ;  /* 0x0000000e140c723c */ /* 0x044fe20000001808 */
[----:B----4-:R-:W-:Y:S01]  /*18430*/  STL.64 [R1+0xcb0], R18 ;  /* 0x000cb01201007387 */ /* 0x010fe20000100a00 */
[----:B---3--:R-:W-:Y:S02]  /*18440*/  STL.64 [R1+0xca8], R16 ;  /* 0x000ca81001007387 */ /* 0x008fe40000100a00 */
[----:B------:R-:W2:Y:S02]  /*18450*/  LDL.LU.64 R10, [R1+0xdb0] ;  /* 0x000db000010a7983 */ /* 0x000ea40000300a00 */
[----:B------:R-:W2:Y:S11]  /*18460*/  LDL.LU.64 R8, [R1+0xda8] ;  /* 0x000da80001087983 */ /* 0x000eb60000300a00 */
[----:B------:R-:W-:Y:S06]  /*18470*/  @!UPT UIADD3 URZ, URZ, URZ, URZ ;  /* 0x0000003f3f3ff290 */ /* 0x000fec000fffe03f */
        /* <DEDUP_REMOVED lines=17> */
[----:B--2---:R-:W-:Y:S02]  /*18590*/  HMMA.16816.F32 R12, R20, R14, R8 ;  /* 0x0000000e140c723c */ /* 0x004fe40000001808 */
[----:B------:R-:W2:Y:S01]  /*185a0*/  LDL.LU.64 R10, [R1+0xd68] ;  /* 0x000d6800010a7983 */ /* 0x000ea20000300a00 */
[----:B------:R-:W2:Y:S11]  /*185b0*/  LDL.LU.64 R8, [R1+0xd60] ;  /* 0x000d600001087983 */ /* 0x000eb60000300a00 */
[----:B------:R-:W-:Y:S09]  /*185c0*/  @!UPT UIADD3 URZ, URZ, URZ, URZ ;  /* 0x0000003f3f3ff290 */ /* 0x000ff2000fffe03f */
[----:B------:R-:W-:Y:S01]  /*185d0*/  STL.64 [R1+0x220], R12 ;  /* 0x0002200c01007387 */ /* 0x000fe20000100a00 */
[----:B------:R0:W-:Y:S03]  /*185e0*/  STL.64 [R1+0x228], R14 ;  /* 0x0002280e01007387 */ /* 0x0001e60000100a00 */
[----:B0-----:R-:W3:Y:S01]  /*185f0*/  LDL.LU.64 R14, [R1+0xd58] ;  /* 0x000d5800010e7983 */ /* 0x001ee20000300a00 */
[----:B------:R-:W3:Y:S02]  /*18600*/  LDL.LU.64 R12, [R1+0xd50] ;  /* 0x000d5000010c7983 */ /* 0x000ee40000300a00 */
[----:B------:R-:W-:Y:S02]  /*18610*/  IMAD.MOV.U32 R18, RZ, RZ, R2 ;  /* 0x000000ffff127224 */ /* 0x000fe400078e0002 */
[----:B------:R-:W-:-:S07]  /*18620*/  IMAD.MOV.U32 R19, RZ, RZ, R0 ;  /* 0x000000ffff137224 */ /* 0x000fce00078e0000 */
[C---:B---3--:R-:W-:Y:S11]  /*18630*/  HMMA.16816.F32 R12, R20.reuse, R18, R12 ;  /* 0x00000012140c723c */ /* 0x048ff6000000180c */
[----:B------:R-:W-:Y:S11]  /*18640*/  @!UPT UIADD3 URZ, URZ, URZ, URZ ;  /* 0x0000003f3f3ff290 */ /* 0x000ff6000fffe03f */
[----:B------:R-:W-:Y:S01]  /*18650*/  @!UPT UIADD3 URZ, URZ, URZ, URZ ;  /* 0x0000003f3f3ff290 */ /* 0x000fe2000fffe03f */
[----:B------:R-:W-:Y:S01]  /*18660*/  STL.64 [R1+0x210], R12 ;  /* 0x0002100c01007387 */ /* 0x000fe20000100a00 */
[----:B------:R0:W-:Y:S03]  /*18670*/  STL.64 [R1+0x218], R14 ;  /* 0x0002180e01007387 */ /* 0x0001e60000100a00 */
[----:B0-----:R-:W2:Y:S01]  /*18680*/  LDL.LU.64 R14, [R1+0xd48] ;  /* 0x000d4800010e7983 */ /* 0x001ea20000300a00 */
[----:B------:R-:W3:Y:S02]  /*18690*/  LDL.LU R13, [R1+0xd40] ;  /* 0x000d4000010d7983 */ /* 0x000ee40000300800 */
[----:B------:R0:W-:Y:S02]  /*186a0*/  STL.64 [R1+0xcc8], R18 ;  /* 0x000cc81201007387 */ /* 0x0001e40000100a00 */
[----:B0-----:R-:W4:Y:S04]  /*186b0*/  LDL.64 R18, [R1+0x18] ;  /* 0x0000180001127983 */ /* 0x001f280000100a00 */
[----:B----4-:R0:W-:Y:S04]  /*186c0*/  STL.64 [R1+0xce0], R18 ;  /* 0x000ce01201007387 */ /* 0x0101e80000100a00 */
[----:B0-----:R-:W4:Y:S01]  /*186d0*/  LDL.64 R18, [R1+0x28] ;  /* 0x0000280001127983 */ /* 0x001f220000100a00 */
[C---:B--2---:R-:W-:Y:S03]  /*186e0*/  HMMA.16816.F32 R8, R20.reuse, R14, R8 ;  /* 0x0000000e1408723c */ /* 0x044fe60000001808 */
[----:B----4-:R0:W-:Y:S04]  /*186f0*/  STL.64 [R1+0xcf8], R18 ;  /* 0x000cf81201007387 */ /* 0x0101e80000100a00 */
[----:B0-----:R-:W2:Y:S04]  /*18700*/  LDL.64 R18, [R1+0x38] ;  /* 0x0000380001127983 */ /* 0x001ea80000100a00 */
[----:B--2---:R0:W-:Y:S04]  /*18710*/  STL.64 [R1+0xd08], R18 ;  /* 0x000d081201007387 */ /* 0x0041e80000100a00 */
[----:B0-----:R-:W2:Y:S08]  /*18720*/  LDL.64 R18, [R1+0x48] ;  /* 0x0000480001127983 */ /* 0x001eb00000100a00 */
[----:B------:R-:W-:Y:S02]  /*18730*/  STL.64 [R1+0x200], R8 ;  /* 0x0002000801007387 */ /* 0x000fe40000100a00 */
[----:B------:R0:W-:Y:S02]  /*18740*/  STL.64 [R1+0x208], R10 ;  /* 0x0002080a01007387 */ /* 0x0001e40000100a00 */
[----:B0-----:R-:W4:Y:S01]  /*18750*/  LDL.LU.64 R10, [R1+0xd38] ;  /* 0x000d3800010a7983 */ /* 0x001f220000300a00 */
[----:B------:R-:W-:Y:S02]  /*18760*/  STL.64 [R1+0xd18], R14 ;  /* 0x000d180e01007387 */ /* 0x000fe40000100a00 */
[----:B---3--:R0:W-:Y:S02]  /*18770*/  STL [R1+0xd10], R13 ;  /* 0x000d100d01007387 */ /* 0x0081e40000100800 */
[----:B------:R-:W2:Y:S01]  /*18780*/  LDL.LU R12, [R1+0x1c0] ;  /* 0x0001c000010c7983 */ /* 0x000ea20000300800 */
[----:B0-----:R-:W2:Y:S01]  /*18790*/  LDL.LU R13, [R1+0x1c4] ;  /* 0x0001c400010d7983 */ /* 0x001ea20000300800 */
[----:B------:R-:W2:Y:S02]  /*187a0*/  LDL.LU R14, [R1+0x1c8] ;  /* 0x0001c800010e7983 */ /* 0x000ea40000300800 */
[----:B------:R-:W2:Y:S01]  /*187b0*/  LDL.LU R15, [R1+0x1cc] ;  /* 0x0001cc00010f7983 */ /* 0x000ea20000300800 */
[C---:B----4-:R-:W-:Y:S11]  /*187c0*/  HMMA.16816.F32 R4, R20.reuse, R10, R4 ;  /* 0x0000000a1404723c */ /* 0x050ff60000001804 */
[----:B------:R-:W-:Y:S11]  /*187d0*/  @!UPT UIADD3 URZ, URZ, URZ, URZ ;  /* 0x0000003f3f3ff290 */ /* 0x000ff6000fffe03f */
[----:B------:R-:W-:Y:S01]  /*187e0*/  @!UPT UIADD3 URZ, URZ, URZ, URZ ;  /* 0x0000003f3f3ff290 */ /* 0x000fe2000fffe03f */
[----:B------:R-:W-:Y:S01]  /*187f0*/  STL.64 [R1+0x1d0], R4 ;  /* 0x0001d00401007387 */ /* 0x000fe20000100a00 */
[----:B------:R0:W-:Y:S03]  /*18800*/  STL.64 [R1+0x1d8], R6 ;  /* 0x0001d80601007387 */ /* 0x0001e60000100a00 */
[----:B0-----:R-:W3:Y:S02]  /*18810*/  LDL.LU.64 R6, [R1+0xd30] ;  /* 0x000d300001067983 */ /* 0x001ee40000300a00 */
[----:B---3--:R-:W-:Y:S02]  /*18820*/  HMMA.16816.F32 R20, R20, R6, R24 ;  /* 0x000000061414723c */ /* 0x008fe40000001818 */
[----:B------:R-:W2:Y:S01]  /*18830*/  LDL.LU.64 R26, [R1+0xd28] ;  /* 0x000d2800011a7983 */ /* 0x000ea20000300a00 */
[----:B------:R-:W2:Y:S02]  /*18840*/  LDL.LU.64 R24, [R1+0xd20] ;  /* 0x000d200001187983 */ /* 0x000ea40000300a00 */
[----:B------:R0:W-:Y:S02]  /*18850*/  STL.64 [R1+0xd00], R6 ;  /* 0x000d000601007387 */ /* 0x0001e40000100a00 */
[----:B------:R-:W3:Y:S11]  /*18860*/  LDL.LU R4, [R1+0x1b0] ;  /* 0x0001b00001047983 */ /* 0x000ef60000300800 */
[----:B------:R-:W-:Y:S05]  /*18870*/  @!UPT UIADD3 URZ, URZ, URZ, URZ ;  /* 0x0000003f3f3ff290 */ /* 0x000fea000fffe03f */
[----:B------:R1:W-:Y:S01]  /*18880*/  STL.64 [R1+0xf0], R20 ;  /* 0x0000f01401007387 */ /* 0x0003e20000100a00 */
[----:B------:R4:W-:Y:S02]  /*18890*/  STL.64 [R1+0xf8], R22 ;  /* 0x0000f81601007387 */ /* 0x0009e40000100a00 */
[----:B------:R-:W3:Y:S02]  /*188a0*/  LDL.LU R5, [R1+0x1b4] ;  /* 0x0001b40001057983 */ /* 0x000ee40000300800 */
[----:B0-----:R-:W3:Y:S01]  /*188b0*/  LDL.LU R6, [R1+0x1b8] ;  /* 0x0001b80001067983 */ /* 0x001ee20000300800 */
[----:B------:R-:W3:Y:S04]  /*188c0*/  LDL.LU R7, [R1+0x1bc] ;  /* 0x0001bc0001077983 */ /* 0x000ee80000300800 */
[----:B-1----:R-:W2:Y:S01]  /*188d0*/  LDL.LU R20, [R1+0x160] ;  /* 0x0001600001147983 */ /* 0x002ea20000300800 */
[----:B------:R-:W2:Y:S02]  /*188e0*/  LDL.LU R21, [R1+0x164] ;  /* 0x0001640001157983 */ /* 0x000ea40000300800 */
[----:B----4-:R-:W4:Y:S02]  /*188f0*/  LDL.LU R22, [R1+0x168] ;  /* 0x0001680001167983 */ /* 0x010f240000300800 */
[----:B------:R-:W4:Y:S02]  /*18900*/  LDL.LU R23, [R1+0x16c] ;  /* 0x00016c0001177983 */ /* 0x000f240000300800 */
[----:B----4-:R-:W-:Y:S01]  /*18910*/  STL.64 [R1+0xcc0], R22 ;  /* 0x000cc01601007387 */ /* 0x010fe20000100a00 */
[----:B--2---:R0:W-:Y:S03]  /*18920*/  STL.64 [R1+0xcb8], R20 ;  /* 0x000cb81401007387 */ /* 0x0041e60000100a00 */
[----:B0-----:R-:W2:Y:S01]  /*18930*/  LDL.LU R20, [R1+0x180] ;  /* 0x0001800001147983 */ /* 0x001ea20000300800 */
[----:B------:R-:W2:Y:S02]  /*18940*/  LDL.LU R21, [R1+0x184] ;  /* 0x0001840001157983 */ /* 0x000ea40000300800 */
[----:B------:R-:W4:Y:S02]  /*18950*/  LDL.LU R22, [R1+0x188] ;  /* 0x0001880001167983 */ /* 0x000f240000300800 */
[----:B------:R-:W4:Y:S01]  /*18960*/  LDL.LU R23, [R1+0x18c] ;  /* 0x00018c0001177983 */ /* 0x000f220000300800 */
[C---:B------:R-:W-:Y:S01]  /*18970*/  HMMA.16816.F32 R12, R24.reuse, R18, R12 ;  /* 0x00000012180c723c */ /* 0x040fe2000000180c */
[----:B----4-:R-:W-:Y:S01]  /*18980*/  STL.64 [R1+0xcd8], R22 ;  /* 0x000cd81601007387 */ /* 0x010fe20000100a00 */
[----:B--2---:R0:W-:Y:S03]  /*18990*/  STL.64 [R1+0xcd0], R20 ;  /* 0x000cd01401007387 */ /* 0x0041e60000100a00 */
[----:B0-----:R-:W2:Y:S01]  /*189a0*/  LDL.LU R20, [R1+0x190] ;  /* 0x0001900001147983 */ /* 0x001ea20000300800 */
[----:B------:R-:W2:Y:S02]  /*189b0*/  LDL.LU R21, [R1+0x194] ;  /* 0x0001940001157983 */ /* 0x000ea40000300800 */
[----:B------:R-:W4:Y:S02]  /*189c0*/  LDL.LU R22, [R1+0x198] ;  /* 0x0001980001167983 */ /* 0x000f240000300800 */
[----:B------:R-:W4:Y:S02]  /*189d0*/  LDL.LU R23, [R1+0x19c] ;  /* 0x00019c0001177983 */ /* 0x000f240000300800 */
[----:B------:R-:W-:Y:S01]  /*189e0*/  IMAD.MOV.U32 R9, RZ, RZ, R19 ;  /* 0x000000ffff097224 */ /* 0x000fe200078e0013 */
[----:B----4-:R-:W-:Y:S01]  /*189f0*/  STL.64 [R1+0xcf0], R22 ;  /* 0x000cf01601007387 */ /* 0x010fe20000100a00 */
[----:B--2---:R0:W-:Y:S03]  /*18a00*/  STL.64 [R1+0xce8], R20 ;  /* 0x000ce81401007387 */ /* 0x0041e60000100a00 */
[----:B0-----:R-:W2:Y:S01]  /*18a10*/  LDL.LU R20, [R1+0x1a0] ;  /* 0x0001a00001147983 */ /* 0x001ea20000300800 */
[----:B------:R-:W2:Y:S02]  /*18a20*/  LDL.LU R21, [R1+0x1a4] ;  /* 0x0001a40001157983 */ /* 0x000ea40000300800 */
[----:B------:R-:W2:Y:S02]  /*18a30*/  LDL.LU R22, [R1+0x1a8] ;  /* 0x0001a80001167983 */ /* 0x000ea40000300800 */
[----:B------:R-:W2:Y:S01]  /*18a40*/  LDL.LU R23, [R1+0x1ac] ;  /* 0x0001ac0001177983 */ /* 0x000ea20000300800 */
[----:B------:R0:W-:Y:S01]  /*18a50*/  STL.64 [R1+0x1e0], R12 ;  /* 0x0001e00c01007387 */ /* 0x0001e20000100a00 */
[----:B------:R1:W-:Y:S02]  /*18a60*/  STL.64 [R1+0x1e8], R14 ;  /* 0x0001e80e01007387 */ /* 0x0003e40000100a00 */
[----:B0-----:R-:W-:Y:S01]  /*18a70*/  IMAD.MOV.U32 R12, RZ, RZ, R18 ;  /* 0x000000ffff0c7224 */ /* 0x001fe200078e0012 */
[----:B-1----:R-:W4:Y:S01]  /*18a80*/  LDL.LU.64 R14, [R1+0xd18] ;  /* 0x000d1800010e7983 */ /* 0x002f220000300a00 */
[----:B------:R-:W2:Y:S02]  /*18a90*/  LDL.LU R13, [R1+0xd10] ;  /* 0x000d1000010d7983 */ /* 0x000ea40000300800 */
[----:B------:R-:W3:Y:S02]  /*18aa0*/  LDL.LU.64 R18, [R1+0xd08] ;  /* 0x000d080001127983 */ /* 0x000ee40000300a00 */
[C---:B---3--:R-:W-:Y:S01]  /*18ab0*/  HMMA.16816.F32 R4, R24.reuse, R18, R4 ;  /* 0x000000121804723c */ /* 0x048fe20000001804 */
[----:B------:R-:W-:Y:S11]  /*18ac0*/  IMAD.MOV.U32 R8, RZ, RZ, R18 ;  /* 0x000000ffff087224 */ /* 0x000ff600078e0012 */
[----:B------:R-:W-:Y:S11]  /*18ad0*/  @!UPT UIADD3 URZ, URZ, URZ, URZ ;  /* 0x0000003f3f3ff290 */ /* 0x000ff6000fffe03f */
[----:B------:R0:W-:Y:S01]  /*18ae0*/  STL.64 [R1+0x4c0], R4 ;  /* 0x0004c00401007387 */ /* 0x0001e20000100a00 */
[----:B------:R1:W-:Y:S02]  /*18af0*/  STL.64 [R1+0x4c8], R6 ;  /* 0x0004c80601007387 */ /* 0x0003e40000100a00 */
[----:B0-----:R-:W-:Y:S01]  /*18b00*/  IMAD.MOV.U32 R5, RZ, RZ, R19 ;  /* 0x000000ffff057224 */ /* 0x001fe200078e0013 */
[----:B-1----:R-:W3:Y:S01]  /*18b10*/  LDL.LU.64 R6, [R1+0xd00] ;  /* 0x000d000001067983 */ /* 0x002ee20000300a00 */
[----:B------:R-:W2:Y:S02]  /*18b20*/  LDL.LU.64 R18, [R1+0xcf8] ;  /* 0x000cf80001127983 */ /* 0x000ea40000300a00 */
        /* <DEDUP_REMOVED lines=19> */
[----:B------:R-:W2:Y:S01]  /*18c60*/  LDL.LU.64 R22, [R1+0xcc0] ;  /* 0x000cc00001167983 */ /* 0x000ea20000300a00 */
[----:B------:R-:W2:Y:S11]  /*18c70*/  LDL.LU.64 R20, [R1+0xcb8] ;  /* 0x000cb80001147983 */ /* 0x000eb60000300a00 */
[----:B------:R-:W-:Y:S10]  /*18c80*/  @!UPT UIADD3 URZ, URZ, URZ, URZ ;  /* 0x0000003f3f3ff290 */ /* 0x000ff4000fffe03f */
[----:B------:R-:W-:Y:S01]  /*18c90*/  STL.64 [R1+0x1a0], R16 ;  /* 0x0001a01001007387 */ /* 0x000fe20000100a00 */
[----:B------:R0:W-:Y:S03]  /*18ca0*/  STL.64 [R1+0x1a8], R18 ;  /* 0x0001a81201007387 */ /* 0x0001e60000100a00 */
[----:B0-----:R-:W4:Y:S01]  /*18cb0*/  LDL.LU.64 R18, [R1+0xcb0] ;  /* 0x000cb00001127983 */ /* 0x001f220000300a00 */
[----:B------:R-:W4:Y:S02]  /*18cc0*/  LDL.LU.64 R16, [R1+0xca8] ;  /* 0x000ca80001107983 */ /* 0x000f240000300a00 */
[C---:B----4-:R-:W-:Y:S11]  /*18cd0*/  HMMA.16816.F32 R16, R24.reuse, R14, R16 ;  /* 0x0000000e1810723c */ /* 0x050ff60000001810 */
[----:B------:R-:W-:Y:S11]  /*18ce0*/  @!UPT UIADD3 URZ, URZ, URZ, URZ ;  /* 0x0000003f3f3ff290 */ /* 0x000ff6000fffe03f */
[----:B------:R-:W-:Y:S01]  /*18cf0*/  @!UPT UIADD3 URZ, URZ, URZ, URZ ;  /* 0x0000003f3f3ff290 */ /* 0x000fe2000fffe03f */
[----:B------:R-:W-:Y:S01]  /*18d00*/  STL.64 [R1+0x190], R16 ;  /* 0x0001901001007387 */ /* 0x000fe20000100a00 */
[----:B------:R0:W-:Y:S03]  /*18d10*/  STL.64 [R1+0x198], R18 ;  /* 0x0001981201007387 */ /* 0x0001e60000100a00 */
[----:B0-----:R-:W3:Y:S01]  /*18d20*/  LDL.LU.64 R18, [R1+0xca0] ;  /* 0x000ca00001127983 */ /* 0x001ee20000300a00 */
[----:B------:R-:W3:Y:S01]  /*18d30*/  LDL.LU.64 R16, [R1+0xc98] ;  /* 0x000c980001107983 */ /* 0x000ee20000300a00 */
[C---:B--2---:R-:W-:Y:S01]  /*18d40*/  HMMA.16816.F32 R20, R24.reuse, R10, R20 ;  /* 0x0000000a1814723c */ /* 0x044fe20000001814 */
[----:B------:R-:W-:Y:S11]  /*18d50*/  STL.64 [R1+0xc70], R14 ;  /* 0x000c700e01007387 */ /* 0x000ff60000100a00 */
[----:B------:R-:W-:Y:S11]  /*18d60*/  @!UPT UIADD3 URZ, URZ, URZ, URZ ;  /* 0x0000003f3f3ff290 */ /* 0x000ff6000fffe03f */
[----:B------:R-:W-:Y:S01]  /*18d70*/  STL.64 [R1+0x180], R20 ;  /* 0x0001801401007387 */ /* 0x000fe20000100a00 */
[----:B------:R-:W-:Y:S02]  /*18d80*/  STL.64 [R1+0x188], R22 ;  /* 0x0001881601007387 */ /* 0x000fe40000100a00 */
[----:B------:R-:W0:Y:S01]  /*18d90*/  LDSM.16.MT88.4 R20, [R13+0x16100] ;  /* 0x016100000d14783b */ /* 0x000e220000004200 */
[----:B---3--:R-:W-:Y:S01]  /*18da0*/  HMMA.16816.F32 R24, R24, R6, R16 ;  /* 0x000000061818723c */ /* 0x008fe20000001810 */
[----:B------:R-:W-:Y:S11]  /*18db0*/  LDSM.16.MT88.4 R16, [R13+0x16080] ;  /* 0x016080000d10783b */ /* 0x000ff60000004200 */
[----:B------:R-:W-:Y:S11]  /*18dc0*/  @!UPT UIADD3 URZ, URZ, URZ, URZ ;  /* 0x0000003f3f3ff290 */ /* 0x000ff6000fffe03f */
[----:B------:R-:W-:Y:S01]  /*18dd0*/  STL.64 [R1+0x4b0], R24 ;  /* 0x0004b01801007387 */ /* 0x000fe20000100a00 */
[----:B------:R-:W-:Y:S02]  /*18de0*/  STL.64 [R1+0x4b8], R26 ;  /* 0x0004b81a01007387 */ /* 0x000fe40000100a00 */
[----:B0-----:R-:W-:Y:S02]  /*18df0*/  STL.64 [R1+0xc48], R22 ;  /* 0x000c481601007387 */ /* 0x001fe40000100a00 */
[----:B------:R0:W-:Y:S01]  /*18e00*/  STL.64 [R1+0xc40], R20 ;  /* 0x000c401401007387 */ /* 0x0001e20000100a00 */
[----:B------:R-:W1:Y:S04]  /*18e10*/  LDSM.16.MT88.4 R24, [R13+0x16180] ;  /* 0x016180000d18783b */ /* 0x000e680000004200 */
[----:B0-----:R-:W2:Y:S01]  /*18e20*/  LDL.LU R20, [R1+0x3f0] ;  /* 0x0003f00001147983 */ /* 0x001ea20000300800 */
[----:B------:R-:W2:Y:S02]  /*18e30*/  LDL.LU R21, [R1+0x3f4] ;  /* 0x0003f40001157983 */ /* 0x000ea40000300800 */
[----:B------:R-:W3:Y:S02]  /*18e40*/  LDL.LU R22, [R1+0x3f8] ;  /* 0x0003f80001167983 */ /* 0x000ee40000300800 */
[----:B------:R-:W3:Y:S02]  /*18e50*/  LDL.LU R23, [R1+0x3fc] ;  /* 0x0003fc0001177983 */ /* 0x000ee40000300800 */
[----:B------:R-:W-:-:S02]  /*18e60*/  IMAD.MOV.U32 R14, RZ, RZ, R12 ;  /* 0x000000ffff0e7224 */ /* 0x000fc400078e000c */
[----:B------:R-:W-:Y:S01]  /*18e70*/  IMAD.MOV.U32 R15, RZ, RZ, R9 ;  /* 0x000000ffff0f7224 */ /* 0x000fe200078e0009 */
[----:B---3--:R-:W-:Y:S01]  /*18e80*/  STL.64 [R1+0xc80], R22 ;  /* 0x000c801601007387 */ /* 0x008fe20000100a00 */
[----:B--2---:R0:W-:Y:S03]  /*18e90*/  STL.64 [R1+0xc78], R20 ;  /* 0x000c781401007387 */ /* 0x0041e60000100a00 */
[----:B0-----:R-:W2:Y:S01]  /*18ea0*/  LDL.LU R20, [R1+0x430] ;  /* 0x0004300001147983 */ /* 0x001ea20000300800 */
[----:B------:R-:W2:Y:S02]  /*18eb0*/  LDL.LU R21, [R1+0x434] ;  /* 0x0004340001157983 */ /* 0x000ea40000300800 */
[----:B------:R-:W2:Y:S02]  /*18ec0*/  LDL.LU R22, [R1+0x438] ;  /* 0x0004380001167983 */ /* 0x000ea40000300800 */
[----:B------:R-:W2:Y:S01]  /*18ed0*/  LDL.LU R23, [R1+0x43c] ;  /* 0x00043c0001177983 */ /* 0x000ea20000300800 */
[----:B-1----:R-:W-:Y:S01]  /*18ee0*/  STL.64 [R1+0xba8], R26 ;  /* 0x000ba81a01007387 */ /* 0x002fe20000100a00 */
[----:B------:R-:W-:Y:S01]  /*18ef0*/  STL.64 [R1+0xba0], R24 ;  /* 0x000ba01801007387 */ /* 0x000fe20000100a00 */
[----:B--2---:R-:W-:Y:S11]  /*18f00*/  HMMA.16816.F32 R12, R16, R14, R20 ;  /* 0x0000000e100c723c */ /* 0x004ff60000001814 */
[----:B------:R-:W-:Y:S11]  /*18f10*/  @!UPT UIADD3 URZ, URZ, URZ, URZ ;  /* 0x0000003f3f3ff290 */ /* 0x000ff6000fffe03f */
[----:B------:R-:W-:Y:S01]  /*18f20*/  @!UPT UIADD3 URZ, URZ, URZ, URZ ;  /* 0x0000003f3f3ff290 */ /* 0x000fe2000fffe03f */
[----:B------:R0:W-:Y:S01]  /*18f30*/  STL.64 [R1+0x430], R12 ;  /* 0x0004300c01007387 */ /* 0x0001e20000100a00 */
[----:B------:R1:W-:Y:S03]  /*18f40*/  STL.64 [R1+0x438], R14 ;  /* 0x0004380e01007387 */ /* 0x0003e60000100a00 */
[----:B0-----:R-:W2:Y:S01]  /*18f50*/  LDL.LU R12, [R1+0x400] ;  /* 0x00040000010c7983 */ /* 0x001ea20000300800 */
[----:B------:R-:W2:Y:S02]  /*18f60*/  LDL.LU R13, [R1+0x404] ;  /* 0x00040400010d7983 */ /* 0x000ea40000300800 */
[----:B-1----:R-:W3:Y:S02]  /*18f70*/  LDL.LU R14, [R1+0x408] ;  /* 0x00040800010e7983 */ /* 0x002ee40000300800 */
[----:B------:R-:W3:Y:S02]  /*18f80*/  LDL.LU R15, [R1+0x40c] ;  /* 0x00040c00010f7983 */ /* 0x000ee40000300800 */
[----:B------:R-:W-:Y:S01]  /*18f90*/  IMAD.MOV.U32 R22, RZ, RZ, R4 ;  /* 0x000000ffff167224 */ /* 0x000fe200078e0004 */
[----:B---3--:R-:W-:Y:S01]  /*18fa0*/  STL.64 [R1+0xc90], R14 ;  /* 0x000c900e01007387 */ /* 0x008fe20000100a00 */
[----:B--2---:R0:W-:Y:S03]  /*18fb0*/  STL.64 [R1+0xc88], R12 ;  /* 0x000c880c01007387 */ /* 0x0041e60000100a00 */
[----:B0-----:R-:W2:Y:S01]  /*18fc0*/  LDL.LU R12, [R1+0x410] ;  /* 0x00041000010c7983 */ /* 0x001ea20000300800 */
[----:B------:R-:W2:Y:S02]  /*18fd0*/  LDL.LU R13, [R1+0x414] ;  /* 0x00041400010d7983 */ /* 0x000ea40000300800 */
[----:B------:R-:W2:Y:S02]  /*18fe0*/  LDL.LU R14, [R1+0x418] ;  /* 0x00041800010e7983 */ /* 0x000ea40000300800 */
[----:B------:R-:W2:Y:S01]  /*18ff0*/  LDL.LU R15, [R1+0x41c] ;  /* 0x00041c00010f7983 */ /* 0x000ea20000300800 */
[----:B------:R-:W3:Y:S01]  /*19000*/  LDL.LU R4, [R1+0x814] ;  /* 0x0008140001047983 */ /* 0x000ee20000300800 */
[----:B------:R-:W-:-:S03]  /*19010*/  IMAD.MOV.U32 R27, RZ, RZ, R5 ;  /* 0x000000ffff1b7224 */ /* 0x000fc600078e0005 */
[----:B---3--:R-:W-:Y:S01]  /*19020*/  STL [R1+0xbc4], R4 ;  /* 0x000bc40401007387 */ /* 0x008fe20000100800 */
[----:B------:R-:W3:Y:S02]  /*19030*/  LDL.LU R5, [R1+0x8c4] ;  /* 0x0008c40001057983 */ /* 0x000ee40000300800 */
[----:B------:R-:W-:Y:S02]  /*19040*/  STL.64 [R1+0xc58], R6 ;  /* 0x000c580601007387 */ /* 0x000fe40000100a00 */
[----:B------:R-:W-:Y:S01]  /*19050*/  IMAD.MOV.U32 R26, RZ, RZ, R8 ;  /* 0x000000ffff1a7224 */ /* 0x000fe200078e0008 */
[----:B---3--:R-:W-:Y:S01]  /*19060*/  STL [R1+0xc50], R5 ;  /* 0x000c500501007387 */ /* 0x008fe20000100800 */
[----:B------:R-:W3:Y:S02]  /*19070*/  LDL.LU R8, [R1+0x8c8] ;  /* 0x0008c80001087983 */ /* 0x000ee40000300800 */
[----:B------:R-:W3:Y:S02]  /*19080*/  LDL.LU R9, [R1+0x974] ;  /* 0x0009740001097983 */ /* 0x000ee40000300800 */
[----:B------:R-:W-:Y:S01]  /*19090*/  STL.64 [R1+0xc68], R10 ;  /* 0x000c680a01007387 */ /* 0x000fe20000100a00 */
[----:B---3--:R0:W-:Y:S04]  /*190a0*/  STL.64 [R1+0xc60], R8 ;  /* 0x000c600801007387 */ /* 0x0081e80000100a00 */
[----:B0-----:R-:W3:Y:S01]  /*190b0*/  LDL.LU R8, [R1+0x420] ;  /* 0x0004200001087983 */ /* 0x001ee20000300800 */
[----:B------:R-:W3:Y:S02]  /*190c0*/  LDL.LU R9, [R1+0x424] ;  /* 0x0004240001097983 */ /* 0x000ee40000300800 */
[----:B------:R-:W3:Y:S02]  /*190d0*/  LDL.LU R10, [R1+0x428] ;  /* 0x00042800010a7983 */ /* 0x000ee40000300800 */
[----:B------:R-:W3:Y:S02]  /*190e0*/  LDL.LU R11, [R1+0x42c] ;  /* 0x00042c00010b7983 */ /* 0x000ee40000300800 */
[----:B---3--:R-:W-:Y:S01]  /*190f0*/  HMMA.16816.F32 R24, R16, R26, R8 ;  /* 0x0000001a1018723c */ /* 0x008fe20000001808 */
[----:B------:R-:W3:Y:S11]  /*19100*/  LDL.LU R8, [R1+0x3e0] ;  /* 0x0003e00001087983 */ /* 0x000ef60000300800 */
[----:B------:R-:W-:Y:S11]  /*19110*/  @!UPT UIADD3 URZ, URZ, URZ, URZ ;  /* 0x0000003f3f3ff290 */ /* 0x000ff6000fffe03f */
[----:B------:R0:W-:Y:S01]  /*19120*/  STL.64 [R1+0x420], R24 ;  /* 0x0004201801007387 */ /* 0x0001e20000100a00 */
[----:B------:R1:W-:Y:S02]  /*19130*/  STL.64 [R1+0x428], R26 ;  /* 0x0004281a01007387 */ /* 0x0003e40000100a00 */
[----:B------:R-:W3:Y:S02]  /*19140*/  LDL.LU R9, [R1+0x3e4] ;  /* 0x0003e40001097983 */ /* 0x000ee40000300800 */
[----:B------:R-:W3:Y:S01]  /*19150*/  LDL.LU R10, [R1+0x3e8] ;  /* 0x0003e800010a7983 */ /* 0x000ee20000300800 */
[----:B------:R-:W3:Y:S04]  /*19160*/  LDL.LU R11, [R1+0x3ec] ;  /* 0x0003ec00010b7983 */ /* 0x000ee80000300800 */
[----:B0-----:R-:W4:Y:S01]  /*19170*/  LDL.LU R24, [R1+0x250] ;  /* 0x0002500001187983 */ /* 0x001f220000300800 */
[----:B------:R-:W4:Y:S02]  /*19180*/  LDL.LU R25, [R1+0x254] ;  /* 0x0002540001197983 */ /* 0x000f240000300800 */
[----:B-1----:R-:W2:Y:S02]  /*19190*/  LDL.LU R26, [R1+0x258] ;  /* 0x00025800011a7983 */ /* 0x002ea40000300800 */
[----:B------:R-:W2:Y:S02]  /*191a0*/  LDL.LU R27, [R1+0x25c] ;  /* 0x00025c00011b7983 */ /* 0x000ea40000300800 */
[----:B--2---:R-:W-:Y:S01]  /*191b0*/  STL.64 [R1+0xbd0], R26 ;  /* 0x000bd01a01007387 */ /* 0x004fe20000100a00 */
[----:B----4-:R0:W-:Y:S03]  /*191c0*/  STL.64 [R1+0xbc8], R24 ;  /* 0x000bc81801007387 */ /* 0x0101e60000100a00 */
[----:B0-----:R-:W2:Y:S01]  /*191d0*/  LDL.LU R24, [R1+0x260] ;  /* 0x0002600001187983 */ /* 0x001ea20000300800 */
[----:B------:R-:W2:Y:S02]  /*191e0*/  LDL.LU R25, [R1+0x264] ;  /* 0x0002640001197983 */ /* 0x000ea40000300800 */
[----:B------:R-:W4:Y:S02]  /*191f0*/  LDL.LU R26, [R1+0x268] ;  /* 0x00026800011a7983 */ /* 0x000f240000300800 */
[----:B------:R-:W4:Y:S02]  /*19200*/  LDL.LU R27, [R1+0x26c] ;  /* 0x00026c00011b7983 */ /* 0x000f240000300800 */
[----:B------:R-:W-:-:S07]  /*19210*/  IMAD.MOV.U32 R23, RZ, RZ, R3 ;  /* 0x000000ffff177224 */ /* 0x000fce00078e0003 */
[----:B------:R-:W-:Y:S01]  /*19220*/  HMMA.16816.F32 R20, R16, R22, R12 ;  /* 0x000000161014723c */ /* 0x000fe2000000180c */
[----:B----4-:R0:W-:Y:S01]  /*19230*/  STL.64 [R1+0xbe0], R26 ;  /* 0x000be01a01007387 */ /* 0x0101e20000100a00 */
[----:B--2---:R-:W-:Y:S03]  /*19240*/  STL.64 [R1+0xbd8], R24 ;  /* 0x000bd81801007387 */ /* 0x004fe60000100a00 */
[----:B0-----:R-:W2:Y:S01]  /*19250*/  LDL.LU.64 R26, [R1+0x8] ;  /* 0x00000800011a7983 */ /* 0x001ea20000300a00 */
[----:B------:R-:W4:Y:S02]  /*19260*/  LDL.LU.64 R14, [R1+0xc90] ;  /* 0x000c9000010e7983 */ /* 0x000f240000300a00 */
[----:B------:R-:W4:Y:S11]  /*19270*/  LDL.LU.64 R12, [R1+0xc88] ;  /* 0x000c8800010c7983 */ /* 0x000f360000300a00 */
[----:B------:R-:W-:Y:S04]  /*19280*/  @!UPT UIADD3 URZ, URZ, URZ, URZ ;  /* 0x0000003f3f3ff290 */ /* 0x000fe8000fffe03f */
[----:B------:R-:W-:Y:S01]  /*19290*/  STL.64 [R1+0x410], R20 ;  /* 0x0004101401007387 */ /* 0x000fe20000100a00 */
[----:B------:R0:W-:Y:S04]  /*192a0*/  STL.64 [R1+0x418], R22 ;  /* 0x0004181601007387 */ /* 0x0001e80000100a00 */
[----:B0-----:R-:W2:Y:S01]  /*192b0*/  LDL.LU.64 R22, [R1+0xc80] ;  /* 0x000c800001167983 */ /* 0x001ea20000300a00 */
[----:B------:R-:W2:Y:S02]  /*192c0*/  LDL.LU.64 R20, [R1+0xc78] ;  /* 0x000c780001147983 */ /* 0x000ea40000300a00 */
[----:B------:R-:W-:Y:S02]  /*192d0*/  IMAD.MOV.U32 R6, RZ, RZ, R2 ;  /* 0x000000ffff067224 */ /* 0x000fe400078e0002 */
[----:B------:R-:W-:-:S07]  /*192e0*/  IMAD.MOV.U32 R7, RZ, RZ, R0 ;  /* 0x000000ffff077224 */ /* 0x000fce00078e0000 */
[C---:B----4-:R-:W-:Y:S01]  /*192f0*/  HMMA.16816.F32 R4, R16.reuse, R6, R12 ;  /* 0x000000061004723c */ /* 0x050fe2000000180c */
[----:B------:R-:W3:Y:S11]  /*19300*/  LDL.LU.64 R14, [R1+0xc70] ;  /* 0x000c7000010e7983 */ /* 0x000ef60000300a00 */
[----:B------:R-:W-:Y:S11]  /*19310*/  @!UPT UIADD3 URZ, URZ, URZ, URZ ;  /* 0x0000003f3f3ff290 */ /* 0x000ff6000fffe03f */
[----:B------:R-:W-:Y:S01]  /*19320*/  STL.64 [R1+0x400], R4 ;  /* 0x0004000401007387 */ /* 0x000fe20000100a00 */
[----:B------:R2:W-:Y:S02]  /*19330*/  STL.64 [R1+0x408], R6 ;  /* 0x0004080601007387 */ /* 0x0005e40000100a00 */
[C---:B--2---:R-:W-:Y:S01]  /*19340*/  HMMA.16816.F32 R4, R16.reuse, R26, R20 ;  /* 0x0000001a1004723c */ /* 0x044fe20000001814 */
[----:B------:R-:W2:Y:S11]  /*19350*/  LDL.LU R20, [R1+0x2d0] ;  /* 0x0002d00001147983 */ /* 0x000eb60000300800 */
[----:B------:R-:W-:Y:S11]  /*19360*/  @!UPT UIADD3 URZ, URZ, URZ, URZ ;  /* 0x0000003f3f3ff290 */ /* 0x000ff6000fffe03f */
[----:B------:R0:W-:Y:S01]  /*19370*/  STL.64 [R1+0x3f0], R4 ;  /* 0x0003f00401007387 */ /* 0x0001e20000100a00 */
[----:B------:R1:W-:Y:S02]  /*19380*/  STL.64 [R1+0x3f8], R6 ;  /* 0x0003f80601007387 */ /* 0x0003e40000100a00 */
[----:B------:R-:W2:Y:S02]  /*19390*/  LDL.LU R21, [R1+0x2d4] ;  /* 0x0002d40001157983 */ /* 0x000ea40000300800 */
[----:B------:R-:W2:Y:S01]  /*193a0*/  LDL.LU R22, [R1+0x2d8] ;  /* 0x0002d80001167983 */ /* 0x000ea20000300800 */
[----:B------:R-:W2:Y:S04]  /*193b0*/  LDL.LU R23, [R1+0x2dc] ;  /* 0x0002dc0001177983 */ /* 0x000ea80000300800 */
[----:B0-----:R-:W4:Y:S01]  /*193c0*/  LDL.LU R4, [R1+0x3d0] ;  /* 0x0003d00001047983 */ /* 0x001f220000300800 */
[----:B------:R-:W4:Y:S02]  /*193d0*/  LDL.LU R5, [R1+0x3d4] ;  /* 0x0003d40001057983 */ /* 0x000f240000300800 */
[----:B-1----:R-:W4:Y:S02]  /*193e0*/  LDL.LU R6, [R1+0x3d8] ;  /* 0x0003d80001067983 */ /* 0x002f240000300800 */
[----:B------:R-:W4:Y:S01]  /*193f0*/  LDL.LU R7, [R1+0x3dc] ;  /* 0x0003dc0001077983 */ /* 0x000f220000300800 */
[----:B------:R0:W-:Y:S04]  /*19400*/  STL.64 [R1+0xbf0], R26 ;  /* 0x000bf01a01007387 */ /* 0x0001e80000100a00 */
[----:B0-----:R-:W2:Y:S04]  /*19410*/  LDL.LU.64 R26, [R1+0x18] ;  /* 0x00001800011a7983 */ /* 0x001ea80000300a00 */
[----:B--2---:R0:W-:Y:S04]  /*19420*/  STL.64 [R1+0xc08], R26 ;  /* 0x000c081a01007387 */ /* 0x0041e80000100a00 */
[----:B0-----:R-:W2:Y:S01]  /*19430*/  LDL.LU.64 R26, [R1+0x28] ;  /* 0x00002800011a7983 */ /* 0x001ea20000300a00 */
[C---:B---3--:R-:W-:Y:S03]  /*19440*/  HMMA.16816.F32 R8, R16.reuse, R14, R8 ;  /* 0x0000000e1008723c */ /* 0x048fe60000001808 */
[----:B--2---:R0:W-:Y:S04]  /*19450*/  STL.64 [R1+0xc20], R26 ;  /* 0x000c201a01007387 */ /* 0x0041e80000100a00 */
[----:B0-----:R-:W2:Y:S04]  /*19460*/  LDL.LU.64 R26, [R1+0x38] ;  /* 0x00003800011a7983 */ /* 0x001ea80000300a00 */
[----:B--2---:R0:W-:Y:S04]  /*19470*/  STL.64 [R1+0xc38], R26 ;  /* 0x000c381a01007387 */ /* 0x0041e80000100a00 */
[----:B0-----:R-:W2:Y:S08]  /*19480*/  LDL.LU.64 R26, [R1+0x48] ;  /* 0x00004800011a7983 */ /* 0x001eb00000300a00 */
[----:B------:R-:W-:Y:S02]  /*19490*/  STL.64 [R1+0x3e0], R8 ;  /* 0x0003e00801007387 */ /* 0x000fe40000100a00 */
[----:B------:R0:W-:Y:S02]  /*194a0*/  STL.64 [R1+0x3e8], R10 ;  /* 0x0003e80a01007387 */ /* 0x0001e40000100a00 */
[----:B0-----:R-:W4:Y:S01]  /*194b0*/  LDL.LU.64 R10, [R1+0xc68] ;  /* 0x000c6800010a7983 */ /* 0x001f220000300a00 */
[----:B------:R-:W3:Y:S02]  /*194c0*/  LDL.LU.64 R8, [R1+0xc60] ;  /* 0x000c600001087983 */ /* 0x000ee40000300a00 */
[----:B------:R0:W-:Y:S02]  /*194d0*/  STL.64 [R1+0xbe8], R14 ;  /* 0x000be80e01007387 */ /* 0x0001e40000100a00 */
[----:B------:R-:W2:Y:S01]  /*194e0*/  LDL.LU R12, [R1+0x270] ;  /* 0x00027000010c7983 */ /* 0x000ea20000300800 */
[----:B------:R-:W2:Y:S04]  /*194f0*/  LDL.LU R13, [R1+0x274] ;  /* 0x00027400010d7983 */ /* 0x000ea80000300800 */
[----:B0-----:R-:W2:Y:S01]  /*19500*/  LDL.LU R14, [R1+0x278] ;  /* 0x00027800010e7983 */ /* 0x001ea20000300800 */
[----:B------:R-:W2:Y:S03]  /*19510*/  LDL.LU R15, [R1+0x27c] ;  /* 0x00027c00010f7983 */ /* 0x000ea60000300800 */
[----:B--2---:R-:W-:Y:S01]  /*19520*/  STL.64 [R1+0xc00], R14 ;  /* 0x000c000e01007387 */ /* 0x004fe20000100a00 */
[----:B------:R0:W-:Y:S03]  /*19530*/  STL.64 [R1+0xbf8], R12 ;  /* 0x000bf80c01007387 */ /* 0x0001e60000100a00 */
[----:B0-----:R-:W2:Y:S01]  /*19540*/  LDL.LU R12, [R1+0x280] ;  /* 0x00028000010c7983 */ /* 0x001ea20000300800 */
[----:B------:R-:W2:Y:S02]  /*19550*/  LDL.LU R13, [R1+0x284] ;  /* 0x00028400010d7983 */ /* 0x000ea40000300800 */
[----:B------:R-:W2:Y:S02]  /*19560*/  LDL.LU R14, [R1+0x288] ;  /* 0x00028800010e7983 */ /* 0x000ea40000300800 */
[----:B------:R-:W2:Y:S01]  /*19570*/  LDL.LU R15, [R1+0x28c] ;  /* 0x00028c00010f7983 */ /* 0x000ea20000300800 */
[C---:B----4-:R-:W-:Y:S01]  /*19580*/  HMMA.16816.F32 R4, R16.reuse, R10, R4 ;  /* 0x0000000a1004723c */ /* 0x050fe20000001804 */
[----:B--2---:R-:W-:Y:S01]  /*19590*/  STL.64 [R1+0xc18], R14 ;  /* 0x000c180e01007387 */ /* 0x004fe20000100a00 */
[----:B------:R0:W-:Y:S03]  /*195a0*/  STL.64 [R1+0xc10], R12 ;  /* 0x000c100c01007387 */ /* 0x0001e60000100a00 */
        /* <DEDUP_REMOVED lines=8> */
[----:B------:R-:W2:Y:S02]  /*19630*/  LDL.LU R14, [R1+0x2a8] ;  /* 0x0002a800010e7983 */ /* 0x000ea40000300800 */
[----:B------:R-:W2:Y:S02]  /*19640*/  LDL.LU R15, [R1+0x2ac] ;  /* 0x0002ac00010f7983 */ /* 0x000ea40000300800 */
[----:B------:R-:W-:Y:S01]  /*19650*/  STL.64 [R1+0x2f0], R4 ;  /* 0x0002f00401007387 */ /* 0x000fe20000100a00 */
[----:B------:R0:W-:Y:S03]  /*19660*/  STL.64 [R1+0x2f8], R6 ;  /* 0x0002f80601007387 */ /* 0x0001e60000100a00 */
[----:B0-----:R-:W4:Y:S01]  /*19670*/  LDL.LU.64 R6, [R1+0xc58] ;  /* 0x000c580001067983 */ /* 0x001f220000300a00 */
[----:B------:R-:W2:Y:S01]  /*19680*/  LDL.LU R5, [R1+0xc50] ;  /* 0x000c500001057983 */ /* 0x000ea20000300800 */
[----:B----4-:R-:W-:Y:S02]  /*19690*/  HMMA.16816.F32 R16, R16, R6, R20 ;  /* 0x000000061010723c */ /* 0x010fe40000001814 */
[----:B------:R-:W4:Y:S01]  /*196a0*/  LDL.LU.64 R22, [R1+0xc48] ;  /* 0x000c480001167983 */ /* 0x000f220000300a00 */
[----:B------:R-:W4:Y:S11]  /*196b0*/  LDL.LU.64 R20, [R1+0xc40] ;  /* 0x000c400001147983 */ /* 0x000f360000300a00 */
[----:B------:R-:W-:Y:S09]  /*196c0*/  @!UPT UIADD3 URZ, URZ, URZ, URZ ;  /* 0x0000003f3f3ff290 */ /* 0x000ff2000fffe03f */
[----:B------:R0:W-:Y:S01]  /*196d0*/  STL.64 [R1+0x100], R16 ;  /* 0x0001001001007387 */ /* 0x0001e20000100a00 */
[----:B------:R1:W-:Y:S03]  /*196e0*/  STL.64 [R1+0x108], R18 ;  /* 0x0001081201007387 */ /* 0x0003e60000100a00 */
[----:B0-----:R-:W4:Y:S01]  /*196f0*/  LDL.LU R16, [R1+0x2b0] ;  /* 0x0002b00001107983 */ /* 0x001f220000300800 */
[----:B------:R-:W4:Y:S02]  /*19700*/  LDL.LU R17, [R1+0x2b4] ;  /* 0x0002b40001117983 */ /* 0x000f240000300800 */
[----:B-1----:R-:W4:Y:S02]  /*19710*/  LDL.LU R18, [R1+0x2b8] ;  /* 0x0002b80001127983 */ /* 0x002f240000300800 */
[----:B------:R-:W4:Y:S02]  /*19720*/  LDL.LU R19, [R1+0x2bc] ;  /* 0x0002bc0001137983 */ /* 0x000f240000300800 */
[C---:B----4-:R-:W-:Y:S11]  /*19730*/  HMMA.16816.F32 R16, R20.reuse, R26, R16 ;  /* 0x0000001a1410723c */ /* 0x050ff60000001810 */
[----:B------:R-:W-:Y:S11]  /*19740*/  @!UPT UIADD3 URZ, URZ, URZ, URZ ;  /* 0x0000003f3f3ff290 */ /* 0x000ff6000fffe03f */
[----:B------:R-:W-:Y:S01]  /*19750*/  @!UPT UIADD3 URZ, URZ, URZ, URZ ;  /* 0x0000003f3f3ff290 */ /* 0x000fe2000fffe03f */
[----:B------:R0:W-:Y:S01]  /*19760*/  STL.64 [R1+0x2d0], R16 ;  /* 0x0002d01001007387 */ /* 0x0001e20000100a00 */
[----:B------:R1:W-:Y:S02]  /*19770*/  STL.64 [R1+0x2d8], R18 ;  /* 0x0002d81201007387 */ /* 0x0003e40000100a00 */
[----:B0-----:R-:W-:Y:S02]  /*19780*/  IMAD.MOV.U32 R16, RZ, RZ, R27 ;  /* 0x000000ffff107224 */ /* 0x001fe400078e001b */
[----:B-1----:R-:W-:Y:S02]  /*19790*/  IMAD.MOV.U32 R18, RZ, RZ, R26 ;  /* 0x000000ffff127224 */ /* 0x002fe400078e001a */
        /* <DEDUP_REMOVED lines=43> */
[----:B------:R-:W2:Y:S02]  /*19a50*/  LDL.LU.64 R24, [R1+0xbc8] ;  /* 0x000bc80001187983 */ /* 0x000ea40000300a00 */
[----:B------:R-:W4:Y:S02]  /*19a60*/  LDL.LU R12, [R1+0x8d0] ;  /* 0x0008d000010c7983 */ /* 0x000f240000300800 */
[----:B------:R-:W4:Y:S01]  /*19a70*/  LDL.LU R13, [R1+0x978] ;  /* 0x00097800010d7983 */ /* 0x000f220000300800 */
[----:B------:R0:W-:Y:S02]  /*19a80*/  STL.64 [R1+0xb28], R14 ;  /* 0x000b280e01007387 */ /* 0x0001e40000100a00 */
[----:B0-----:R-:W-:-:S02]  /*19a90*/  IMAD.MOV.U32 R14, RZ, RZ, R4 ;  /* 0x000000ffff0e7224 */ /* 0x001fc400078e0004 */
[----:B------:R-:W-:Y:S01]  /*19aa0*/  IMAD.MOV.U32 R15, RZ, RZ, R2 ;  /* 0x000000ffff0f7224 */ /* 0x000fe200078e0002 */
[----:B--2---:R-:W-:Y:S01]  /*19ab0*/  HMMA.16816.F32 R24, R20, R10, R24 ;  /* 0x0000000a1418723c */ /* 0x004fe20000001818 */
[----:B----4-:R-:W-:Y:S01]  /*19ac0*/  STL.64 [R1+0xb20], R12 ;  /* 0x000b200c01007387 */ /* 0x010fe20000100a00 */
[----:B------:R-:W2:Y:S02]  /*19ad0*/  LDL.LU R4, [R1+0xbc4] ;  /* 0x000bc40001047983 */ /* 0x000ea40000300800 */
[----:B------:R-:W4:Y:S02]  /*19ae0*/  LDL.LU R2, [R1+0xbc0] ;  /* 0x000bc00001027983 */ /* 0x000f240000300800 */
[----:B------:R0:W-:Y:S02]  /*19af0*/  STL.64 [R1+0xb40], R14 ;  /* 0x000b400e01007387 */ /* 0x0001e40000100a00 */
[----:B0-----:R-:W-:Y:S02]  /*19b00*/  IMAD.MOV.U32 R14, RZ, RZ, R28 ;  /* 0x000000ffff0e7224 */ /* 0x001fe400078e001c */
[----:B------:R-:W-:Y:S01]  /*19b10*/  IMAD.MOV.U32 R15, RZ, RZ, R0 ;  /* 0x000000ffff0f7224 */ /* 0x000fe200078e0000 */
[----:B------:R-:W2:Y:S01]  /*19b20*/  LDL.LU R28, [R1+0xbbc] ;  /* 0x000bbc00011c7983 */ /* 0x000ea20000300800 */
[----:B------:R-:W2:Y:S03]  /*19b30*/  LDL.LU R0, [R1+0xbb8] ;  /* 0x000bb80001007983 */ /* 0x000ea60000300800 */
[----:B------:R0:W-:Y:S02]  /*19b40*/  STL.64 [R1+0xb58], R14 ;  /* 0x000b580e01007387 */ /* 0x0001e40000100a00 */
[----:B0-----:R-:W-:-:S02]  /*19b50*/  IMAD.MOV.U32 R14, RZ, RZ, R29 ;  /* 0x000000ffff0e7224 */ /* 0x001fc400078e001d */
[----:B------:R-:W-:Y:S01]  /*19b60*/  IMAD.MOV.U32 R15, RZ, RZ, R3 ;  /* 0x000000ffff0f7224 */ /* 0x000fe200078e0003 */
[----:B------:R-:W2:Y:S01]  /*19b70*/  LDL.LU R29, [R1+0xbb4] ;  /* 0x000bb400011d7983 */ /* 0x000ea20000300800 */
[----:B------:R-:W2:Y:S03]  /*19b80*/  LDL.LU R3, [R1+0xbb0] ;  /* 0x000bb00001037983 */ /* 0x000ea60000300800 */
[----:B------:R0:W-:Y:S02]  /*19b90*/  STL.64 [R1+0xb70], R14 ;  /* 0x000b700e01007387 */ /* 0x0001e40000100a00 */
[----:B0-----:R-:W-:Y:S02]  /*19ba0*/  IMAD.MOV.U32 R14, RZ, RZ, R19 ;  /* 0x000000ffff0e7224 */ /* 0x001fe400078e0013 */
[----:B------:R-:W-:-:S05]  /*19bb0*/  IMAD.MOV.U32 R15, RZ, RZ, R17 ;  /* 0x000000ffff0f7224 */ /* 0x000fca00078e0011 */
[----:B------:R-:W-:Y:S01]  /*19bc0*/  STL.64 [R1+0xb88], R14 ;  /* 0x000b880e01007387 */ /* 0x000fe20000100a00 */
[----:B------:R0:W-:Y:S02]  /*19bd0*/  STL.64 [R1+0x270], R24 ;  /* 0x0002701801007387 */ /* 0x0001e40000100a00 */
[----:B------:R1:W-:Y:S02]  /*19be0*/  STL.64 [R1+0x278], R26 ;  /* 0x0002781a01007387 */ /* 0x0003e40000100a00 */
[----:B------:R-:W-:Y:S01]  /*19bf0*/  IMAD.MOV.U32 R17, RZ, RZ, R27 ;  /* 0x000000ffff117224 */ /* 0x000fe200078e001b */
        /* <DEDUP_REMOVED lines=27> */
[----:B------:R-:W3:Y:S01]  /*19db0*/  LDL.LU R11, [R1+0xbc] ;  /* 0x0000bc00010b7983 */ /* 0x000ee20000300800 */
[----:B------:R-:W-:Y:S01]  /*19dc0*/  HMMA.16816.F32 R20, R20, R6, R24 ;  /* 0x000000061414723c */ /* 0x000fe20000001818 */
[----:B---3--:R-:W-:Y:S01]  /*19dd0*/  STL.64 [R1+0xb98], R10 ;  /* 0x000b980a01007387 */ /* 0x008fe20000100a00 */
[----:B--2---:R0:W-:Y:S03]  /*19de0*/  STL.64 [R1+0xb90], R8 ;  /* 0x000b900801007387 */ /* 0x0041e60000100a00 */
[----:B0-----:R-:W2:Y:S01]  /*19df0*/  LDL.LU R8, [R1+0xc0] ;  /* 0x0000c00001087983 */ /* 0x001ea20000300800 */
[----:B------:R-:W2:Y:S02]  /*19e00*/  LDL.LU R9, [R1+0xc4] ;  /* 0x0000c40001097983 */ /* 0x000ea40000300800 */
[----:B------:R-:W2:Y:S02]  /*19e10*/  LDL.LU R10, [R1+0xc8] ;  /* 0x0000c800010a7983 */ /* 0x000ea40000300800 */
[----:B------:R-:W2:Y:S01]  /*19e20*/  LDL.LU R11, [R1+0xcc] ;  /* 0x0000cc00010b7983 */ /* 0x000ea20000300800 */
[----:B------:R-:W2:Y:S01]  /*19e30*/  LDL.LU.64 R26, [R1+0xba8] ;  /* 0x000ba800011a7983 */ /* 0x000ea20000300a00 */
[----:B------:R-:W2:Y:S02]  /*19e40*/  LDL.LU.64 R24, [R1+0xba0] ;  /* 0x000ba00001187983 */ /* 0x000ea40000300a00 */
[----:B------:R-:W-:-:S02]  /*19e50*/  IMAD.MOV.U32 R14, RZ, RZ, R18 ;  /* 0x000000ffff0e7224 */ /* 0x000fc400078e0012 */
[----:B------:R-:W-:-:S07]  /*19e60*/  IMAD.MOV.U32 R15, RZ, RZ, R16 ;  /* 0x000000ffff0f7224 */ /* 0x000fce00078e0010 */
[----:B------:R0:W-:Y:S01]  /*19e70*/  STL.64 [R1+0xe0], R20 ;  /* 0x0000e01401007387 */ /* 0x0001e20000100a00 */
[----:B------:R1:W-:Y:S02]  /*19e80*/  STL.64 [R1+0xe8], R22 ;  /* 0x0000e81601007387 */ /* 0x0003e40000100a00 */
[----:B------:R-:W-:Y:S01]  /*19e90*/  IMAD.MOV.U32 R16, RZ, RZ, R23 ;  /* 0x000000ffff107224 */ /* 0x000fe200078e0017 */
        /* <DEDUP_REMOVED lines=39> */
[-C--:B------:R-:W-:Y:S01]  /*1a110*/  LOP3.LUT R5, R5, R4.reuse, RZ, 0x3c, !PT ;  /* 0x0000000405057212 */ /* 0x080fe200078e3cff */
[----:B------:R-:W-:Y:S02]  /*1a120*/  IMAD.MOV.U32 R18, RZ, RZ, c[0x0][0x18c] ;  /* 0x00006300ff127624 */ /* 0x000fe400078e00ff */
[----:B------:R-:W4:Y:S01]  /*1a130*/  LDL.LU.64 R12, [R1+0xb20] ;  /* 0x000b2000010c7983 */ /* 0x000f220000300a00 */
[----:B------:R-:W-:Y:S01]  /*1a140*/  LOP3.LUT R4, R5, R4, RZ, 0x3c, !PT ;  /* 0x0000000405047212 */ /* 0x000fe200078e3cff */
[----:B------:R-:W-:-:S03]  /*1a150*/  IMAD.SHL.U32 R18, R18, 0x40, RZ ;  /* 0x0000004012127824 */ /* 0x000fc600078e00ff */
[----:B------:R-:W-:-:S05]  /*1a160*/  LOP3.LUT R5, R5, R4, RZ, 0x3c, !PT ;  /* 0x0000000405057212 */ /* 0x000fca00078e3cff */
[----:B------:R-:W-:Y:S01]  /*1a170*/  IMAD.WIDE R4, R18, 0x2, R4 ;  /* 0x0000000212047825 */ /* 0x000fe200078e0204 */
[----:B--2---:R-:W-:-:S04]  /*1a180*/  LOP3.LUT R9, R9, R8, RZ, 0x3c, !PT ;  /* 0x0000000809097212 */ /* 0x004fc800078e3cff */
[----:B------:R-:W-:-:S04]  /*1a190*/  LOP3.LUT R8, R9, R8, RZ, 0x3c, !PT ;  /* 0x0000000809087212 */ /* 0x000fc800078e3cff */
[----:B------:R-:W-:Y:S01]  /*1a1a0*/  LOP3.LUT R9, R9, R8, RZ, 0x3c, !PT ;  /* 0x0000000809097212 */ /* 0x000fe200078e3cff */
[----:B---3--:R-:W-:Y:S01]  /*1a1b0*/  HMMA.16816.F32 R20, R24, R14, R20 ;  /* 0x0000000e1814723c */ /* 0x008fe20000001814 */
[----:B------:R-:W2:Y:S03]  /*1a1c0*/  LDL.LU R14, [R1+0x97c] ;  /* 0x00097c00010e7983 */ /* 0x000ea60000300800 */
[----:B------:R-:W-:Y:S11]  /*1a1d0*/  IMAD.WIDE R8, R18, 0x2, R8 ;  /* 0x0000000212087825 */ /* 0x000ff600078e0208 */
[----:B------:R-:W-:Y:S08]  /*1a1e0*/  @!UPT UIADD3 URZ, URZ, URZ, URZ ;  /* 0x0000003f3f3ff290 */ /* 0x000ff0000fffe03f */
[----:B------:R-:W-:Y:S01]  /*1a1f0*/  STL.64 [R1+0x90], R20 ;  /* 0x0000901401007387 */ /* 0x000fe20000100a00 */
[----:B------:R-:W-:Y:S02]  /*1a200*/  STL.64 [R1+0x98], R22 ;  /* 0x0000981601007387 */ /* 0x000fe40000100a00 */
[----:B------:R0:W-:Y:S02]  /*1a210*/  STL [R1+0x8c4], R4 ;  /* 0x0008c40401007387 */ /* 0x0001e40000100800 */
[----:B------:R1:W-:Y:S01]  /*1a220*/  STL [R1+0x814], R5 ;  /* 0x0008140501007387 */ /* 0x0003e20000100800 */
[----:B0-----:R-:W3:Y:S01]  /*1a230*/  LDL.LU R4, [R1+0x7c4] ;  /* 0x0007c40001047983 */ /* 0x001ee20000300800 */
[----:B-1----:R-:W3:Y:S02]  /*1a240*/  LDL.LU R5, [R1+0x818] ;  /* 0x0008180001057983 */ /* 0x002ee40000300800 */
[----:B------:R0:W-:Y:S02]  /*1a250*/  STL [R1+0x974], R8 ;  /* 0x0009740801007387 */ /* 0x0001e40000100800 */
[----:B------:R-:W2:Y:S01]  /*1a260*/  LDL.LU R15, [R1+0x7cc] ;  /* 0x0007cc00010f7983 */ /* 0x000ea20000300800 */
[----:B------:R-:W2:Y:S01]  /*1a270*/  LDL.LU R20, [R1+0x828] ;  /* 0x0008280001147983 */ /* 0x000ea20000300800 */
[----:B------:R-:W2:Y:S02]  /*1a280*/  LDL.LU R21, [R1+0x82c] ;  /* 0x00082c0001157983 */ /* 0x000ea40000300800 */
[----:B------:R-:W2:Y:S02]  /*1a290*/  LDL.LU R22, [R1+0x8dc] ;  /* 0x0008dc0001167983 */ /* 0x000ea40000300800 */
[----:B------:R-:W2:Y:S01]  /*1a2a0*/  LDL.LU R23, [R1+0x8e0] ;  /* 0x0008e00001177983 */ /* 0x000ea20000300800 */
[----:B------:R-:W2:Y:S01]  /*1a2b0*/  LDL.LU R19, [R1+0x980] ;  /* 0x0009800001137983 */ /* 0x000ea20000300800 */
[----:B------:R1:W-:Y:S03]  /*1a2c0*/  STL [R1+0x8c8], R9 ;  /* 0x0008c80901007387 */ /* 0x0003e60000100800 */
[----:B0-----:R-:W2:Y:S04]  /*1a2d0*/  LDL.LU R8, [R1+0x81c] ;  /* 0x00081c0001087983 */ /* 0x001ea80000300800 */
[----:B-1----:R-:W2:Y:S01]  /*1a2e0*/  LDL.LU R9, [R1+0x8cc] ;  /* 0x0008cc0001097983 */ /* 0x002ea20000300800 */
[----:B----4-:R-:W-:-:S04]  /*1a2f0*/  LOP3.LUT R13, R13, R12, RZ, 0x3c, !PT ;  /* 0x0000000c0d0d7212 */ /* 0x010fc800078e3cff */
[----:B------:R-:W-:-:S04]  /*1a300*/  LOP3.LUT R12, R13, R12, RZ, 0x3c, !PT ;  /* 0x0000000c0d0c7212 */ /* 0x000fc800078e3cff */
[----:B------:R-:W-:-:S05]  /*1a310*/  LOP3.LUT R13, R13, R12, RZ, 0x3c, !PT ;  /* 0x0000000c0d0d7212 */ /* 0x000fca00078e3cff */
[----:B------:R-:W-:Y:S01]  /*1a320*/  IMAD.WIDE R12, R18, 0x2, R12 ;  /* 0x00000002120c7825 */ /* 0x000fe200078e020c */
[----:B---3--:R-:W-:-:S04]  /*1a330*/  LOP3.LUT R5, R5, R4, RZ, 0x3c, !PT ;  /* 0x0000000405057212 */ /* 0x008fc800078e3cff */
[----:B------:R-:W-:-:S04]  /*1a340*/  LOP3.LUT R4, R5, R4, RZ, 0x3c, !PT ;  /* 0x0000000405047212 */ /* 0x000fc800078e3cff */
[----:B------:R-:W-:Y:S02]  /*1a350*/  LOP3.LUT R5, R5, R4, RZ, 0x3c, !PT ;  /* 0x0000000405057212 */ /* 0x000fe400078e3cff */
[----:B--2---:R-:W-:-:S04]  /*1a360*/  LOP3.LUT R9, R9, R8, RZ, 0x3c, !PT ;  /* 0x0000000809097212 */ /* 0x004fc800078e3cff */
[----:B------:R-:W-:Y:S01]  /*1a370*/  LOP3.LUT R8, R9, R8, RZ, 0x3c, !PT ;  /* 0x0000000809087212 */ /* 0x000fe200078e3cff */
[----:B------:R-:W-:-:S03]  /*1a380*/  IMAD.WIDE R4, R18, 0x2, R4 ;  /* 0x0000000212047825 */ /* 0x000fc600078e0204 */
[----:B------:R-:W-:Y:S02]  /*1a390*/  LOP3.LUT R9, R9, R8, RZ, 0x3c, !PT ;  /* 0x0000000809097212 */ /* 0x000fe400078e3cff */
[----:B------:R0:W-:Y:S01]  /*1a3a0*/  STL [R1+0x818], R4 ;  /* 0x0008180401007387 */ /* 0x0001e20000100800 */
[----:B------:R1:W-:Y:S02]  /*1a3b0*/  STL [R1+0x7c4], R5 ;  /* 0x0007c40501007387 */ /* 0x0003e40000100800 */
[----:B------:R-:W-:Y:S01]  /*1a3c0*/  IMAD.WIDE R8, R18, 0x2, R8 ;  /* 0x0000000212087825 */ /* 0x000fe200078e0208 */
[----:B0-----:R-:W2:Y:S03]  /*1a3d0*/  LDL.LU R4, [R1+0x7c8] ;  /* 0x0007c80001047983 */ /* 0x001ea60000300800 */
[----:B-1----:R-:W2:Y:S02]  /*1a3e0*/  LDL.LU R5, [R1+0x820] ;  /* 0x0008200001057983 */ /* 0x002ea40000300800 */
[----:B------:R0:W-:Y:S02]  /*1a3f0*/  STL [R1+0x8cc], R8 ;  /* 0x0008cc0801007387 */ /* 0x0001e40000100800 */
[----:B------:R1:W-:Y:S01]  /*1a400*/  STL [R1+0x81c], R9 ;  /* 0x00081c0901007387 */ /* 0x0003e20000100800 */
[----:B0-----:R-:W3:Y:S01]  /*1a410*/  LDL.LU R8, [R1+0x824] ;  /* 0x0008240001087983 */ /* 0x001ee20000300800 */
[----:B-1----:R-:W3:Y:S02]  /*1a420*/  LDL.LU R9, [R1+0x8d4] ;  /* 0x0008d40001097983 */ /* 0x002ee40000300800 */
[----:B------:R-:W-:Y:S02]  /*1a430*/  STL [R1+0x978], R12 ;  /* 0x0009780c01007387 */ /* 0x000fe40000100800 */
[----:B------:R0:W-:Y:S02]  /*1a440*/  STL [R1+0x8d0], R13 ;  /* 0x0008d00d01007387 */ /* 0x0001e40000100800 */
[----:B0-----:R-:W4:Y:S01]  /*1a450*/  LDL.LU R13, [R1+0x8d8] ;  /* 0x0008d800010d7983 */ /* 0x001f220000300800 */
[----:B------:R-:W-:Y:S01]  /*1a460*/  IMAD.MOV.U32 R12, RZ, RZ, R14 ;  /* 0x000000ffff0c7224 */ /* 0x000fe200078e000e */
[----:B--2---:R-:W-:-:S04]  /*1a470*/  LOP3.LUT R5, R5, R4, RZ, 0x3c, !PT ;  /* 0x0000000405057212 */ /* 0x004fc800078e3cff */
[----:B------:R-:W-:-:S04]  /*1a480*/  LOP3.LUT R4, R5, R4, RZ, 0x3c, !PT ;  /* 0x0000000405047212 */ /* 0x000fc800078e3cff */
[----:B------:R-:W-:Y:S02]  /*1a490*/  LOP3.LUT R5, R5, R4, RZ, 0x3c, !PT ;  /* 0x0000000405057212 */ /* 0x000fe400078e3cff */
[----:B---3--:R-:W-:-:S04]  /*1a4a0*/  LOP3.LUT R9, R9, R8, RZ, 0x3c, !PT ;  /* 0x0000000809097212 */ /* 0x008fc800078e3cff */
[----:B------:R-:W-:Y:S01]  /*1a4b0*/  LOP3.LUT R8, R9, R8, RZ, 0x3c, !PT ;  /* 0x0000000809087212 */ /* 0x000fe200078e3cff */
[----:B------:R-:W-:-:S03]  /*1a4c0*/  IMAD.WIDE R4, R18, 0x2, R4 ;  /* 0x0000000212047825 */ /* 0x000fc600078e0204 */
[----:B------:R-:W-:Y:S02]  /*1a4d0*/  LOP3.LUT R9, R9, R8, RZ, 0x3c, !PT ;  /* 0x0000000809097212 */ /* 0x000fe400078e3cff */
[----:B------:R0:W-:Y:S01]  /*1a4e0*/  STL [R1+0x820], R4 ;  /* 0x0008200401007387 */ /* 0x0001e20000100800 */
[----:B------:R1:W-:Y:S02]  /*1a4f0*/  STL [R1+0x7c8], R5 ;  /* 0x0007c80501007387 */ /* 0x0003e40000100800 */
[----:B------:R-:W-:-:S04]  /*1a500*/  IMAD.WIDE R8, R18, 0x2, R8 ;  /* 0x0000000212087825 */ /* 0x000fc800078e0208 */
[C---:B----4-:R-:W-:Y:S01]  /*1a510*/  IMAD.WIDE R12, R18.reuse, 0x2, R12 ;  /* 0x00000002120c7825 */ /* 0x050fe200078e020c */
[----:B------:R2:W-:Y:S03]  /*1a520*/  STL [R1+0x8d4], R8 ;  /* 0x0008d40801007387 */ /* 0x0005e60000100800 */
[----:B------:R3:W-:Y:S02]  /*1a530*/  STL [R1+0x824], R9 ;  /* 0x0008240901007387 */ /* 0x0007e40000100800 */
[----:B0-----:R-:W-:Y:S02]  /*1a540*/  IMAD.MOV.U32 R4, RZ, RZ, R20 ;  /* 0x000000ffff047224 */ /* 0x001fe400078e0014 */
[----:B-1----:R-:W-:Y:S01]  /*1a550*/  IMAD.MOV.U32 R5, RZ, RZ, R15 ;  /* 0x000000ffff057224 */ /* 0x002fe200078e000f */
[----:B------:R0:W-:Y:S03]  /*1a560*/  STL [R1+0x97c], R12 ;  /* 0x00097c0c01007387 */ /* 0x0001e60000100800 */
[----:B------:R-:W-:-:S04]  /*1a570*/  IMAD.WIDE R4, R18, 0x2, R4 ;  /* 0x0000000212047825 */ /* 0x000fc800078e0204 */
[----:B--2---:R-:W-:Y:S02]  /*1a580*/  IMAD.MOV.U32 R8, RZ, RZ, R22 ;  /* 0x000000ffff087224 */ /* 0x004fe400078e0016 */
[----:B---3--:R-:W-:Y:S01]  /*1a590*/  IMAD.MOV.U32 R9, RZ, RZ, R21 ;  /* 0x000000ffff097224 */ /* 0x008fe200078e0015 */
[----:B------:R-:W-:Y:S01]  /*1a5a0*/  STL [R1+0x8d8], R13 ;  /* 0x0008d80d01007387 */ /* 0x000fe20000100800 */
[----:B------:R-:W2:Y:S02]  /*1a5b0*/  LDL.LU R14, [R1+0x988] ;  /* 0x00098800010e7983 */ /* 0x000ea40000300800 */
[----:B------:R1:W-:Y:S02]  /*1a5c0*/  STL [R1+0x828], R4 ;  /* 0x0008280401007387 */ /* 0x0003e40000100800 */
[----:B------:R-:W-:Y:S01]  /*1a5d0*/  IMAD.WIDE R8, R18, 0x2, R8 ;  /* 0x0000000212087825 */ /* 0x000fe200078e0208 */
[----:B------:R3:W-:Y:S03]  /*1a5e0*/  STL [R1+0x7cc], R5 ;  /* 0x0007cc0501007387 */ /* 0x0007e60000100800 */
[----:B0-----:R-:W-:Y:S01]  /*1a5f0*/  IMAD.MOV.U32 R12, RZ, RZ, R19 ;  /* 0x000000ffff0c7224 */ /* 0x001fe200078e0013 */
[----:B-1----:R-:W4:Y:S01]  /*1a600*/  LDL.LU R4, [R1+0x7d0] ;  /* 0x0007d00001047983 */ /* 0x002f220000300800 */
[----:B---3--:R-:W4:Y:S02]  /*1a610*/  LDL.LU R5, [R1+0x830] ;  /* 0x0008300001057983 */ /* 0x008f240000300800 */
[----:B------:R0:W-:Y:S02]  /*1a620*/  STL [R1+0x8dc], R8 ;  /* 0x0008dc0801007387 */ /* 0x0001e40000100800 */
[----:B------:R1:W-:Y:S02]  /*1a630*/  STL [R1+0x82c], R9 ;  /* 0x00082c0901007387 */ /* 0x0003e40000100800 */
[----:B------:R-:W-:-:S04]  /*1a640*/  IMAD.MOV.U32 R13, RZ, RZ, R23 ;  /* 0x000000ffff0d7224 */ /* 0x000fc800078e0017 */
[----:B------:R-:W-:Y:S01]  /*1a650*/  IMAD.WIDE R12, R18, 0x2, R12 ;  /* 0x00000002120c7825 */ /* 0x000fe200078e020c */
[----:B0-----:R-:W3:Y:S03]  /*1a660*/  LDL.LU R8, [R1+0x834] ;  /* 0x0008340001087983 */ /* 0x001ee60000300800 */
        /* <DEDUP_REMOVED lines=20> */
[----:B------:R-:W-:Y:S01]  /*1a7b0*/  IMAD.WIDE R8, R18, 0x2, R8 ;  /* 0x0000000212087825 */ /* 0x000fe200078e0208 */
[-C--:B--2---:R-:W-:Y:S01]  /*1a7c0*/  LOP3.LUT R13, R13, R12.reuse, RZ, 0x3c, !PT ;  /* 0x0000000c0d0d7212 */ /* 0x084fe200078e3cff */
[----:B0-----:R-:W2:Y:S02]  /*1a7d0*/  LDL.LU R4, [R1+0x7d4] ;  /* 0x0007d40001047983 */ /* 0x001ea40000300800 */
[----:B-1----:R-:W2:Y:S02]  /*1a7e0*/  LDL.LU R5, [R1+0x838] ;  /* 0x0008380001057983 */ /* 0x002ea40000300800 */
[----:B------:R0:W-:Y:S02]  /*1a7f0*/  STL [R1+0x8e4], R8 ;  /* 0x0008e40801007387 */ /* 0x0001e40000100800 */
[----:B------:R1:W-:Y:S01]  /*1a800*/  STL [R1+0x834], R9 ;  /* 0x0008340901007387 */ /* 0x0003e20000100800 */
[----:B------:R-:W-:-:S04]  /*1a810*/  LOP3.LUT R12, R13, R12, RZ, 0x3c, !PT ;  /* 0x0000000c0d0c7212 */ /* 0x000fc800078e3cff */
[----:B------:R-:W-:Y:S01]  /*1a820*/  LOP3.LUT R13, R13, R12, RZ, 0x3c, !PT ;  /* 0x0000000c0d0d7212 */ /* 0x000fe200078e3cff */
[----:B0-----:R-:W3:Y:S01]  /*1a830*/  LDL.LU R8, [R1+0x83c] ;  /* 0x00083c0001087983 */ /* 0x001ee20000300800 */
[----:B-1----:R-:W3:Y:S03]  /*1a840*/  LDL.LU R9, [R1+0x8ec] ;  /* 0x0008ec0001097983 */ /* 0x002ee60000300800 */
[----:B------:R-:W-:-:S05]  /*1a850*/  IMAD.WIDE R12, R18, 0x2, R12 ;  /* 0x00000002120c7825 */ /* 0x000fca00078e020c */
[----:B------:R-:W-:Y:S01]  /*1a860*/  STL [R1+0x984], R12 ;  /* 0x0009840c01007387 */ /* 0x000fe20000100800 */
[----:B------:R0:W-:Y:S03]  /*1a870*/  STL [R1+0x8e8], R13 ;  /* 0x0008e80d01007387 */ /* 0x0001e60000100800 */
        /* <DEDUP_REMOVED lines=14> */
[----:B0-----:R-:W-:Y:S02]  /*1a960*/  IMAD.MOV.U32 R4, RZ, RZ, R20 ;  /* 0x000000ffff047224 */ /* 0x001fe400078e0014 */
[----:B-1----:R-:W-:Y:S01]  /*1a970*/  IMAD.MOV.U32 R5, RZ, RZ, R15 ;  /* 0x000000ffff057224 */ /* 0x002fe200078e000f */
[----:B------:R0:W-:Y:S01]  /*1a980*/  STL [R1+0x83c], R9 ;  /* 0x00083c0901007387 */ /* 0x0001e20000100800 */
[----:B------:R1:W-:Y:S02]  /*1a990*/  STL [R1+0x988], R12 ;  /* 0x0009880c01007387 */ /* 0x0003e40000100800 */
[----:B------:R-:W-:Y:S01]  /*1a9a0*/  IMAD.WIDE R4, R18, 0x2, R4 ;  /* 0x0000000212047825 */ /* 0x000fe200078e0204 */
[----:B------:R3:W-:Y:S03]  /*1a9b0*/  STL [R1+0x8f0], R13 ;  /* 0x0008f00d01007387 */ /* 0x0007e60000100800 */
[----:B------:R-:W4:Y:S02]  /*1a9c0*/  LDL.LU R14, [R1+0x994] ;  /* 0x00099400010e7983 */ /* 0x000f240000300800 */
[----:B--2---:R-:W-:-:S02]  /*1a9d0*/  IMAD.MOV.U32 R8, RZ, RZ, R22 ;  /* 0x000000ffff087224 */ /* 0x004fc400078e0016 */
[----:B0-----:R-:W-:Y:S01]  /*1a9e0*/  IMAD.MOV.U32 R9, RZ, RZ, R21 ;  /* 0x000000ffff097224 */ /* 0x001fe200078e0015 */
[----:B------:R0:W-:Y:S01]  /*1a9f0*/  STL [R1+0x840], R4 ;  /* 0x0008400401007387 */ /* 0x0001e20000100800 */
[----:B------:R2:W-:Y:S02]  /*1aa00*/  STL [R1+0x7d8], R5 ;  /* 0x0007d80501007387 */ /* 0x0005e40000100800 */
[----:B------:R-:W-:-:S04]  /*1aa10*/  IMAD.WIDE R8, R18, 0x2, R8 ;  /* 0x0000000212087825 */ /* 0x000fc800078e0208 */
[----:B-1----:R-:W-:Y:S02]  /*1aa20*/  IMAD.MOV.U32 R12, RZ, RZ, R19 ;  /* 0x000000ffff0c7224 */ /* 0x002fe400078e0013 */
[----:B---3--:R-:W-:Y:S01]  /*1aa30*/  IMAD.MOV.U32 R13, RZ, RZ, R23 ;  /* 0x000000ffff0d7224 */ /* 0x008fe200078e0017 */
[----:B0-----:R-:W3:Y:S01]  /*1aa40*/  LDL.LU R4, [R1+0x7dc] ;  /* 0x0007dc0001047983 */ /* 0x001ee20000300800 */
[----:B--2---:R-:W3:Y:S02]  /*1aa50*/  LDL.LU R5, [R1+0x848] ;  /* 0x0008480001057983 */ /* 0x004ee40000300800 */
[----:B------:R0:W-:Y:S02]  /*1aa60*/  STL [R1+0x8f4], R8 ;  /* 0x0008f40801007387 */ /* 0x0001e40000100800 */
[----:B------:R1:W-:Y:S02]  /*1aa70*/  STL [R1+0x844], R9 ;  /* 0x0008440901007387 */ /* 0x0003e40000100800 */
[----:B------:R-:W-:Y:S01]  /*1aa80*/  IMAD.WIDE R12, R18, 0x2, R12 ;  /* 0x00000002120c7825 */ /* 0x000fe200078e020c */
[----:B0-----:R-:W2:Y:S03]  /*1aa90*/  LDL.LU R8, [R1+0x84c] ;  /* 0x00084c0001087983 */ /* 0x001ea60000300800 */
[----:B-1----:R-:W2:Y:S02]  /*1aaa0*/  LDL.LU R9, [R1+0x8fc] ;  /* 0x0008fc0001097983 */ /* 0x002ea40000300800 */
[----:B------:R0:W-:Y:S02]  /*1aab0*/  STL [R1+0x98c], R12 ;  /* 0x00098c0c01007387 */ /* 0x0001e40000100800 */
[----:B------:R-:W4:Y:S01]  /*1aac0*/  LDL.LU R15, [R1+0x7e4] ;  /* 0x0007e400010f7983 */ /* 0x000f220000300800 */
[----:B------:R-:W4:Y:S01]  /*1aad0*/  LDL.LU R20, [R1+0x858] ;  /* 0x0008580001147983 */ /* 0x000f220000300800 */
[----:B------:R-:W4:Y:S02]  /*1aae0*/  LDL.LU R21, [R1+0x85c] ;  /* 0x00085c0001157983 */ /* 0x000f240000300800 */
[----:B------:R-:W4:Y:S02]  /*1aaf0*/  LDL.LU R22, [R1+0x90c] ;  /* 0x00090c0001167983 */ /* 0x000f240000300800 */
[----:B------:R-:W4:Y:S01]  /*1ab00*/  LDL.LU R23, [R1+0x910] ;  /* 0x0009100001177983 */ /* 0x000f220000300800 */
[----:B------:R-:W4:Y:S01]  /*1ab10*/  LDL.LU R19, [R1+0x998] ;  /* 0x0009980001137983 */ /* 0x000f220000300800 */
[----:B------:R1:W-:Y:S03]  /*1ab20*/  STL [R1+0x8f8], R13 ;  /* 0x0008f80d01007387 */ /* 0x0003e60000100800 */
[----:B0-----:R-:W4:Y:S04]  /*1ab30*/  LDL.LU R12, [R1+0x900] ;  /* 0x00090000010c7983 */ /* 0x001f280000300800 */
[----:B-1----:R-:W4:Y:S01]  /*1ab40*/  LDL.LU R13, [R1+0x990] ;  /* 0x00099000010d7983 */ /* 0x002f220000300800 */
        /* <DEDUP_REMOVED lines=10> */
[-C--:B----4-:R-:W-:Y:S01]  /*1abf0*/  LOP3.LUT R13, R13, R12.reuse, RZ, 0x3c, !PT ;  /* 0x0000000c0d0d7212 */ /* 0x090fe200078e3cff */
        /* <DEDUP_REMOVED lines=162> */
[----:B------:R-:W-:Y:S02]  /*1b620*/  STL [R1+0x9ac], R12 ;  /* 0x0009ac0c01007387 */ /* 0x000fe40000100800 */
[----:B------:R-:W-:Y:S01]  /*1b630*/  IMAD.WIDE R4, R18, 0x2, R4 ;  /* 0x0000000212047825 */ /* 0x000fe200078e0204 */
[----:B------:R-:W-:Y:S03]  /*1b640*/  STL [R1+0x938], R13 ;  /* 0x0009380d01007387 */ /* 0x000fe60000100800 */
[----:B------:R-:W3:Y:S02]  /*1b650*/  LDL.LU R14, [R1+0x9b8] ;  /* 0x0009b800010e7983 */ /* 0x000ee40000300800 */
[----:B--2---:R-:W-:-:S02]  /*1b660*/  IMAD.MOV.U32 R8, RZ, RZ, R22 ;  /* 0x000000ffff087224 */ /* 0x004fc400078e0016 */
[----:B0-----:R-:W-:Y:S01]  /*1b670*/  IMAD.MOV.U32 R9, RZ, RZ, R21 ;  /* 0x000000ffff097224 */ /* 0x001fe200078e0015 */
[----:B------:R0:W-:Y:S01]  /*1b680*/  STL [R1+0x888], R4 ;  /* 0x0008880401007387 */ /* 0x0001e20000100800 */
[----:B------:R1:W-:Y:S02]  /*1b690*/  STL [R1+0x7fc], R5 ;  /* 0x0007fc0501007387 */ /* 0x0003e40000100800 */
[----:B------:R-:W-:Y:S01]  /*1b6a0*/  IMAD.WIDE R8, R18, 0x2, R8 ;  /* 0x0000000212087825 */ /* 0x000fe200078e0208 */
[----:B0-----:R-:W2:Y:S03]  /*1b6b0*/  LDL.LU R4, [R1+0x800] ;  /* 0x0008000001047983 */ /* 0x001ea60000300800 */
[----:B-1----:R-:W2:Y:S02]  /*1b6c0*/  LDL.LU R5, [R1+0x890] ;  /* 0x0008900001057983 */ /* 0x002ea40000300800 */
[----:B------:R0:W-:Y:S02]  /*1b6d0*/  STL [R1+0x93c], R8 ;  /* 0x00093c0801007387 */ /* 0x0001e40000100800 */
[----:B------:R1:W-:Y:S02]  /*1b6e0*/  STL [R1+0x88c], R9 ;  /* 0x00088c0901007387 */ /* 0x0003e40000100800 */
[----:B------:R-:W-:-:S02]  /*1b6f0*/  IMAD.MOV.U32 R12, RZ, RZ, R19 ;  /* 0x000000ffff0c7224 */ /* 0x000fc400078e0013 */
[----:B------:R-:W-:Y:S01]  /*1b700*/  IMAD.MOV.U32 R13, RZ, RZ, R23 ;  /* 0x000000ffff0d7224 */ /* 0x000fe200078e0017 */
[----:B0-----:R-:W4:Y:S01]  /*1b710*/  LDL.LU R8, [R1+0x894] ;  /* 0x0008940001087983 */ /* 0x001f220000300800 */
[----:B-1----:R-:W4:Y:S02]  /*1b720*/  LDL.LU R9, [R1+0x944] ;  /* 0x0009440001097983 */ /* 0x002f240000300800 */
[----:B------:R-:W3:Y:S02]  /*1b730*/  LDL.LU R15, [R1+0x808] ;  /* 0x00080800010f7983 */ /* 0x000ee40000300800 */
[----:B------:R-:W-:Y:S01]  /*1b740*/  IMAD.WIDE R12, R18, 0x2, R12 ;  /* 0x00000002120c7825 */ /* 0x000fe200078e020c */
[----:B------:R-:W3:Y:S03]  /*1b750*/  LDL.LU R20, [R1+0x8a0] ;  /* 0x0008a00001147983 */ /* 0x000ee60000300800 */
[----:B------:R-:W3:Y:S02]  /*1b760*/  LDL.LU R21, [R1+0x8a4] ;  /* 0x0008a40001157983 */ /* 0x000ee40000300800 */
[----:B------:R-:W3:Y:S02]  /*1b770*/  LDL.LU R22, [R1+0x954] ;  /* 0x0009540001167983 */ /* 0x000ee40000300800 */
[----:B------:R-:W3:Y:S01]  /*1b780*/  LDL.LU R23, [R1+0x958] ;  /* 0x0009580001177983 */ /* 0x000ee20000300800 */
[----:B------:R-:W3:Y:S01]  /*1b790*/  LDL.LU R19, [R1+0x9bc] ;  /* 0x0009bc0001137983 */ /* 0x000ee20000300800 */
[----:B------:R0:W-:Y:S02]  /*1b7a0*/  STL [R1+0x9b0], R12 ;  /* 0x0009b00c01007387 */ /* 0x0001e40000100800 */
[----:B------:R1:W-:Y:S01]  /*1b7b0*/  STL [R1+0x940], R13 ;  /* 0x0009400d01007387 */ /* 0x0003e20000100800 */
[----:B0-----:R-:W3:Y:S01]  /*1b7c0*/  LDL.LU R12, [R1+0x948] ;  /* 0x00094800010c7983 */ /* 0x001ee20000300800 */
[----:B-1----:R-:W3:Y:S01]  /*1b7d0*/  LDL.LU R13, [R1+0x9b4] ;  /* 0x0009b400010d7983 */ /* 0x002ee20000300800 */
[----:B--2---:R-:W-:-:S04]  /*1b7e0*/  LOP3.LUT R5, R5, R4, RZ, 0x3c, !PT ;  /* 0x0000000405057212 */ /* 0x004fc800078e3cff */
[----:B------:R-:W-:-:S04]  /*1b7f0*/  LOP3.LUT R4, R5, R4, RZ, 0x3c, !PT ;  /* 0x0000000405047212 */ /* 0x000fc800078e3cff */
[----:B------:R-:W-:Y:S02]  /*1b800*/  LOP3.LUT R5, R5, R4, RZ, 0x3c, !PT ;  /* 0x0000000405057212 */ /* 0x000fe400078e3cff */
[----:B----4-:R-:W-:-:S04]  /*1b810*/  LOP3.LUT R9, R9, R8, RZ, 0x3c, !PT ;  /* 0x0000000809097212 */ /* 0x010fc800078e3cff */
        /* <DEDUP_REMOVED lines=8> */
[----:B------:R0:W-:Y:S01]  /*1b8a0*/  STL [R1+0x944], R8 ;  /* 0x0009440801007387 */ /* 0x0001e20000100800 */
[-C--:B---3--:R-:W-:Y:S01]  /*1b8b0*/  LOP3.LUT R13, R13, R12.reuse, RZ, 0x3c, !PT ;  /* 0x0000000c0d0d7212 */ /* 0x088fe200078e3cff */
[----:B------:R1:W-:Y:S03]  /*1b8c0*/  STL [R1+0x894], R9 ;  /* 0x0008940901007387 */ /* 0x0003e60000100800 */
[C---:B------:R-:W-:Y:S01]  /*1b8d0*/  LOP3.LUT R12, R13.reuse, R12, RZ, 0x3c, !PT ;  /* 0x0000000c0d0c7212 */ /* 0x040fe200078e3cff */
[----:B0-----:R-:W3:Y:S01]  /*1b8e0*/  LDL.LU R8, [R1+0x89c] ;  /* 0x00089c0001087983 */ /* 0x001ee20000300800 */
[----:B-1----:R-:W3:Y:S02]  /*1b8f0*/  LDL.LU R9, [R1+0x94c] ;  /* 0x00094c0001097983 */ /* 0x002ee40000300800 */
[----:B------:R-:W-:-:S05]  /*1b900*/  LOP3.LUT R13, R13, R12, RZ, 0x3c, !PT ;  /* 0x0000000c0d0d7212 */ /* 0x000fca00078e3cff */
        /* <DEDUP_REMOVED lines=14> */
[----:B------:R-:W-:-:S05]  /*1b9f0*/  IMAD.WIDE R8, R18, 0x2, R8 ;  /* 0x0000000212087825 */ /* 0x000fca00078e0208 */
[----:B------:R2:W-:Y:S01]  /*1ba00*/  STL [R1+0x94c], R8 ;  /* 0x00094c0801007387 */ /* 0x0005e20000100800 */
[----:B------:R3:W-:Y:S02]  /*1ba10*/  STL [R1+0x89c], R9 ;  /* 0x00089c0901007387 */ /* 0x0007e40000100800 */
[----:B0-----:R-:W-:Y:S02]  /*1ba20*/  IMAD.MOV.U32 R4, RZ, RZ, R20 ;  /* 0x000000ffff047224 */ /* 0x001fe400078e0014 */
[----:B-1----:R-:W-:Y:S02]  /*1ba30*/  IMAD.MOV.U32 R5, RZ, RZ, R15 ;  /* 0x000000ffff057224 */ /* 0x002fe400078e000f */
[----:B----4-:R-:W-:-:S04]  /*1ba40*/  IMAD.WIDE R12, R18, 0x2, R12 ;  /* 0x00000002120c7825 */ /* 0x010fc800078e020c */
[----:B------:R-:W-:-:S04]  /*1ba50*/  IMAD.WIDE R4, R18, 0x2, R4 ;  /* 0x0000000212047825 */ /* 0x000fc800078e0204 */
[----:B--2---:R-:W-:Y:S02]  /*1ba60*/  IMAD.MOV.U32 R8, RZ, RZ, R22 ;  /* 0x000000ffff087224 */ /* 0x004fe400078e0016 */
[----:B---3--:R-:W-:Y:S01]  /*1ba70*/  IMAD.MOV.U32 R9, RZ, RZ, R21 ;  /* 0x000000ffff097224 */ /* 0x008fe200078e0015 */
[----:B------:R0:W-:Y:S01]  /*1ba80*/  STL [R1+0x9b8], R12 ;  /* 0x0009b80c01007387 */ /* 0x0001e20000100800 */
[----:B------:R1:W-:Y:S02]  /*1ba90*/  STL [R1+0x950], R13 ;  /* 0x0009500d01007387 */ /* 0x0003e40000100800 */
[----:B------:R2:W-:Y:S02]  /*1baa0*/  STL [R1+0x8a0], R4 ;  /* 0x0008a00401007387 */ /* 0x0005e40000100800 */
[----:B------:R-:W-:Y:S01]  /*1bab0*/  IMAD.WIDE R8, R18, 0x2, R8 ;  /* 0x0000000212087825 */ /* 0x000fe200078e0208 */
[----:B------:R3:W-:Y:S03]  /*1bac0*/  STL [R1+0x808], R5 ;  /* 0x0008080501007387 */ /* 0x0007e60000100800 */
[----:B0-----:R-:W-:-:S02]  /*1bad0*/  IMAD.MOV.U32 R12, RZ, RZ, R19 ;  /* 0x000000ffff0c7224 */ /* 0x001fc400078e0013 */
[----:B-1----:R-:W-:Y:S01]  /*1bae0*/  IMAD.MOV.U32 R13, RZ, RZ, R23 ;  /* 0x000000ffff0d7224 */ /* 0x002fe200078e0017 */
[----:B--2---:R-:W2:Y:S01]  /*1baf0*/  LDL.LU R4, [R1+0x80c] ;  /* 0x00080c0001047983 */ /* 0x004ea20000300800 */
[----:B---3--:R-:W2:Y:S02]  /*1bb00*/  LDL.LU R5, [R1+0x8a8] ;  /* 0x0008a80001057983 */ /* 0x008ea40000300800 */
[----:B------:R0:W-:Y:S02]  /*1bb10*/  STL [R1+0x954], R8 ;  /* 0x0009540801007387 */ /* 0x0001e40000100800 */
[----:B------:R-:W-:Y:S01]  /*1bb20*/  IMAD.WIDE R12, R18, 0x2, R12 ;  /* 0x00000002120c7825 */ /* 0x000fe200078e020c */
[----:B------:R-:W3:Y:S03]  /*1bb30*/  LDL.LU R14, [R1+0x8b4] ;  /* 0x0008b400010e7983 */ /* 0x000ee60000300800 */
[----:B------:R-:W4:Y:S02]  /*1bb40*/  LDL.LU R15, [R1+0x964] ;  /* 0x00096400010f7983 */ /* 0x000f240000300800 */
[----:B------:R1:W-:Y:S01]  /*1bb50*/  STL [R1+0x8a4], R9 ;  /* 0x0008a40901007387 */ /* 0x0003e20000100800 */
[----:B0-----:R-:W2:Y:S01]  /*1bb60*/  LDL.LU R8, [R1+0x8ac] ;  /* 0x0008ac0001087983 */ /* 0x001ea20000300800 */
[----:B-1----:R-:W2:Y:S02]  /*1bb70*/  LDL.LU R9, [R1+0x95c] ;  /* 0x00095c0001097983 */ /* 0x002ea40000300800 */
[----:B------:R-:W-:Y:S02]  /*1bb80*/  STL [R1+0x9bc], R12 ;  /* 0x0009bc0c01007387 */ /* 0x000fe40000100800 */
[----:B------:R-:W-:Y:S01]  /*1bb90*/  STL [R1+0x958], R13 ;  /* 0x0009580d01007387 */ /* 0x000fe20000100800 */
[----:B------:R-:W2:Y:S01]  /*1bba0*/  LDL.LU R21, [R1+0x8bc] ;  /* 0x0008bc0001157983 */ /* 0x000ea20000300800 */
[----:B------:R-:W2:Y:S02]  /*1bbb0*/  LDL.LU R22, [R1+0x96c] ;  /* 0x00096c0001167983 */ /* 0x000ea40000300800 */
[----:B------:R-:W2:Y:S02]  /*1bbc0*/  LDL.LU R23, [R1+0x8c0] ;  /* 0x0008c00001177983 */ /* 0x000ea40000300800 */
[----:B--2---:R-:W-:Y:S01]  /*1bbd0*/  STL.64 [R1+0xae0], R22 ;  /* 0x000ae01601007387 */ /* 0x004fe20000100a00 */
[----:B------:R0:W-:Y:S02]  /*1bbe0*/  STL [R1+0xad8], R21 ;  /* 0x000ad81501007387 */ /* 0x0001e40000100800 */
[----:B------:R-:W2:Y:S01]  /*1bbf0*/  LDL.LU R20, [R1+0x350] ;  /* 0x0003500001147983 */ /* 0x000ea20000300800 */
[----:B0-----:R-:W2:Y:S01]  /*1bc00*/  LDL.LU R21, [R1+0x354] ;  /* 0x0003540001157983 */ /* 0x001ea20000300800 */
[----:B------:R-:W2:Y:S02]  /*1bc10*/  LDL.LU R22, [R1+0x358] ;  /* 0x0003580001167983 */ /* 0x000ea40000300800 */
[----:B------:R-:W-:-:S02]  /*1bc20*/  IMAD.MOV.U32 R23, RZ, RZ, R2 ;  /* 0x000000ffff177224 */ /* 0x000fc400078e0002 */
[----:B------:R-:W3:Y:S01]  /*1bc30*/  LDL.LU R2, [R1+0xb18] ;  /* 0x000b180001027983 */ /* 0x000ee20000300800 */
[----:B------:R-:W-:-:S04]  /*1bc40*/  LOP3.LUT R5, R5, R4, RZ, 0x3c, !PT ;  /* 0x0000000405057212 */ /* 0x000fc800078e3cff */
[C---:B------:R-:W-:Y:S01]  /*1bc50*/  LOP3.LUT R4, R5.reuse, R4, RZ, 0x3c, !PT ;  /* 0x0000000405047212 */ /* 0x040fe200078e3cff */
[----:B--2---:R-:W-:Y:S01]  /*1bc60*/  STL.64 [R1+0xaf8], R22 ;  /* 0x000af81601007387 */ /* 0x004fe20000100a00 */
[----:B------:R0:W-:Y:S02]  /*1bc70*/  STL.64 [R1+0xaf0], R20 ;  /* 0x000af01401007387 */ /* 0x0001e40000100a00 */
[----:B0-----:R-:W-:Y:S02]  /*1bc80*/  IMAD.MOV.U32 R20, RZ, RZ, R3 ;  /* 0x000000ffff147224 */ /* 0x001fe400078e0003 */
[----:B------:R-:W2:Y:S01]  /*1bc90*/  LDL.LU R3, [R1+0xb14] ;  /* 0x000b140001037983 */ /* 0x000ea20000300800 */
[----:B------:R-:W-:Y:S01]  /*1bca0*/  LOP3.LUT R5, R5, R4, RZ, 0x3c, !PT ;  /* 0x0000000405057212 */ /* 0x000fe200078e3cff */
[----:B------:R-:W-:Y:S02]  /*1bcb0*/  IMAD.MOV.U32 R21, RZ, RZ, R29 ;  /* 0x000000ffff157224 */ /* 0x000fe400078e001d */
[----:B------:R-:W-:Y:S01]  /*1bcc0*/  IMAD.MOV.U32 R22, RZ, RZ, R0 ;  /* 0x000000ffff167224 */ /* 0x000fe200078e0000 */
[----:B------:R0:W5:Y:S01]  /*1bcd0*/  LDL.LU R29, [R1+0xb10] ;  /* 0x000b1000011d7983 */ /* 0x0001620000300800 */
[----:B------:R0:W5:Y:S02]  /*1bce0*/  LDL.LU R0, [R1+0xb0c] ;  /* 0x000b0c0001007983 */ /* 0x0001640000300800 */
[----:B------:R-:W-:-:S02]  /*1bcf0*/  IMAD.MOV.U32 R23, RZ, RZ, R28 ;  /* 0x000000ffff177224 */ /* 0x000fc400078e001c */
[----:B------:R-:W-:Y:S01]  /*1bd00*/  IMAD.WIDE R4, R18, 0x2, R4 ;  /* 0x0000000212047825 */ /* 0x000fe200078e0204 */
[----:B------:R0:W5:Y:S03]  /*1bd10*/  LDL.LU R28, [R1+0xb08] ;  /* 0x000b0800011c7983 */ /* 0x0001660000300800 */
[----:B------:R-:W4:Y:S02]  /*1bd20*/  LDL.LU R19, [R1+0x970] ;  /* 0x0009700001137983 */ /* 0x000f240000300800 */
[----:B---3--:R-:W-:Y:S01]  /*1bd30*/  IMAD.MOV.U32 R13, RZ, RZ, R2 ;  /* 0x000000ffff0d7224 */ /* 0x008fe200078e0002 */
[-C--:B------:R-:W-:Y:S01]  /*1bd40*/  LOP3.LUT R9, R9, R8.reuse, RZ, 0x3c, !PT ;  /* 0x0000000809097212 */ /* 0x080fe200078e3cff */
[----:B------:R-:W3:Y:S03]  /*1bd50*/  LDL.LU R2, [R1+0xb04] ;  /* 0x000b040001027983 */ /* 0x000ee60000300800 */
[----:B------:R-:W-:-:S04]  /*1bd60*/  LOP3.LUT R8, R9, R8, RZ, 0x3c, !PT ;  /* 0x0000000809087212 */ /* 0x000fc800078e3cff */
[----:B------:R-:W-:-:S05]  /*1bd70*/  LOP3.LUT R9, R9, R8, RZ, 0x3c, !PT ;  /* 0x0000000809097212 */ /* 0x000fca00078e3cff */
[----:B------:R-:W-:-:S04]  /*1bd80*/  IMAD.WIDE R8, R18, 0x2, R8 ;  /* 0x0000000212087825 */ /* 0x000fc800078e0208 */
[----:B--2---:R-:W-:Y:S02]  /*1bd90*/  IMAD.MOV.U32 R12, RZ, RZ, R3 ;  /* 0x000000ffff0c7224 */ /* 0x004fe400078e0003 */
[----:B------:R-:W2:Y:S01]  /*1bda0*/  LDL.LU R3, [R1+0xb00] ;  /* 0x000b000001037983 */ /* 0x000ea20000300800 */
[----:B------:R1:W-:Y:S02]  /*1bdb0*/  STL [R1+0x8a8], R4 ;  /* 0x0008a80401007387 */ /* 0x0003e40000100800 */
[----:B------:R0:W-:Y:S01]  /*1bdc0*/  STL [R1+0x80c], R5 ;  /* 0x00080c0501007387 */ /* 0x0001e20000100800 */
[----:B-1----:R-:W2:Y:S01]  /*1bdd0*/  LDL.LU R4, [R1+0x810] ;  /* 0x0008100001047983 */ /* 0x002ea20000300800 */
[----:B0-----:R-:W2:Y:S02]  /*1bde0*/  LDL.LU R5, [R1+0x8b0] ;  /* 0x0008b00001057983 */ /* 0x001ea40000300800 */
[----:B------:R-:W-:-:S04]  /*1bdf0*/  IMAD.WIDE R12, R18, 0x2, R12 ;  /* 0x00000002120c7825 */ /* 0x000fc800078e020c */
[----:B------:R-:W-:Y:S01]  /*1be00*/  STL [R1+0x95c], R8 ;  /* 0x00095c0801007387 */ /* 0x000fe20000100800 */
[----:B------:R0:W-:Y:S01]  /*1be10*/  STL [R1+0x8ac], R9 ;  /* 0x0008ac0901007387 */ /* 0x0001e20000100800 */
[----:B------:R1:W-:Y:S02]  /*1be20*/  STL [R1+0x9c0], R12 ;  /* 0x0009c00c01007387 */ /* 0x0003e40000100800 */
[----:B------:R1:W-:Y:S01]  /*1be30*/  STL [R1+0x960], R13 ;  /* 0x0009600d01007387 */ /* 0x0003e20000100800 */
[----:B0-----:R-:W-:Y:S01]  /*1be40*/  HMMA.16816.F32 R8, R24, R10, R20 ;  /* 0x0000000a1808723c */ /* 0x001fe20000001814 */
[----:B------:R-:W4:Y:S01]  /*1be50*/  LDL.LU.64 R22, [R1+0xaf8] ;  /* 0x000af80001167983 */ /* 0x000f220000300a00 */
[----:B------:R-:W4:Y:S11]  /*1be60*/  LDL.LU.64 R20, [R1+0xaf0] ;  /* 0x000af00001147983 */ /* 0x000f360000300a00 */
[----:B------:R-:W-:Y:S10]  /*1be70*/  @!UPT UIADD3 URZ, URZ, URZ, URZ ;  /* 0x0000003f3f3ff290 */ /* 0x000ff4000fffe03f */
[----:B------:R3:W-:Y:S01]  /*1be80*/  STL.64 [R1+0x80], R8 ;  /* 0x0000800801007387 */ /* 0x0007e20000100a00 */
[----:B------:R0:W-:Y:S02]  /*1be90*/  STL.64 [R1+0x88], R10 ;  /* 0x0000880a01007387 */ /* 0x0001e40000100a00 */
[----:B-1----:R-:W-:Y:S02]  /*1bea0*/  IMAD.MOV.U32 R12, RZ, RZ, R11 ;  /* 0x000000ffff0c7224 */ /* 0x002fe400078e000b */
[----:B------:R-:W4:Y:S02]  /*1beb0*/  LDL.LU R13, [R1+0x7c0] ;  /* 0x0007c000010d7983 */ /* 0x000f240000300800 */
[----:B---3--:R-:W-:Y:S02]  /*1bec0*/  IMAD.MOV.U32 R9, RZ, RZ, R2 ;  /* 0x000000ffff097224 */ /* 0x008fe400078e0002 */
[----:B------:R-:W3:Y:S01]  /*1bed0*/  LDL.LU R2, [R1+0xaec] ;  /* 0x000aec0001027983 */ /* 0x000ee20000300800 */
[----:B--2---:R-:W-:-:S04]  /*1bee0*/  LOP3.LUT R5, R5, R4, RZ, 0x3c, !PT ;  /* 0x0000000405057212 */ /* 0x004fc800078e3cff */
[----:B------:R-:W-:-:S04]  /*1bef0*/  LOP3.LUT R4, R5, R4, RZ, 0x3c, !PT ;  /* 0x0000000405047212 */ /* 0x000fc800078e3cff */
[----:B------:R-:W-:Y:S01]  /*1bf00*/  LOP3.LUT R5, R5, R4, RZ, 0x3c, !PT ;  /* 0x0000000405057212 */ /* 0x000fe200078e3cff */
[----:B------:R-:W-:Y:S02]  /*1bf10*/  IMAD.MOV.U32 R8, RZ, RZ, R3 ;  /* 0x000000ffff087224 */ /* 0x000fe400078e0003 */
[----:B------:R-:W3:Y:S02]  /*1bf20*/  LDL.LU R3, [R1+0xae8] ;  /* 0x000ae80001037983 */ /* 0x000ee40000300800 */
[----:B0-----:R-:W-:Y:S01]  /*1bf30*/  IMAD.WIDE R10, R18, 0x2, R4 ;  /* 0x00000002120a7825 */ /* 0x001fe200078e0204 */
[----:B----4-:R-:W-:Y:S04]  /*1bf40*/  HMMA.16816.F32 R24, R24, R6, R20 ;  /* 0x000000061818723c */ /* 0x010fe80000001814 */
[----:B------:R0:W-:Y:S01]  /*1bf50*/  STL [R1+0x8b0], R10 ;  /* 0x0008b00a01007387 */ /* 0x0001e20000100800 */
[----:B------:R-:W-:Y:S02]  /*1bf60*/  STL [R1+0x810], R11 ;  /* 0x0008100b01007387 */ /* 0x000fe40000100800 */
[----:B------:R-:W2:Y:S02]  /*1bf70*/  LDL.LU.64 R22, [R1+0xae0] ;  /* 0x000ae00001167983 */ /* 0x000ea40000300a00 */
[----:B------:R-:W4:Y:S02]  /*1bf80*/  LDL.LU R21, [R1+0xad8] ;  /* 0x000ad80001157983 */ /* 0x000f240000300800 */
[----:B------:R-:W-:-:S02]  /*1bf90*/  IMAD.MOV.U32 R4, RZ, RZ, R15 ;  /* 0x000000ffff047224 */ /* 0x000fc400078e000f */
[----:B------:R-:W-:-:S04]  /*1bfa0*/  IMAD.MOV.U32 R5, RZ, RZ, R14 ;  /* 0x000000ffff057224 */ /* 0x000fc800078e000e */
[----:B------:R-:W-:-:S04]  /*1bfb0*/  IMAD.WIDE R4, R18, 0x2, R4 ;  /* 0x0000000212047825 */ /* 0x000fc800078e0204 */
[----:B------:R-:W-:-:S04]  /*1bfc0*/  IMAD.WIDE R8, R18, 0x2, R8 ;  /* 0x0000000212087825 */ /* 0x000fc800078e0208 */
[----:B------:R-:W-:Y:S01]  /*1bfd0*/  IMAD.MOV.U32 R6, RZ, RZ, R19 ;  /* 0x000000ffff067224 */ /* 0x000fe200078e0013 */
[----:B------:R-:W-:Y:S01]  /*1bfe0*/  STL.64 [R1+0x50], R24 ;  /* 0x0000501801007387 */ /* 0x000fe20000100a00 */
[----:B------:R-:W-:Y:S02]  /*1bff0*/  STL.64 [R1+0x58], R26 ;  /* 0x0000581a01007387 */ /* 0x000fe40000100a00 */
[----:B------:R2:W-:Y:S02]  /*1c000*/  STL [R1+0x964], R4 ;  /* 0x0009640401007387 */ /* 0x0005e40000100800 */
[----:B------:R4:W-:Y:S01]  /*1c010*/  STL [R1+0x8b4], R5 ;  /* 0x0008b40501007387 */ /* 0x0009e20000100800 */
[----:B------:R-:W-:Y:S01]  /*1c020*/  IADD3 R13, R13, -0x1, RZ ;  /* 0xffffffff0d0d7810 */ /* 0x000fe20007ffe0ff */
[----:B------:R-:W-:Y:S01]  /*1c030*/  STL [R1+0x968], R8 ;  /* 0x0009680801007387 */ /* 0x000fe20000100800 */
[----:B------:R-:W-:Y:S03]  /*1c040*/  STL [R1+0x8b8], R9 ;  /* 0x0008b80901007387 */ /* 0x000fe60000100800 */
[----:B------:R-:W-:Y:S01]  /*1c050*/  STL [R1+0x7c0], R13 ;  /* 0x0007c00d01007387 */ /* 0x000fe20000100800 */
[----:B------:R-:W-:Y:S01]  /*1c060*/  ISETP.NE.U32.AND P0, PT, R13, RZ, PT ;  /* 0x000000ff0d00720c */ /* 0x000fe20003f05070 */
[----:B------:R-:W-:-:S04]  /*1c070*/  IMAD.MOV.U32 R14, RZ, RZ, c[0x0][0x188] ;  /* 0x00006200ff0e7624 */ /* 0x000fc800078e00ff */
[----:B------:R-:W-:Y:S01]  /*1c080*/  IMAD.SHL.U32 R14, R14, 0x40, RZ ;  /* 0x000000400e0e7824 */ /* 0x000fe200078e00ff */
[----:B------:R-:W-:Y:S01]  /*1c090*/  UIADD3 UR4, UR4, -0x40, URZ ;  /* 0xffffffc004047890 */ /* 0x000fe2000fffe03f */
[----:B0-----:R-:W-:Y:S02]  /*1c0a0*/  IMAD.MOV.U32 R10, RZ, RZ, R27 ;  /* 0x000000ffff0a7224 */ /* 0x001fe400078e001b */
[----:B--2---:R-:W-:Y:S02]  /*1c0b0*/  IMAD.MOV.U32 R4, RZ, RZ, R22 ;  /* 0x000000ffff047224 */ /* 0x004fe400078e0016 */
[----:B----4-:R-:W-:Y:S02]  /*1c0c0*/  IMAD.MOV.U32 R5, RZ, RZ, R21 ;  /* 0x000000ffff057224 */ /* 0x010fe400078e0015 */
[----:B------:R-:W-:Y:S02]  /*1c0d0*/  IMAD.MOV.U32 R7, RZ, RZ, R23 ;  /* 0x000000ffff077224 */ /* 0x000fe400078e0017 */
[----:B------:R-:W-:-:S04]  /*1c0e0*/  IMAD.WIDE R4, R18, 0x2, R4 ;  /* 0x0000000212047825 */ /* 0x000fc800078e0204 */
[----:B------:R-:W-:Y:S01]  /*1c0f0*/  IMAD.WIDE R6, R18, 0x2, R6 ;  /* 0x0000000212067825 */ /* 0x000fe200078e0206 */
[----:B------:R0:W-:Y:S03]  /*1c100*/  STL [R1+0x96c], R4 ;  /* 0x00096c0401007387 */ /* 0x0001e60000100800 */
[----:B------:R1:W-:Y:S02]  /*1c110*/  STL [R1+0x8bc], R5 ;  /* 0x0008bc0501007387 */ /* 0x0003e40000100800 */
[----:B------:R1:W-:Y:S02]  /*1c120*/  STL [R1+0x970], R6 ;  /* 0x0009700601007387 */ /* 0x0003e40000100800 */
[----:B------:R1:W-:Y:S02]  /*1c130*/  STL [R1+0x8c0], R7 ;  /* 0x0008c00701007387 */ /* 0x0003e40000100800 */
[----:B---3--:R-:W-:-:S04]  /*1c140*/  IMAD.WIDE R2, R14, 0x2, R2 ;  /* 0x000000020e027825 */ /* 0x008fc800078e0202 */
[----:B0-----:R-:W-:Y:S02]  /*1c150*/  IMAD.MOV.U32 R4, RZ, RZ, R2 ;  /* 0x000000ffff047224 */ /* 0x001fe400078e0002 */
[----:B------:R-:W-:Y:S01]  /*1c160*/  IMAD.MOV.U32 R2, RZ, RZ, R3 ;  /* 0x000000ffff027224 */ /* 0x000fe200078e0003 */
[----:B-1----:R-:W-:Y:S01]  /*1c170*/  @!P0 CALL.REL.NOINC `(.L_x_2) ;  /* 0x0000001000008944 */ /* 0x002fe20003c00000 */
[----:B------:R-:W-:Y:S05]  /*1c180*/  BRA `(.L_x_3) ;  /* 0xfffec8a000007947 */ /* 0x000fea000383ffff */
.L_x_2:
[----:B------:R0:W-:Y:S04]  /*1c190*/  STL [R1+0xc80], R17 ;  /* 0x000c801101007387 */ /* 0x0001e80000100800 */
[----:B0-----:R-:W2:Y:S04]  /*1c1a0*/  LDL.LU R17, [R1+0x21c] ;  /* 0x00021c0001117983 */ /* 0x001ea80000300800 */
[----:B--2---:R0:W-:Y:S04]  /*1c1b0*/  STL [R1+0xc88], R17 ;  /* 0x000c881101007387 */ /* 0x0041e80000100800 */
        /* <DEDUP_REMOVED lines=32> */
[----:B------:R1:W-:Y:S01]  /*1c3c0*/  STL [R1+0xc7c], R16 ;  /* 0x000c7c1001007387 */ /* 0x0003e20000100800 */
[----:B0-----:R-:W-:-:S03]  /*1c3d0*/  IMAD.MOV.U32 R17, RZ, RZ, R12 ;  /* 0x000000ffff117224 */ /* 0x001fc600078e000c */
[----:B-1----:R-:W2:Y:S04]  /*1c3e0*/  LDL.LU R16, [R1+0x22c] ;  /* 0x00022c0001107983 */ /* 0x002ea80000300800 */
        /* <DEDUP_REMOVED lines=35> */
[----:B-----5:R-:W2:Y:S04]  /*1c620*/  LDL.LU R29, [R1+0x23c] ;  /* 0x00023c00011d7983 */ /* 0x020ea80000300800 */
[----:B------:R-:W3:Y:S01]  /*1c630*/  LDL.LU R0, [R1+0x24c] ;  /* 0x00024c0001007983 */ /* 0x000ee20000300800 */
[----:B0-----:R-:W-:-:S03]  /*1c640*/  IMAD.MOV.U32 R16, RZ, RZ, R10 ;  /* 0x000000ffff107224 */ /* 0x001fc600078e000a */
[----:B------:R-:W3:Y:S04]  /*1c650*/  LDL.LU R28, [R1+0x2cc] ;  /* 0x0002cc00011c7983 */ /* 0x000ee80000300800 */
[----:B------:R-:W4:Y:S04]  /*1c660*/  LDL.LU R4, [R1+0xf8] ;  /* 0x0000f80001047983 */ /* 0x000f280000300800 */
[----:B------:R-:W4:Y:S04]  /*1c670*/  LDL.LU R2, [R1+0x1d8] ;  /* 0x0001d80001027983 */ /* 0x000f280000300800 */
        /* <DEDUP_REMOVED lines=14> */
[----:B------:R-:W2:Y:S01]  /*1c760*/  LDL.LU R14, [R1+0xf0] ;  /* 0x0000f000010e7983 */ /* 0x000ea20000300800 */
[----:B------:R-:W-:-:S03]  /*1c770*/  F2FP.PACK_AB R17, R16, R17 ;  /* 0x000000111011723e */ /* 0x000fc600000000ff */
        /* <DEDUP_REMOVED lines=9> */
[----:B0-----:R-:W2:Y:S02]  /*1c810*/  LDL.LU R17, [R1+0xd08] ;  /* 0x000d080001117983 */ /* 0x001ea40000300800 */
[----:B--2---:R-:W-:-:S02]  /*1c820*/  F2FP.PACK_AB R17, R16, R17 ;  /* 0x000000111011723e */ /* 0x004fc400000000ff */
        /* <DEDUP_REMOVED lines=64> */
[----:B------:R-:W2:Y:S01]  /*1cc30*/  LDL.LU R16, [R1+0xc84] ;  /* 0x000c840001107983 */ /* 0x000ea20000300800 */
[----:B---3--:R-:W-:-:S03]  /*1cc40*/  F2FP.PACK_AB R0, R0, R28 ;  /* 0x0000001c0000723e */ /* 0x008fc600000000ff */
[----:B------:R0:W-:Y:S01]  /*1cc50*/  STL [R1+0x268], R17 ;  /* 0x0002681101007387 */ /* 0x0001e20000100800 */
[----:B----4-:R-:W-:Y:S02]  /*1cc60*/  F2FP.PACK_AB R4, R4, R2 ;  /* 0x000000020404723e */ /* 0x010fe400000000ff */
[----:B------:R-:W-:Y:S02]  /*1cc70*/  F2FP.PACK_AB R2, R3, R6 ;  /* 0x000000060302723e */ /* 0x000fe400000000ff */
[----:B------:R-:W-:Y:S01]  /*1cc80*/  F2FP.PACK_AB R3, R8, R9 ;  /* 0x000000090803723e */ /* 0x000fe200000000ff */
[----:B0-----:R-:W3:Y:S01]  /*1cc90*/  LDL.LU R17, [R1+0xc80] ;  /* 0x000c800001117983 */ /* 0x001ee20000300800 */
[----:B--2---:R-:W-:-:S03]  /*1cca0*/  F2FP.PACK_AB R29, R16, R29 ;  /* 0x0000001d101d723e */ /* 0x004fc600000000ff */
[----:B------:R-:W2:Y:S04]  /*1ccb0*/  LDL.LU R16, [R1+0xc7c] ;  /* 0x000c7c0001107983 */ /* 0x000ea80000300800 */
[----:B------:R-:W-:Y:S04]  /*1ccc0*/  STL [R1+0x264], R29 ;  /* 0x0002641d01007387 */ /* 0x000fe80000100800 */
[----:B------:R0:W-:Y:S04]  /*1ccd0*/  STL [R1+0x260], R0 ;  /* 0x0002600001007387 */ /* 0x0001e80000100800 */
[----:B------:R-:W-:Y:S01]  /*1cce0*/  STL [R1+0x25c], R4 ;  /* 0x00025c0401007387 */ /* 0x000fe20000100800 */
[----:B0-----:R-:W-:-:S03]  /*1ccf0*/  F2FP.PACK_AB R0, R7, R5 ;  /* 0x000000050700723e */ /* 0x001fc600000000ff */
[----:B------:R0:W-:Y:S04]  /*1cd00*/  STL [R1+0x258], R2 ;  /* 0x0002580201007387 */ /* 0x0001e80000100800 */
[----:B------:R1:W-:Y:S04]  /*1cd10*/  STL [R1+0x254], R0 ;  /* 0x0002540001007387 */ /* 0x0003e80000100800 */
[----:B------:R4:W-:Y:S01]  /*1cd20*/  STL [R1+0x250], R3 ;  /* 0x0002500301007387 */ /* 0x0009e20000100800 */
[----:B0-----:R-:W-:Y:S02]  /*1cd30*/  F2FP.PACK_AB R2, R24, R25 ;  /* 0x000000191802723e */ /* 0x001fe400000000ff */
[----:B-1----:R-:W-:-:S03]  /*1cd40*/  F2FP.PACK_AB R0, R26, R27 ;  /* 0x0000001b1a00723e */ /* 0x002fc600000000ff */
[----:B------:R0:W-:Y:S01]  /*1cd50*/  STL [R1+0x1fc], R2 ;  /* 0x0001fc0201007387 */ /* 0x0001e20000100800 */
[----:B----4-:R-:W-:-:S03]  /*1cd60*/  F2FP.PACK_AB R3, R10, R11 ;  /* 0x0000000b0a03723e */ /* 0x010fc600000000ff */
[----:B------:R1:W-:Y:S04]  /*1cd70*/  STL [R1+0x1f8], R0 ;  /* 0x0001f80001007387 */ /* 0x0003e80000100800 */
[----:B------:R4:W-:Y:S01]  /*1cd80*/  STL [R1+0x1f4], R3 ;  /* 0x0001f40301007387 */ /* 0x0009e20000100800 */
[----:B0-----:R-:W-:Y:S02]  /*1cd90*/  F2FP.PACK_AB R2, R12, R13 ;  /* 0x0000000d0c02723e */ /* 0x001fe400000000ff */
[----:B-1----:R-:W-:-:S03]  /*1cda0*/  F2FP.PACK_AB R0, R14, R15 ;  /* 0x0000000f0e00723e */ /* 0x002fc600000000ff */
[----:B------:R0:W-:Y:S01]  /*1cdb0*/  STL [R1+0x1f0], R2 ;  /* 0x0001f00201007387 */ /* 0x0001e20000100800 */
[----:B----4-:R-:W-:-:S03]  /*1cdc0*/  F2FP.PACK_AB R3, R20, R21 ;  /* 0x000000151403723e */ /* 0x010fc600000000ff */
[----:B------:R1:W-:Y:S04]  /*1cdd0*/  STL [R1+0x1dc], R0 ;  /* 0x0001dc0001007387 */ /* 0x0003e80000100800 */
[----:B------:R-:W-:Y:S04]  /*1cde0*/  STL [R1+0x1d8], R3 ;  /* 0x0001d80301007387 */ /* 0x000fe80000100800 */
[----:B------:R-:W4:Y:S01]  /*1cdf0*/  LDL.LU R29, [R1+0x39c] ;  /* 0x00039c00011d7983 */ /* 0x000f220000300800 */
[----:B0-----:R-:W-:Y:S02]  /*1ce00*/  F2FP.PACK_AB R2, R22, R23 ;  /* 0x000000171602723e */ /* 0x001fe400000000ff */
[----:B-1----:R-:W-:-:S03]  /*1ce10*/  F2FP.PACK_AB R0, R18, R19 ;  /* 0x000000131200723e */ /* 0x002fc600000000ff */
[----:B------:R-:W-:Y:S04]  /*1ce20*/  STL [R1+0x1d4], R2 ;  /* 0x0001d40201007387 */ /* 0x000fe80000100800 */
[----:B----4-:R0:W-:Y:S04]  /*1ce30*/  STL [R1+0xbf4], R29 ;  /* 0x000bf41d01007387 */ /* 0x0101e80000100800 */
[----:B------:R-:W-:Y:S04]  /*1ce40*/  STL [R1+0x1d0], R0 ;  /* 0x0001d00001007387 */ /* 0x000fe80000100800 */
[----:B0-----:R-:W4:Y:S04]  /*1ce50*/  LDL.LU R29, [R1+0x37c] ;  /* 0x00037c00011d7983 */ /* 0x001f280000300800 */
[----:B----4-:R0:W-:Y:S04]  /*1ce60*/  STL [R1+0xbfc], R29 ;  /* 0x000bfc1d01007387 */ /* 0x0101e80000100800 */
        /* <DEDUP_REMOVED lines=29> */
[----:B----4-:R-:W-:Y:S04]  /*1d040*/  STL [R1+0xc74], R29 ;  /* 0x000c741d01007387 */ /* 0x010fe80000100800 */
[----:B------:R-:W4:Y:S04]  /*1d050*/  LDL.LU R0, [R1+0x3ac] ;  /* 0x0003ac0001007983 */ /* 0x000f280000300800 */
        /* <DEDUP_REMOVED lines=33> */
[----:B0-----:R-:W4:Y:S01]  /*1d270*/  LDL.LU R0, [R1+0x28c] ;  /* 0x00028c0001007983 */ /* 0x001f220000300800 */
[----:B---3--:R-:W-:-:S03]  /*1d280*/  IMAD.MOV.U32 R29, RZ, RZ, R17 ;  /* 0x000000ffff1d7224 */ /* 0x008fc600078e0011 */
[----:B----4-:R2:W-:Y:S04]  /*1d290*/  STL [R1+0xc78], R0 ;  /* 0x000c780001007387 */ /* 0x0105e80000100800 */
[----:B------:R-:W3:Y:S04]  /*1d2a0*/  LDL.LU R28, [R1+0x3bc] ;  /* 0x0003bc00011c7983 */ /* 0x000ee80000300800 */
[----:B------:R-:W4:Y:S04]  /*1d2b0*/  LDL.LU R4, [R1+0x3cc] ;  /* 0x0003cc0001047983 */ /* 0x000f280000300800 */
        /* <DEDUP_REMOVED lines=12> */
[----:B------:R-:W3:Y:S01]  /*1d380*/  LDL.LU R11, [R1+0x394] ;  /* 0x00039400010b7983 */ /* 0x000ee20000300800 */
[----:B--2---:R-:W-:-:S03]  /*1d390*/  IMAD.MOV.U32 R0, RZ, RZ, R16 ;  /* 0x000000ffff007224 */ /* 0x004fc600078e0010 */
        /* <DEDUP_REMOVED lines=83> */
[----:B------:R-:W-:Y:S01]  /*1d8d0*/  STL [R1+0xd8], R29 ;  /* 0x0000d81d01007387 */ /* 0x000fe20000100800 */
[----:B--2---:R-:W-:Y:S02]  /*1d8e0*/  F2FP.PACK_AB R28, R0, R28 ;  /* 0x0000001c001c723e */ /* 0x004fe400000000ff */
[----:B----4-:R-:W-:Y:S02]  /*1d8f0*/  F2FP.PACK_AB R0, R4, R2 ;  /* 0x000000020400723e */ /* 0x010fe400000000ff */
[----:B------:R-:W-:Y:S01]  /*1d900*/  F2FP.PACK_AB R2, R7, R5 ;  /* 0x000000050702723e */ /* 0x000fe200000000ff */
[----:B------:R-:W-:Y:S04]  /*1d910*/  STL [R1+0xd4], R28 ;  /* 0x0000d41c01007387 */ /* 0x000fe80000100800 */
[----:B------:R0:W-:Y:S04]  /*1d920*/  STL [R1+0xd0], R0 ;  /* 0x0000d00001007387 */ /* 0x0001e80000100800 */
[----:B------:R1:W-:Y:S01]  /*1d930*/  STL [R1+0xcc], R3 ;  /* 0x0000cc0301007387 */ /* 0x0003e20000100800 */
[----:B0-----:R-:W-:-:S03]  /*1d940*/  F2FP.PACK_AB R0, R8, R9 ;  /* 0x000000090800723e */ /* 0x001fc600000000ff */
[----:B------:R0:W-:Y:S01]  /*1d950*/  STL [R1+0xc8], R2 ;  /* 0x0000c80201007387 */ /* 0x0001e20000100800 */
[----:B-1----:R-:W-:-:S03]  /*1d960*/  F2FP.PACK_AB R3, R24, R25 ;  /* 0x000000191803723e */ /* 0x002fc600000000ff */
[----:B------:R1:W-:Y:S04]  /*1d970*/  STL [R1+0xc4], R0 ;  /* 0x0000c40001007387 */ /* 0x0003e80000100800 */
[----:B------:R2:W-:Y:S01]  /*1d980*/  STL [R1+0xc0], R3 ;  /* 0x0000c00301007387 */ /* 0x0005e20000100800 */
[----:B0-----:R-:W-:Y:S02]  /*1d990*/  F2FP.PACK_AB R2, R26, R27 ;  /* 0x0000001b1a02723e */ /* 0x001fe400000000ff */
[----:B-1----:R-:W-:-:S03]  /*1d9a0*/  F2FP.PACK_AB R0, R10, R11 ;  /* 0x0000000b0a00723e */ /* 0x002fc600000000ff */
[----:B------:R0:W-:Y:S01]  /*1d9b0*/  STL [R1+0xbc], R2 ;  /* 0x0000bc0201007387 */ /* 0x0001e20000100800 */
[----:B--2---:R-:W-:-:S03]  /*1d9c0*/  F2FP.PACK_AB R3, R12, R13 ;  /* 0x0000000d0c03723e */ /* 0x004fc600000000ff */
[----:B------:R1:W-:Y:S04]  /*1d9d0*/  STL [R1+0xb8], R0 ;  /* 0x0000b80001007387 */ /* 0x0003e80000100800 */
[----:B------:R2:W-:Y:S01]  /*1d9e0*/  STL [R1+0xb4], R3 ;  /* 0x0000b40301007387 */ /* 0x0005e20000100800 */
[----:B0-----:R-:W-:Y:S02]  /*1d9f0*/  F2FP.PACK_AB R2, R14, R15 ;  /* 0x0000000f0e02723e */ /* 0x001fe400000000ff */
[----:B-1----:R-:W-:-:S03]  /*1da00*/  F2FP.PACK_AB R0, R20, R21 ;  /* 0x000000151400723e */ /* 0x002fc600000000ff */
[----:B------:R0:W-:Y:S01]  /*1da10*/  STL [R1+0xb0], R2 ;  /* 0x0000b00201007387 */ /* 0x0001e20000100800 */
[----:B--2---:R-:W-:-:S03]  /*1da20*/  F2FP.PACK_AB R3, R22, R23 ;  /* 0x000000171603723e */ /* 0x004fc600000000ff */
[----:B------:R1:W-:Y:S04]  /*1da30*/  STL [R1+0xac], R0 ;  /* 0x0000ac0001007387 */ /* 0x0003e80000100800 */
[----:B------:R-:W-:Y:S04]  /*1da40*/  STL [R1+0xa8], R3 ;  /* 0x0000a80301007387 */ /* 0x000fe80000100800 */
[----:B------:R-:W2:Y:S01]  /*1da50*/  LDL.LU R29, [R1+0x13c] ;  /* 0x00013c00011d7983 */ /* 0x000ea20000300800 */
[----:B0-----:R-:W-:Y:S02]  /*1da60*/  F2FP.PACK_AB R2, R16, R17 ;  /* 0x000000111002723e */ /* 0x001fe400000000ff */
[----:B-1----:R-:W-:-:S03]  /*1da70*/  F2FP.PACK_AB R0, R18, R19 ;  /* 0x000000131200723e */ /* 0x002fc600000000ff */
        /* <DEDUP_REMOVED lines=36> */
[----:B------:R-:W3:Y:S04]  /*1dcc0*/  LDL.LU R0, [R1+0x14c] ;  /* 0x00014c0001007983 */ /* 0x000ee80000300800 */
[----:B---3--:R0:W-:Y:S04]  /*1dcd0*/  STL [R1+0xb64], R0 ;  /* 0x000b640001007387 */ /* 0x0081e80000100800 */
[----:B0-----:R-:W3:Y:S04]  /*1dce0*/  LDL.LU R0, [R1+0x12c] ;  /* 0x00012c0001007983 */ /* 0x001ee80000300800 */
        /* <DEDUP_REMOVED lines=33> */
[----:B0-----:R-:W2:Y:S04]  /*1df00*/  LDL.LU R0, [R1+0x10c] ;  /* 0x00010c0001007983 */ /* 0x001ea80000300800 */
        /* <DEDUP_REMOVED lines=27> */
[----:B--2---:R-:W-:-:S03]  /*1e0c0*/  F2FP.PACK_AB R29, R0, R29 ;  /* 0x0000001d001d723e */ /* 0x004fc600000000ff */
        /* <DEDUP_REMOVED lines=135> */
[----:B---3--:R0:W-:Y:S04]  /*1e940*/  STL [R1+0xb1c], R5 ;  /* 0x000b1c0501007387 */ /* 0x0081e80000100800 */
[----:B0-----:R-:W3:Y:S04]  /*1e950*/  LDL.LU R5, [R1+0x194] ;  /* 0x0001940001057983 */ /* 0x001ee80000300800 */
[----:B------:R-:W4:Y:S04]  /*1e960*/  LDL.LU R4, [R1+0x1e4] ;  /* 0x0001e40001047983 */ /* 0x000f280000300800 */
[----:B----4-:R0:W-:Y:S04]  /*1e970*/  STL [R1+0xb18], R4 ;  /* 0x000b180401007387 */ /* 0x0101e80000100800 */
[----:B0-----:R-:W4:Y:S04]  /*1e980*/  LDL.LU R4, [R1+0x1b4] ;  /* 0x0001b40001047983 */ /* 0x001f280000300800 */
[----:B------:R-:W2:Y:S04]  /*1e990*/  LDL.LU R11, [R1+0x180] ;  /* 0x00018000010b7983 */ /* 0x000ea80000300800 */
[----:B--2---:R0:W-:Y:S04]  /*1e9a0*/  STL [R1+0xb14], R11 ;  /* 0x000b140b01007387 */ /* 0x0041e80000100800 */
[----:B0-----:R-:W2:Y:S04]  /*1e9b0*/  LDL.LU R11, [R1+0x4c4] ;  /* 0x0004c400010b7983 */ /* 0x001ea80000300800 */
        /* <DEDUP_REMOVED lines=42> */
[----:B------:R-:W2:Y:S01]  /*1ec60*/  LDL.LU R29, [R1+0x4e4] ;  /* 0x0004e400011d7983 */ /* 0x000ea20000300800 */
[----:B------:R-:W-:-:S03]  /*1ec70*/  F2FP.PACK_AB R7, R6, R7 ;  /* 0x000000070607723e */ /* 0x000fc600000000ff */
[----:B--2---:R0:W-:Y:S04]  /*1ec80*/  STL [R1+0xad8], R29 ;  /* 0x000ad81d01007387 */ /* 0x0041e80000100800 */
[----:B0-----:R-:W2:Y:S04]  /*1ec90*/  LDL.LU R29, [R1+0x334] ;  /* 0x00033400011d7983 */ /* 0x001ea80000300800 */
        /* <DEDUP_REMOVED lines=38> */
[----:B------:R0:W-:Y:S04]  /*1ef00*/  STL [R1], R7 ;  /* 0x0000000701007387 */ /* 0x0001e80000100800 */
[----:B0-----:R-:W2:Y:S02]  /*1ef10*/  LDL.LU R7, [R1+0xb24] ;  /* 0x000b240001077983 */ /* 0x001ea40000300800 */
[----:B--2---:R-:W-:-:S02]  /*1ef20*/  F2FP.PACK_AB R7, R6, R7 ;  /* 0x000000070607723e */ /* 0x004fc400000000ff */
[----:B------:R-:W3:Y:S02]  /*1ef30*/  LDL.LU R6, [R1+0xb20] ;  /* 0x000b200001067983 */ /* 0x000ee40000300800 */
[----:B---3--:R-:W-:Y:S02]  /*1ef40*/  F2FP.PACK_AB R6, R5, R6 ;  /* 0x000000060506723e */ /* 0x008fe400000000ff */
[----:B------:R-:W4:Y:S02]  /*1ef50*/  LDL.LU R5, [R1+0xb1c] ;  /* 0x000b1c0001057983 */ /* 0x000f240000300800 */
[----:B----4-:R-:W-:Y:S02]  /*1ef60*/  F2FP.PACK_AB R5, R4, R5 ;  /* 0x000000050405723e */ /* 0x010fe400000000ff */
[----:B------:R-:W2:Y:S02]  /*1ef70*/  LDL.LU R4, [R1+0xb18] ;  /* 0x000b180001047983 */ /* 0x000ea40000300800 */
[----:B--2---:R-:W-:-:S02]  /*1ef80*/  F2FP.PACK_AB R4, R11, R4 ;  /* 0x000000040b04723e */ /* 0x004fc400000000ff */
[----:B------:R-:W2:Y:S02]  /*1ef90*/  LDL.LU R11, [R1+0xb14] ;  /* 0x000b1400010b7983 */ /* 0x000ea40000300800 */
[----:B--2---:R-:W-:Y:S02]  /*1efa0*/  F2FP.PACK_AB R11, R10, R11 ;  /* 0x0000000b0a0b723e */ /* 0x004fe400000000ff */
[----:B------:R-:W2:Y:S02]  /*1efb0*/  LDL.LU R10, [R1+0xb10] ;  /* 0x000b1000010a7983 */ /* 0x000ea40000300800 */
[----:B--2---:R-:W-:Y:S02]  /*1efc0*/  F2FP.PACK_AB R10, R9, R10 ;  /* 0x0000000a090a723e */ /* 0x004fe400000000ff */
        /* <DEDUP_REMOVED lines=26> */
[----:B------:R-:W2:Y:S01]  /*1f170*/  LDL.LU R29, [R1+0xad8] ;  /* 0x000ad800011d7983 */ /* 0x000ea20000300800 */
[----:B------:R-:W-:Y:S02]  /*1f180*/  F2FP.PACK_AB R27, R0, R27 ;  /* 0x0000001b001b723e */ /* 0x000fe400000000ff */
[----:B------:R-:W-:Y:S02]  /*1f190*/  F2FP.PACK_AB R26, R28, R26 ;  /* 0x0000001a1c1a723e */ /* 0x000fe400000000ff */
[----:B------:R-:W-:Y:S02]  /*1f1a0*/  F2FP.PACK_AB R25, R2, R25 ;  /* 0x000000190219723e */ /* 0x000fe400000000ff */
[----:B------:R-:W-:Y:S02]  /*1f1b0*/  F2FP.PACK_AB R24, R3, R24 ;  /* 0x000000180318723e */ /* 0x000fe400000000ff */
[----:B--2---:R-:W-:Y:S02]  /*1f1c0*/  F2FP.PACK_AB R20, R29, R20 ;  /* 0x000000141d14723e */ /* 0x004fe400000000ff */
.L_x_1:
[----:B0-----:R-:W2:Y:S04]  /*1f1d0*/  LDL.LU R0, [R1+0x9d4] ;  /* 0x0009d40001007983 */ /* 0x001ea80000300800 */
[----:B------:R-:W3:Y:S04]  /*1f1e0*/  LDL.LU R2, [R1+0x9d8] ;  /* 0x0009d80001027983 */ /* 0x000ee80000300800 */
[----:B------:R-:W0:Y:S04]  /*1f1f0*/  S2R R28, SR_TID.X ;  /* 0x00000000001c7919 */ /* 0x000e280000002100 */
[----:B------:R-:W1:Y:S04]  /*1f200*/  S2R R3, SR_TID.X ;  /* 0x0000000000037919 */ /* 0x000e680000002100 */
[----:B0-----:R-:W-:Y:S01]  /*1f210*/  STL [R1+0xafc], R28 ;  /* 0x000afc1c01007387 */ /* 0x001fe20000100800 */
[----:B-1----:R-:W-:-:S03]  /*1f220*/  LOP3.LUT R3, R3, 0x100, RZ, 0xc0, !PT ;  /* 0x0000010003037812 */ /* 0x002fc600078ec0ff */
[----:B------:R-:W-:Y:S01]  /*1f230*/  BAR.SYNC.DEFER_BLOCKING 0x0 ;  /* 0x0000000000007b1d */ /* 0x000fe20000010000 */
[----:B--2---:R-:W-:-:S04]  /*1f240*/  LOP3.LUT R0, R0, 0xe000, RZ, 0xc0, !PT ;  /* 0x0000e00000007812 */ /* 0x004fc800078ec0ff */
[----:B---3--:R-:W-:Y:S01]  /*1f250*/  LOP3.LUT R0, R0, 0x60, R2, 0xf8, !PT ;  /* 0x0000006000007812 */ /* 0x008fe200078ef802 */
[----:B------:R-:W-:-:S05]  /*1f260*/  IMAD.SHL.U32 R2, R28, 0x4, RZ ;  /* 0x000000041c027824 */ /* 0x000fca00078e00ff */
[----:B------:R-:W-:Y:S01]  /*1f270*/  LOP3.LUT R0, R0, 0x70, R2, 0x78, !PT ;  /* 0x0000007000007812 */ /* 0x000fe200078e7802 */
[----:B------:R-:W-:-:S05]  /*1f280*/  IMAD.SHL.U32 R2, R28, 0x2000, RZ ;  /* 0x000020001c027824 */ /* 0x000fca00078e00ff */
[----:B------:R-:W-:-:S04]  /*1f290*/  LOP3.LUT R2, R2, 0x30000, RZ, 0xc0, !PT ;  /* 0x0003000002027812 */ /* 0x000fc800078ec0ff */
[----:B------:R-:W-:Y:S01]  /*1f2a0*/  IADD3 R0, R3, R2, R0 ;  /* 0x0000000203007210 */ /* 0x000fe20007ffe000 */
[----:B------:R-:W-:Y:S01]  /*1f2b0*/  IMAD.SHL.U32 R2, R28, 0x8000, RZ ;  /* 0x000080001c027824 */ /* 0x000fe200078e00ff */
[----:B------:R-:W0:Y:S04]  /*1f2c0*/  S2R R3, SR_TID.X ;  /* 0x0000000000037919 */ /* 0x000e280000002100 */
[----:B------:R1:W-:Y:S01]  /*1f2d0*/  STS.128 [R0+0x1000], R20 ;  /* 0x0010001400007388 */ /* 0x0003e20000000c00 */
[----:B------:R-:W-:-:S03]  /*1f2e0*/  LOP3.LUT R2, R2, 0x30000, RZ, 0xc0, !PT ;  /* 0x0003000002027812 */ /* 0x000fc600078ec0ff */
[----:B------:R2:W-:Y:S04]  /*1f2f0*/  STS.128 [R0+0x80], R16 ;  /* 0x0000801000007388 */ /* 0x0005e80000000c00 */
[----:B------:R3:W-:Y:S04]  /*1f300*/  STS.128 [R0], R24 ;  /* 0x0000001800007388 */ /* 0x0007e80000000c00 */
[----:B-1----:R-:W4:Y:S04]  /*1f310*/  LDL.LU R20, [R1+0x3d0] ;  /* 0x0003d00001147983 */ /* 0x002f280000300800 */
[----:B------:R-:W4:Y:S01]  /*1f320*/  LDL.LU R21, [R1+0x3d4] ;  /* 0x0003d40001157983 */ /* 0x000f220000300800 */
[----:B0-----:R-:W-:-:S03]  /*1f330*/  LOP3.LUT R3, R3, 0x1ff, RZ, 0xc0, !PT ;  /* 0x000001ff03037812 */ /* 0x001fc600078ec0ff */
[----:B------:R-:W5:Y:S02]  /*1f340*/  LDL.LU R22, [R1+0x3d8] ;  /* 0x0003d80001167983 */ /* 0x000f640000300800 */
[----:B------:R-:W-:Y:S02]  /*1f350*/  IMAD R2, R3, 0x10, R2 ;  /* 0x0000001003027824 */ /* 0x000fe400078e0202 */
[----:B------:R-:W5:Y:S04]  /*1f360*/  LDL.LU R23, [R1+0x3dc] ;  /* 0x0003dc0001177983 */ /* 0x000f680000300800 */
[----:B-----5:R-:W-:Y:S04]  /*1f370*/  STL.64 [R1+0xb58], R22 ;  /* 0x000b581601007387 */ /* 0x020fe80000100a00 */
[----:B----4-:R0:W-:Y:S04]  /*1f380*/  STL.64 [R1+0xb50], R20 ;  /* 0x000b501401007387 */ /* 0x0101e80000100a00 */
[----:B--2---:R-:W2:Y:S04]  /*1f390*/  LDL.LU R16, [R1+0x360] ;  /* 0x0003600001107983 */ /* 0x004ea80000300800 */
[----:B------:R-:W2:Y:S04]  /*1f3a0*/  LDL.LU R17, [R1+0x364] ;  /* 0x0003640001117983 */ /* 0x000ea80000300800 */
[----:B------:R-:W4:Y:S04]  /*1f3b0*/  LDL.LU R18, [R1+0x368] ;  /* 0x0003680001127983 */ /* 0x000f280000300800 */
[----:B------:R-:W4:Y:S04]  /*1f3c0*/  LDL.LU R19, [R1+0x36c] ;  /* 0x00036c0001137983 */ /* 0x000f280000300800 */
[----:B----4-:R-:W-:Y:S04]  /*1f3d0*/  STL.64 [R1+0xb68], R18 ;  /* 0x000b681201007387 */ /* 0x010fe80000100a00 */
[----:B--2---:R1:W-:Y:S04]  /*1f3e0*/  STL.64 [R1+0xb60], R16 ;  /* 0x000b601001007387 */ /* 0x0043e80000100a00 */
[----:B---3--:R-:W2:Y:S04]  /*1f3f0*/  LDL.LU R24, [R1+0x440] ;  /* 0x0004400001187983 */ /* 0x008ea80000300800 */
[----:B------:R-:W2:Y:S04]  /*1f400*/  LDL.LU R25, [R1+0x444] ;  /* 0x0004440001197983 */ /* 0x000ea80000300800 */
[----:B------:R-:W3:Y:S04]  /*1f410*/  LDL.LU R26, [R1+0x448] ;  /* 0x00044800011a7983 */ /* 0x000ee80000300800 */
[----:B------:R-:W3:Y:S04]  /*1f420*/  LDL.LU R27, [R1+0x44c] ;  /* 0x00044c00011b7983 */ /* 0x000ee80000300800 */
[----:B---3--:R-:W-:Y:S04]  /*1f430*/  STL.64 [R1+0xb78], R26 ;  /* 0x000b781a01007387 */ /* 0x008fe80000100a00 */
[----:B--2---:R2:W-:Y:S04]  /*1f440*/  STL.64 [R1+0xb70], R24 ;  /* 0x000b701801007387 */ /* 0x0045e80000100a00 */
[----:B0-----:R-:W3:Y:S04]  /*1f450*/  LDL.LU R20, [R1+0x250] ;  /* 0x0002500001147983 */ /* 0x001ee80000300800 */
[----:B------:R-:W3:Y:S04]  /*1f460*/  LDL.LU R21, [R1+0x254] ;  /* 0x0002540001157983 */ /* 0x000ee80000300800 */
[----:B------:R-:W4:Y:S04]  /*1f470*/  LDL.LU R22, [R1+0x258] ;  /* 0x0002580001167983 */ /* 0x000f280000300800 */
[----:B------:R-:W4:Y:S04]  /*1f480*/  LDL.LU R23, [R1+0x25c] ;  /* 0x00025c0001177983 */ /* 0x000f280000300800 */
[----:B----4-:R-:W-:Y:S04]  /*1f490*/  STL.64 [R1+0xb88], R22 ;  /* 0x000b881601007387 */ /* 0x010fe80000100a00 */
[----:B---3--:R0:W-:Y:S04]  /*1f4a0*/  STL.64 [R1+0xb80], R20 ;  /* 0x000b801401007387 */ /* 0x0081e80000100a00 */
[----:B-1----:R-:W3:Y:S04]  /*1f4b0*/  LDL.LU R16, [R1+0x1f0] ;  /* 0x0001f00001107983 */ /* 0x002ee80000300800 */
[----:B------:R-:W3:Y:S04]  /*1f4c0*/  LDL.LU R17, [R1+0x1f4] ;  /* 0x0001f40001117983 */ /* 0x000ee80000300800 */
[----:B------:R-:W4:Y:S04]  /*1f4d0*/  LDL.LU R18, [R1+0x1f8] ;  /* 0x0001f80001127983 */ /* 0x000f280000300800 */
[----:B------:R-:W4:Y:S04]  /*1f4e0*/  LDL.LU R19, [R1+0x1fc] ;  /* 0x0001fc0001137983 */ /* 0x000f280000300800 */
[----:B----4-:R-:W-:Y:S04]  /*1f4f0*/  STL.64 [R1+0xb98], R18 ;  /* 0x000b981201007387 */ /* 0x010fe80000100a00 */
[----:B---3--:R-:W-:Y:S04]  /*1f500*/  STL.64 [R1+0xb90], R16 ;  /* 0x000b901001007387 */ /* 0x008fe80000100a00 */
[----:B--2---:R-:W2:Y:S04]  /*1f510*/  LDL.LU R24, [R1+0x1d0] ;  /* 0x0001d00001187983 */ /* 0x004ea80000300800 */
        /* <DEDUP_REMOVED lines=11> */
[----:B-1----:R-:W2:Y:S04]  /*1f5d0*/  LDL.LU R24, [R1+0xe0] ;  /* 0x0000e00001187983 */ /* 0x002ea80000300800 */
        /* <DEDUP_REMOVED lines=10> */
[----:B--2---:R-:W-:Y:S04]  /*1f680*/  STL.64 [R1+0xbd0], R20 ;  /* 0x000bd01401007387 */ /* 0x004fe80000100a00 */
        /* <DEDUP_REMOVED lines=64> */
[----:B------:R-:W-:Y:S04]  /*1fa90*/  STS.128 [R0+0x1080], R12 ;  /* 0x0010800c00007388 */ /* 0x000fe80000000c00 */
[----:B---3--:R-:W-:Y:S04]  /*1faa0*/  STL.64 [R1+0xc88], R26 ;  /* 0x000c881a01007387 */ /* 0x008fe80000100a00 */
[----:B--2---:R0:W-:Y:S04]  /*1fab0*/  STL.64 [R1+0xc80], R24 ;  /* 0x000c801801007387 */ /* 0x0041e80000100a00 */
[----:B0-----:R-:W2:Y:S04]  /*1fac0*/  LDL.LU R24, [R1] ;  /* 0x0000000001187983 */ /* 0x001ea80000300800 */
[----:B------:R-:W2:Y:S04]  /*1fad0*/  LDL.LU R25, [R1+0x4] ;  /* 0x0000040001197983 */ /* 0x000ea80000300800 */
[----:B------:R-:W2:Y:S04]  /*1fae0*/  LDL.LU R26, [R1+0x8] ;  /* 0x00000800011a7983 */ /* 0x000ea80000300800 */
[----:B------:R-:W2:Y:S04]  /*1faf0*/  LDL.LU R27, [R1+0xc] ;  /* 0x00000c00011b7983 */ /* 0x000ea80000300800 */
[----:B------:R-:W3:Y:S04]  /*1fb00*/  LDL.LU R20, [R1+0xb0] ;  /* 0x0000b00001147983 */ /* 0x000ee80000300800 */
[----:B------:R-:W3:Y:S04]  /*1fb10*/  LDL.LU R21, [R1+0xb4] ;  /* 0x0000b40001157983 */ /* 0x000ee80000300800 */
[----:B------:R-:W3:Y:S04]  /*1fb20*/  LDL.LU R22, [R1+0xb8] ;  /* 0x0000b80001167983 */ /* 0x000ee80000300800 */
[----:B------:R-:W3:Y:S04]  /*1fb30*/  LDL.LU R23, [R1+0xbc] ;  /* 0x0000bc0001177983 */ /* 0x000ee80000300800 */
[----:B------:R-:W4:Y:S04]  /*1fb40*/  LDL.LU R16, [R1+0xf0] ;  /* 0x0000f00001107983 */ /* 0x000f280000300800 */
[----:B------:R-:W4:Y:S04]  /*1fb50*/  LDL.LU R17, [R1+0xf4] ;  /* 0x0000f40001117983 */ /* 0x000f280000300800 */
[----:B------:R-:W4:Y:S04]  /*1fb60*/  LDL.LU R18, [R1+0xf8] ;  /* 0x0000f80001127983 */ /* 0x000f280000300800 */
[----:B------:R-:W4:Y:S04]  /*1fb70*/  LDL.LU R19, [R1+0xfc] ;  /* 0x0000fc0001137983 */ /* 0x000f280000300800 */
[----:B------:R-:W5:Y:S04]  /*1fb80*/  LDL.LU R12, [R1+0x170] ;  /* 0x00017000010c7983 */ /* 0x000f680000300800 */
[----:B------:R-:W5:Y:S04]  /*1fb90*/  LDL.LU R13, [R1+0x174] ;  /* 0x00017400010d7983 */ /* 0x000f680000300800 */
[----:B------:R-:W5:Y:S04]  /*1fba0*/  LDL.LU R14, [R1+0x178] ;  /* 0x00017800010e7983 */ /* 0x000f680000300800 */
[----:B------:R-:W5:Y:S04]  /*1fbb0*/  LDL.LU R15, [R1+0x17c] ;  /* 0x00017c00010f7983 */ /* 0x000f680000300800 */
[----:B------:R0:W-:Y:S04]  /*1fbc0*/  STS.128 [R0+0x200], R8 ;  /* 0x0002000800007388 */ /* 0x0001e80000000c00 */
[----:B------:R1:W-:Y:S04]  /*1fbd0*/  STS.128 [R0+0x1200], R4 ;  /* 0x0012000400007388 */ /* 0x0003e80000000c00 */
[----:B0-----:R-:W3:Y:S04]  /*1fbe0*/  LDL.LU R8, [R1+0x350] ;  /* 0x0003500001087983 */ /* 0x001ee80000300800 */
[----:B------:R-:W3:Y:S04]  /*1fbf0*/  LDL.LU R9, [R1+0x354] ;  /* 0x0003540001097983 */ /* 0x000ee80000300800 */
[----:B------:R-:W3:Y:S04]  /*1fc00*/  LDL.LU R10, [R1+0x358] ;  /* 0x00035800010a7983 */ /* 0x000ee80000300800 */
[----:B------:R-:W3:Y:S04]  /*1fc10*/  LDL.LU R11, [R1+0x35c] ;  /* 0x00035c00010b7983 */ /* 0x000ee80000300800 */
[----:B-1----:R-:W3:Y:S04]  /*1fc20*/  LDL.LU R4, [R1+0x260] ;  /* 0x0002600001047983 */ /* 0x002ee80000300800 */
[----:B------:R-:W3:Y:S04]  /*1fc30*/  LDL.LU R5, [R1+0x264] ;  /* 0x0002640001057983 */ /* 0x000ee80000300800 */
[----:B------:R-:W3:Y:S04]  /*1fc40*/  LDL.LU R6, [R1+0x268] ;  /* 0x0002680001067983 */ /* 0x000ee80000300800 */
[----:B------:R-:W3:Y:S04]  /*1fc50*/  LDL.LU R7, [R1+0x26c] ;  /* 0x00026c0001077983 */ /* 0x000ee80000300800 */
[----:B--2---:R0:W-:Y:S04]  /*1fc60*/  STS.128 [R0+0x280], R24 ;  /* 0x0002801800007388 */ /* 0x0041e80000000c00 */
[----:B0-----:R-:W2:Y:S04]  /*1fc70*/  LDL.LU.64 R26, [R1+0xc88] ;  /* 0x000c8800011a7983 */ /* 0x001ea80000300a00 */
[----:B------:R-:W2:Y:S04]  /*1fc80*/  LDL.LU.64 R24, [R1+0xc80] ;  /* 0x000c800001187983 */ /* 0x000ea80000300a00 */
        /* <DEDUP_REMOVED lines=27> */
[----:B---3--:R-:W-:Y:S04]  /*1fe40*/  STS.128 [R0+0x1800], R20 ;  /* 0x0018001400007388 */ /* 0x008fe80000000c00 */
[----:B--2---:R0:W-:Y:S04]  /*1fe50*/  STS.128 [R0+0x800], R24 ;  /* 0x0008001800007388 */ /* 0x0041e80000000c00 */
[----:B0-----:R-:W2:Y:S04]  /*1fe60*/  LDL.LU.64 R26, [R1+0xbe8] ;  /* 0x000be800011a7983 */ /* 0x001ea80000300a00 */
[----:B------:R-:W2:Y:S04]  /*1fe70*/  LDL.LU.64 R24, [R1+0xbe0] ;  /* 0x000be00001187983 */ /* 0x000ea80000300a00 */
[----:B------:R-:W3:Y:S04]  /*1fe80*/  LDL.LU.64 R22, [R1+0xbd8] ;  /* 0x000bd80001167983 */ /* 0x000ee80000300a00 */
[----:B------:R-:W3:Y:S04]  /*1fe90*/  LDL.LU.64 R20, [R1+0xbd0] ;  /* 0x000bd00001147983 */ /* 0x000ee80000300a00 */
[----:B--2---:R0:W-:Y:S04]  /*1fea0*/  STS.128 [R0+0x880], R24 ;  /* 0x0008801800007388 */ /* 0x0041e80000000c00 */
[----:B---3--:R1:W-:Y:S04]  /*1feb0*/  STS.128 [R0+0x1880], R20 ;  /* 0x0018801400007388 */ /* 0x0083e80000000c00 */
[----:B0-----:R-:W2:Y:S04]  /*1fec0*/  LDL.LU.64 R26, [R1+0xbc8] ;  /* 0x000bc800011a7983 */ /* 0x001ea80000300a00 */
[----:B------:R-:W2:Y:S04]  /*1fed0*/  LDL.LU.64 R24, [R1+0xbc0] ;  /* 0x000bc00001187983 */ /* 0x000ea80000300a00 */
[----:B-1----:R-:W3:Y:S04]  /*1fee0*/  LDL.LU.64 R22, [R1+0xbb8] ;  /* 0x000bb80001167983 */ /* 0x002ee80000300a00 */
[----:B------:R-:W3:Y:S04]  /*1fef0*/  LDL.LU.64 R20, [R1+0xbb0] ;  /* 0x000bb00001147983 */ /* 0x000ee80000300a00 */
[----:B----4-:R-:W-:Y:S04]  /*1ff00*/  STS.128 [R0+0x1a00], R16 ;  /* 0x001a001000007388 */ /* 0x010fe80000000c00 */
[----:B--2---:R0:W-:Y:S04]  /*1ff10*/  STS.128 [R0+0xa00], R24 ;  /* 0x000a001800007388 */ /* 0x0041e80000000c00 */
[----:B---3--:R1:W-:Y:S04]  /*1ff20*/  STS.128 [R0+0xa80], R20 ;  /* 0x000a801400007388 */ /* 0x0083e80000000c00 */
[----:B0-----:R-:W2:Y:S04]  /*1ff30*/  LDL.LU.64 R26, [R1+0xba8] ;  /* 0x000ba800011a7983 */ /* 0x001ea80000300a00 */
[----:B------:R-:W2:Y:S04]  /*1ff40*/  LDL.LU.64 R24, [R1+0xba0] ;  /* 0x000ba00001187983 */ /* 0x000ea80000300a00 */
[----:B------:R-:W3:Y:S04]  /*1ff50*/  LDL.LU.64 R18, [R1+0xb98] ;  /* 0x000b980001127983 */ /* 0x000ee80000300a00 */
[----:B------:R-:W3:Y:S04]  /*1ff60*/  LDL.LU.64 R16, [R1+0xb90] ;  /* 0x000b900001107983 */ /* 0x000ee80000300a00 */
[----:B-1----:R-:W4:Y:S04]  /*1ff70*/  LDL.LU.64 R22, [R1+0xb88] ;  /* 0x000b880001167983 */ /* 0x002f280000300a00 */
[----:B------:R-:W4:Y:S04]  /*1ff80*/  LDL.LU.64 R20, [R1+0xb80] ;  /* 0x000b800001147983 */ /* 0x000f280000300a00 */
[----:B-----5:R0:W-:Y:S04]  /*1ff90*/  STS.128 [R0+0x1a80], R12 ;  /* 0x001a800c00007388 */ /* 0x0201e80000000c00 */
[----:B0-----:R-:W5:Y:S04]  /*1ffa0*/  LDL R14, [R1+0x7a0] ;  /* 0x0007a000010e7983 */ /* 0x001f680000100800 */
[----:B--2---:R0:W-:Y:S04]  /*1ffb0*/  STS.128 [R0+0xc00], R24 ;  /* 0x000c001800007388 */ /* 0x0041e80000000c00 */
[----:B---3--:R1:W-:Y:S04]  /*1ffc0*/  STS.128 [R0+0x1c00], R16 ;  /* 0x001c001000007388 */ /* 0x0083e80000000c00 */
[----:B0-----:R-:W2:Y:S04]  /*1ffd0*/  LDL.LU.64 R26, [R1+0xb78] ;  /* 0x000b7800011a7983 */ /* 0x001ea80000300a00 */
[----:B------:R-:W2:Y:S04]  /*1ffe0*/  LDL.LU.64 R24, [R1+0xb70] ;  /* 0x000b700001187983 */ /* 0x000ea80000300a00 */
[----:B-1----:R-:W3:Y:S04]  /*1fff0*/  LDL.LU.64 R18, [R1+0xb68] ;  /* 0x000b680001127983 */ /* 0x002ee80000300a00 */
[----:B------:R-:W3:Y:S04]  /*20000*/  LDL.LU.64 R16, [R1+0xb60] ;  /* 0x000b600001107983 */ /* 0x000ee80000300a00 */
[----:B------:R-:W5:Y:S04]  /*20010*/  LDL.LU R3, [R1+0x9d0] ;  /* 0x0009d00001037983 */ /* 0x000f680000300800 */
[----:B----4-:R0:W-:Y:S04]  /*20020*/  STS.128 [R0+0xc80], R20 ;  /* 0x000c801400007388 */ /* 0x0101e80000000c00 */
[----:B0-----:R-:W4:Y:S04]  /*20030*/  LDL.LU.64 R22, [R1+0xb58] ;  /* 0x000b580001167983 */ /* 0x001f280000300a00 */
[----:B------:R-:W4:Y:S04]  /*20040*/  LDL.LU.64 R20, [R1+0xb50] ;  /* 0x000b500001147983 */ /* 0x000f280000300a00 */
[----:B------:R-:W-:Y:S04]  /*20050*/  STS.128 [R0+0x1c80], R4 ;  /* 0x001c800400007388 */ /* 0x000fe80000000c00 */
[----:B------:R-:W-:Y:S01]  /*20060*/  STS.128 [R0+0xe00], R8 ;  /* 0x000e000800007388 */ /* 0x000fe20000000c00 */
[----:B------:R-:W-:-:S02]  /*20070*/  LOP3.LUT R13, R2, 0x20, RZ, 0x3c, !PT ;  /* 0x00000020020d7812 */ /* 0x000fc400078e3cff */
[----:B------:R-:W-:Y:S01]  /*20080*/  LOP3.LUT R12, R2, 0x40, RZ, 0x3c, !PT ;  /* 0x00000040020c7812 */ /* 0x000fe200078e3cff */
[----:B------:R-:W0:Y:S04]  /*20090*/  S2R R29, SR_TID.X ;  /* 0x00000000001d7919 */ /* 0x000e280000002100 */
[----:B--2---:R-:W-:Y:S04]  /*200a0*/  STS.128 [R0+0x1e80], R24 ;  /* 0x001e801800007388 */ /* 0x004fe80000000c00 */
[----:B---3--:R-:W-:Y:S04]  /*200b0*/  STS.128 [R0+0x1e00], R16 ;  /* 0x001e001000007388 */ /* 0x008fe80000000c00 */
[----:B----4-:R-:W-:Y:S04]  /*200c0*/  STS.128 [R0+0xe80], R20 ;  /* 0x000e801400007388 */ /* 0x010fe80000000c00 */
[----:B------:R-:W-:Y:S06]  /*200d0*/  BAR.SYNC.DEFER_BLOCKING 0x0 ;  /* 0x0000000000007b1d */ /* 0x000fec0000010000 */
[----:B------:R-:W1:Y:S04]  /*200e0*/  LDS.128 R4, [R2] ;  /* 0x0000000002047984 */ /* 0x000e680000000c00 */
[----:B------:R-:W2:Y:S04]  /*200f0*/  LDS.128 R16, [R12] ;  /* 0x000000000c107984 */ /* 0x000ea80000000c00 */
[----:B-1----:R-:W-:Y:S01]  /*20100*/  STL.64 [R1+0xd0], R4 ;  /* 0x0000d00401007387 */ /* 0x002fe20000100a00 */
[----:B------:R-:W-:-:S03]  /*20110*/  IMAD.MOV.U32 R9, RZ, RZ, R4 ;  /* 0x000000ffff097224 */ /* 0x000fc600078e0004 */
[----:B------:R-:W-:Y:S04]  /*20120*/  STL.64 [R1+0xd8], R6 ;  /* 0x0000d80601007387 */ /* 0x000fe80000100a00 */
[----:B------:R-:W1:Y:S01]  /*20130*/  LDS.128 R4, [R13] ;  /* 0x000000000d047984 */ /* 0x000e620000000c00 */
[----:B--2---:R-:W-:-:S03]  /*20140*/  IMAD.MOV.U32 R11, RZ, RZ, R16 ;  /* 0x000000ffff0b7224 */ /* 0x004fc600078e0010 */
[----:B-1----:R-:W-:Y:S04]  /*20150*/  STL [R1+0x94], R5 ;  /* 0x0000940501007387 */ /* 0x002fe80000100800 */
[----:B------:R-:W-:Y:S04]  /*20160*/  STL.64 [R1+0x98], R6 ;  /* 0x0000980601007387 */ /* 0x000fe80000100a00 */
[----:B------:R1:W-:Y:S02]  /*20170*/  STL.64 [R1+0x160], R16 ;  /* 0x0001601001007387 */ /* 0x0003e40000100a00 */
[----:B-1----:R-:W-:-:S05]  /*20180*/  LOP3.LUT R16, R2, 0x60, RZ, 0x3c, !PT ;  /* 0x0000006002107812 */ /* 0x002fca00078e3cff */
[----:B------:R-:W1:Y:S04]  /*20190*/  LDS.128 R24, [R16] ;  /* 0x0000000010187984 */ /* 0x000e680000000c00 */
[----:B------:R-:W-:Y:S04]  /*201a0*/  STL.64 [R1+0x168], R18 ;  /* 0x0001681201007387 */ /* 0x000fe80000100a00 */
[----:B-1----:R-:W-:Y:S01]  /*201b0*/  STL.64 [R1+0x1c0], R24 ;  /* 0x0001c01801007387 */ /* 0x002fe20000100a00 */
[----:B------:R-:W-:-:S03]  /*201c0*/  IMAD.MOV.U32 R22, RZ, RZ, R24 ;  /* 0x000000ffff167224 */ /* 0x000fc600078e0018 */
[----:B------:R-:W-:Y:S04]  /*201d0*/  STL.64 [R1+0x1c8], R26 ;  /* 0x0001c81a01007387 */ /* 0x000fe80000100a00 */
[----:B------:R-:W1:Y:S04]  /*201e0*/  LDS.128 R24, [R2+0x2000] ;  /* 0x0020000002187984 */ /* 0x000e680000000c00 */
[----:B-1----:R-:W-:Y:S01]  /*201f0*/  STL.64 [R1+0x210], R24 ;  /* 0x0002101801007387 */ /* 0x002fe20000100a00 */
[----:B------:R-:W-:-:S03]  /*20200*/  IMAD.MOV.U32 R20, RZ, RZ, R24 ;  /* 0x000000ffff147224 */ /* 0x000fc600078e0018 */
[----:B------:R-:W-:Y:S04]  /*20210*/  STL.64 [R1+0x218], R26 ;  /* 0x0002181a01007387 */ /* 0x000fe80000100a00 */
[----:B------:R-:W1:Y:S01]  /*20220*/  LDS.128 R24, [R13+0x2000] ;  /* 0x002000000d187984 */ /* 0x000e620000000c00 */
[----:B0-----:R-:W-:Y:S01]  /*20230*/  SHF.R.U32.HI R21, RZ, 0x8, R29 ;  /* 0x00000008ff157819 */ /* 0x001fe2000001161d */
[----:B------:R-:W-:Y:S02]  /*20240*/  IMAD.MOV.U32 R29, RZ, RZ, R4 ;  /* 0x000000ffff1d7224 */ /* 0x000fe400078e0004 */
[----:B-1----:R-:W-:Y:S01]  /*20250*/  STL.64 [R1+0x200], R24 ;  /* 0x0002001801007387 */ /* 0x002fe20000100a00 */
[----:B------:R-:W-:-:S03]  /*20260*/  IMAD.MOV.U32 R19, RZ, RZ, R24 ;  /* 0x000000ffff137224 */ /* 0x000fc600078e0018 */
[----:B------:R-:W-:Y:S04]  /*20270*/  STL.64 [R1+0x208], R26 ;  /* 0x0002081a01007387 */ /* 0x000fe80000100a00 */
[----:B------:R-:W0:Y:S04]  /*20280*/  LDS.128 R24, [R12+0x2000] ;  /* 0x002000000c187984 */ /* 0x000e280000000c00 */
[----:B------:R-:W-:Y:S04]  /*20290*/  STL [R1+0xb34], R29 ;  /* 0x000b341d01007387 */ /* 0x000fe80000100800 */
[----:B0-----:R-:W-:Y:S01]  /*202a0*/  STL.64 [R1+0x1f0], R24 ;  /* 0x0001f01801007387 */ /* 0x001fe20000100a00 */
[----:B------:R-:W-:-:S03]  /*202b0*/  IMAD.MOV.U32 R18, RZ, RZ, R24 ;  /* 0x000000ffff127224 */ /* 0x000fc600078e0018 */
[----:B------:R-:W-:Y:S04]  /*202c0*/  STL.64 [R1+0x1f8], R26 ;  /* 0x0001f81a01007387 */ /* 0x000fe80000100a00 */
[----:B------:R-:W0:Y:S04]  /*202d0*/  LDS.128 R24, [R16+0x2000] ;  /* 0x0020000010187984 */ /* 0x000e280000000c00 */
[----:B0-----:R-:W-:Y:S01]  /*202e0*/  STL.64 [R1+0x1a0], R24 ;  /* 0x0001a01801007387 */ /* 0x001fe20000100a00 */
[----:B------:R-:W-:-:S03]  /*202f0*/  IMAD.MOV.U32 R17, RZ, RZ, R24 ;  /* 0x000000ffff117224 */ /* 0x000fc600078e0018 */
[----:B------:R-:W-:Y:S04]  /*20300*/  STL.64 [R1+0x1a8], R26 ;  /* 0x0001a81a01007387 */ /* 0x000fe80000100a00 */
[----:B------:R-:W0:Y:S01]  /*20310*/  LDS.128 R24, [R2+0x4000] ;  /* 0x0040000002187984 */ /* 0x000e220000000c00 */
[----:B------:R-:W-:Y:S01]  /*20320*/  SGXT.U32 R21, R21, 0x1 ;  /* 0x000000011515781a */ /* 0x000fe20000000000 */
[C---:B-----5:R-:W-:Y:S01]  /*20330*/  IMAD R4, R3.reuse, c[0x0][0x194], RZ ;  /* 0x0000650003047a24 */ /* 0x060fe200078e02ff */
[----:B------:R-:W-:Y:S02]  /*20340*/  ISETP.GE.AND P0, PT, R3, c[0x0][0x178], PT ;  /* 0x00005e0003007a0c */ /* 0x000fe40003f06270 */
[C---:B------:R-:W-:Y:S02]  /*20350*/  LOP3.LUT R5, R14.reuse, R21, RZ, 0xfc, !PT ;  /* 0x000000150e057212 */ /* 0x040fe400078efcff */
[----:B------:R-:W-:-:S02]  /*20360*/  LOP3.LUT R7, R14, 0x2, R21, 0xfe, !PT ;  /* 0x000000020e077812 */ /* 0x000fc400078efe15 */
[C---:B------:R-:W-:Y:S01]  /*20370*/  ISETP.LT.AND P1, PT, R5.reuse, c[0x0][0x17c], !P0 ;  /* 0x00005f0005007a0c */ /* 0x040fe20004721270 */
[----:B------:R-:W-:Y:S01]  /*20380*/  IMAD R5, R5, c[0x0][0x198], RZ ;  /* 0x0000660005057a24 */ /* 0x000fe200078e02ff */
[C---:B------:R-:W-:Y:S02]  /*20390*/  LEA R3, P2, R4.reuse, c[0x0][0x170], 0x1 ;  /* 0x00005c0004037a11 */ /* 0x040fe400078408ff */
[C---:B------:R-:W-:Y:S01]  /*203a0*/  ISETP.LT.AND P5, PT, R7.reuse, c[0x0][0x17c], !P0 ;  /* 0x00005f0007007a0c */ /* 0x040fe200047a1270 */
[----:B------:R-:W-:Y:S01]  /*203b0*/  IMAD R7, R7, c[0x0][0x198], RZ ;  /* 0x0000660007077a24 */ /* 0x000fe200078e02ff */
[----:B------:R-:W-:Y:S02]  /*203c0*/  LEA.HI.X.SX32 R0, R4, c[0x0][0x174], 0x1, P2 ;  /* 0x00005d0004007a11 */ /* 0x000fe400010f0eff */
[----:B------:R-:W-:Y:S01]  /*203d0*/  LEA R4, P2, R5, R3, 0x1 ;  /* 0x0000000305047211 */ /* 0x000fe200078408ff */
[----:B0-----:R-:W-:Y:S01]  /*203e0*/  STL.64 [R1+0x1e0], R24 ;  /* 0x0001e01801007387 */ /* 0x001fe20000100a00 */
[----:B------:R-:W-:-:S03]  /*203f0*/  IMAD.MOV.U32 R15, RZ, RZ, R24 ;  /* 0x000000ffff0f7224 */ /* 0x000fc600078e0018 */
[----:B------:R-:W-:Y:S04]  /*20400*/  STL.64 [R1+0x1e8], R26 ;  /* 0x0001e81a01007387 */ /* 0x000fe80000100a00 */
[----:B------:R-:W0:Y:S01]  /*20410*/  LDS.128 R24, [R13+0x4000] ;  /* 0x004000000d187984 */ /* 0x000e220000000c00 */
[-C--:B------:R-:W-:Y:S02]  /*20420*/  LEA.HI.X.SX32 R5, R5, R0.reuse, 0x1, P2 ;  /* 0x0000000005057211 */ /* 0x080fe400010f0eff */
[C---:B------:R-:W-:Y:S02]  /*20430*/  LEA R6, P3, R7.reuse, R3, 0x1 ;  /* 0x0000000307067211 */ /* 0x040fe400078608ff */
[----:B------:R-:W-:Y:S01]  /*20440*/  LOP3.LUT R8, R14, 0x4, R21, 0xfe, !PT ;  /* 0x000000040e087812 */ /* 0x000fe200078efe15 */
[----:B------:R1:W-:Y:S01]  /*20450*/  @P1 STG.E.U16 [R4.64], R9 ;  /* 0x0000000904001986 */ /* 0x0003e2000c101506 */
[----:B------:R-:W-:-:S02]  /*20460*/  LEA.HI.X.SX32 R7, R7, R0, 0x1, P3 ;  /* 0x0000000007077211 */ /* 0x000fc400018f0eff */
[----:B------:R-:W-:-:S03]  /*20470*/  ISETP.LT.AND P4, PT, R8, c[0x0][0x17c], !P0 ;  /* 0x00005f0008007a0c */ /* 0x000fc60004781270 */
[----:B------:R2:W-:Y:S01]  /*20480*/  @P5 STG.E.U16 [R6.64], R29 ;  /* 0x0000001d06005986 */ /* 0x0005e2000c101506 */
[----:B-1----:R-:W-:-:S05]  /*20490*/  IMAD R4, R8, c[0x0][0x198], RZ ;  /* 0x0000660008047a24 */ /* 0x002fca00078e02ff */
[----:B--2---:R-:W-:-:S04]  /*204a0*/  LEA R6, P3, R4, R3, 0x1 ;  /* 0x0000000304067211 */ /* 0x004fc800078608ff */
[----:B------:R-:W-:-:S05]  /*204b0*/  LEA.HI.X.SX32 R7, R4, R0, 0x1, P3 ;  /* 0x0000000004077211 */ /* 0x000fca00018f0eff */
[----:B------:R1:W-:Y:S04]  /*204c0*/  @P4 STG.E.U16 [R6.64], R11 ;  /* 0x0000000b06004986 */ /* 0x0003e8000c101506 */
[----:B0-----:R-:W-:Y:S04]  /*204d0*/  STL.64 [R1+0x1d0], R24 ;  /* 0x0001d01801007387 */ /* 0x001fe80000100a00 */
[----:B------:R-:W-:Y:S01]  /*204e0*/  STL.64 [R1+0x1d8], R26 ;  /* 0x0001d81a01007387 */ /* 0x000fe20000100a00 */
[----:B-1----:R-:W-:-:S03]  /*204f0*/  IMAD.MOV.U32 R11, RZ, RZ, R24 ;  /* 0x000000ffff0b7224 */ /* 0x002fc600078e0018 */
[----:B------:R-:W0:Y:S01]  /*20500*/  LDS.128 R24, [R12+0x4000] ;  /* 0x004000000c187984 */ /* 0x000e220000000c00 */
[----:B------:R-:W-:-:S04]  /*20510*/  LOP3.LUT R5, R14, 0x6, R21, 0xfe, !PT ;  /* 0x000000060e057812 */ /* 0x000fc800078efe15 */
[C---:B------:R-:W-:Y:S01]  /*20520*/  ISETP.LT.AND P2, PT, R5.reuse, c[0x0][0x17c], !P0 ;  /* 0x00005f0005007a0c */ /* 0x040fe20004741270 */
[----:B------:R-:W-:Y:S01]  /*20530*/  IMAD R5, R5, c[0x0][0x198], RZ ;  /* 0x0000660005057a24 */ /* 0x000fe200078e02ff */
[----:B0-----:R-:W-:Y:S01]  /*20540*/  STL [R1+0x174], R25 ;  /* 0x0001741901007387 */ /* 0x001fe20000100800 */
[----:B------:R-:W-:-:S03]  /*20550*/  IMAD.MOV.U32 R23, RZ, RZ, R24 ;  /* 0x000000ffff177224 */ /* 0x000fc600078e0018 */
[----:B------:R-:W-:Y:S04]  /*20560*/  STL.64 [R1+0x178], R26 ;  /* 0x0001781a01007387 */ /* 0x000fe80000100a00 */
[----:B------:R-:W0:Y:S01]  /*20570*/  LDS.128 R24, [R16+0x4000] ;  /* 0x0040000010187984 */ /* 0x000e220000000c00 */
[----:B------:R-:W-:-:S04]  /*20580*/  LEA R4, P5, R5, R3, 0x1 ;  /* 0x0000000305047211 */ /* 0x000fc800078a08ff */
[----:B------:R-:W-:-:S05]  /*20590*/  LEA.HI.X.SX32 R5, R5, R0, 0x1, P5 ;  /* 0x0000000005057211 */ /* 0x000fca00028f0eff */
[----:B------:R1:W-:Y:S01]  /*205a0*/  @P2 STG.E.U16 [R4.64], R22 ;  /* 0x0000001604002986 */ /* 0x0003e2000c101506 */
[C-C-:B------:R-:W-:Y:S02]  /*205b0*/  LOP3.LUT R9, R14.reuse, 0x8, R21.reuse, 0xfe, !PT ;  /* 0x000000080e097812 */ /* 0x140fe400078efe15 */
[----:B------:R-:W-:Y:S01]  /*205c0*/  LOP3.LUT R10, R14, 0xa, R21, 0xfe, !PT ;  /* 0x0000000a0e0a7812 */ /* 0x000fe200078efe15 */
[----:B0-----:R-:W-:Y:S01]  /*205d0*/  STL [R1+0x184], R25 ;  /* 0x0001841901007387 */ /* 0x001fe20000100800 */
[----:B-1----:R-:W-:-:S03]  /*205e0*/  IMAD.MOV.U32 R22, RZ, RZ, R24 ;  /* 0x000000ffff167224 */ /* 0x002fc600078e0018 */
[----:B------:R-:W-:Y:S04]  /*205f0*/  STL.64 [R1+0x188], R26 ;  /* 0x0001881a01007387 */ /* 0x000fe80000100a00 */
[----:B------:R-:W0:Y:S01]  /*20600*/  LDS.128 R24, [R2+0x6000] ;  /* 0x0060000002187984 */ /* 0x000e220000000c00 */
[C---:B------:R-:W-:Y:S01]  /*20610*/  ISETP.LT.AND P1, PT, R9.reuse, c[0x0][0x17c], !P0 ;  /* 0x00005f0009007a0c */ /* 0x040fe20004721270 */
[----:B------:R-:W-:Y:S01]  /*20620*/  IMAD R9, R9, c[0x0][0x198], RZ ;  /* 0x0000660009097a24 */ /* 0x000fe200078e02ff */
[C---:B------:R-:W-:Y:S01]  /*20630*/  ISETP.LT.AND P3, PT, R10.reuse, c[0x0][0x17c], !P0 ;  /* 0x00005f000a007a0c */ /* 0x040fe20004761270 */
[----:B------:R-:W-:-:S03]  /*20640*/  IMAD R10, R10, c[0x0][0x198], RZ ;  /* 0x000066000a0a7a24 */ /* 0x000fc600078e02ff */
[CC--:B------:R-:W-:Y:S02]  /*20650*/  LEA R6, P4, R9.reuse, R3.reuse, 0x1 ;  /* 0x0000000309067211 */ /* 0x0c0fe400078808ff */
[C---:B------:R-:W-:Y:S02]  /*20660*/  LEA R8, P5, R10.reuse, R3, 0x1 ;  /* 0x000000030a087211 */ /* 0x040fe400078a08ff */
[-C--:B------:R-:W-:Y:S02]  /*20670*/  LEA.HI.X.SX32 R7, R9, R0.reuse, 0x1, P4 ;  /* 0x0000000009077211 */ /* 0x080fe400020f0eff */
[----:B------:R-:W-:-:S03]  /*20680*/  LEA.HI.X.SX32 R9, R10, R0, 0x1, P5 ;  /* 0x000000000a097211 */ /* 0x000fc600028f0eff */
[----:B------:R-:W-:Y:S04]  /*20690*/  @P1 STG.E.U16 [R6.64], R20 ;  /* 0x0000001406001986 */ /* 0x000fe8000c101506 */
[----:B------:R1:W-:Y:S01]  /*206a0*/  @P3 STG.E.U16 [R8.64], R19 ;  /* 0x0000001308003986 */ /* 0x0003e2000c101506 */
[----:B------:R-:W-:-:S03]  /*206b0*/  LOP3.LUT R4, R14, 0xc, R21, 0xfe, !PT ;  /* 0x0000000c0e047812 */ /* 0x000fc600078efe15 */
[----:B0-----:R-:W-:Y:S01]  /*206c0*/  STL.64 [R1+0x1b0], R24 ;  /* 0x0001b01801007387 */ /* 0x001fe20000100a00 */
[----:B-1----:R-:W-:-:S03]  /*206d0*/  IMAD.MOV.U32 R19, RZ, RZ, R24 ;  /* 0x000000ffff137224 */ /* 0x002fc600078e0018 */
[----:B------:R-:W-:Y:S04]  /*206e0*/  STL.64 [R1+0x1b8], R26 ;  /* 0x0001b81a01007387 */ /* 0x000fe80000100a00 */
[----:B------:R-:W0:Y:S01]  /*206f0*/  LDS.128 R24, [R13+0x6000] ;  /* 0x006000000d187984 */ /* 0x000e220000000c00 */
[C---:B------:R-:W-:Y:S01]  /*20700*/  ISETP.LT.AND P4, PT, R4.reuse, c[0x0][0x17c], !P0 ;  /* 0x00005f0004007a0c */ /* 0x040fe20004781270 */
[----:B------:R-:W-:Y:S01]  /*20710*/  IMAD R4, R4, c[0x0][0x198], RZ ;  /* 0x0000660004047a24 */ /* 0x000fe200078e02ff */
[C-C-:B------:R-:W-:Y:S02]  /*20720*/  LOP3.LUT R5, R14.reuse, 0xe, R21.reuse, 0xfe, !PT ;  /* 0x0000000e0e057812 */ /* 0x140fe400078efe15 */
[----:B------:R-:W-:Y:S02]  /*20730*/  LOP3.LUT R9, R14, 0x10, R21, 0xfe, !PT ;  /* 0x000000100e097812 */ /* 0x000fe400078efe15 */
[----:B------:R-:W-:-:S02]  /*20740*/  LEA R6, P2, R4, R3, 0x1 ;  /* 0x0000000304067211 */ /* 0x000fc400078408ff */
[C---:B------:R-:W-:Y:S01]  /*20750*/  ISETP.LT.AND P1, PT, R5.reuse, c[0x0][0x17c], !P0 ;  /* 0x00005f0005007a0c */ /* 0x040fe20004721270 */
[----:B------:R-:W-:Y:S01]  /*20760*/  IMAD R5, R5, c[0x0][0x198], RZ ;  /* 0x0000660005057a24 */ /* 0x000fe200078e02ff */
[----:B------:R-:W-:Y:S02]  /*20770*/  LEA.HI.X.SX32 R7, R4, R0, 0x1, P2 ;  /* 0x0000000004077211 */ /* 0x000fe400010f0eff */
[C---:B------:R-:W-:Y:S01]  /*20780*/  ISETP.LT.AND P2, PT, R9.reuse, c[0x0][0x17c], !P0 ;  /* 0x00005f0009007a0c */ /* 0x040fe20004741270 */
[----:B------:R-:W-:Y:S02]  /*20790*/  IMAD R9, R9, c[0x0][0x198], RZ ;  /* 0x0000660009097a24 */ /* 0x000fe400078e02ff */
[----:B------:R1:W-:Y:S01]  /*207a0*/  @P4 STG.E.U16 [R6.64], R18 ;  /* 0x0000001206004986 */ /* 0x0003e2000c101506 */
[----:B------:R-:W-:-:S04]  /*207b0*/  LEA R4, P4, R5, R3, 0x1 ;  /* 0x0000000305047211 */ /* 0x000fc800078808ff */
[----:B------:R-:W-:Y:S02]  /*207c0*/  LEA.HI.X.SX32 R5, R5, R0, 0x1, P4 ;  /* 0x0000000005057211 */ /* 0x000fe400020f0eff */
[----:B-1----:R-:W-:-:S04]  /*207d0*/  LEA R6, P5, R9, R3, 0x1 ;  /* 0x0000000309067211 */ /* 0x002fc800078a08ff */
[----:B------:R-:W-:Y:S01]  /*207e0*/  LEA.HI.X.SX32 R7, R9, R0, 0x1, P5 ;  /* 0x0000000009077211 */ /* 0x000fe200028f0eff */
[----:B------:R1:W-:Y:S01]  /*207f0*/  @P1 STG.E.U16 [R4.64], R17 ;  /* 0x0000001104001986 */ /* 0x0003e2000c101506 */
[----:B------:R-:W-:-:S03]  /*20800*/  LOP3.LUT R10, R14, 0x12, R21, 0xfe, !PT ;  /* 0x000000120e0a7812 */ /* 0x000fc600078efe15 */
[----:B------:R2:W-:Y:S04]  /*20810*/  @P2 STG.E.U16 [R6.64], R15 ;  /* 0x0000000f06002986 */ /* 0x0005e8000c101506 */
[----:B0-----:R-:W-:Y:S04]  /*20820*/  STL [R1+0x194], R25 ;  /* 0x0001941901007387 */ /* 0x001fe80000100800 */
[----:B------:R-:W-:Y:S01]  /*20830*/  STL.64 [R1+0x198], R26 ;  /* 0x0001981a01007387 */ /* 0x000fe20000100a00 */
[C-C-:B-1----:R-:W-:Y:S02]  /*20840*/  LOP3.LUT R4, R14.reuse, 0x18, R21.reuse, 0xfe, !PT ;  /* 0x000000180e047812 */ /* 0x142fe400078efe15 */
[C-C-:B------:R-:W-:Y:S01]  /*20850*/  LOP3.LUT R5, R14.reuse, 0x1a, R21.reuse, 0xfe, !PT ;  /* 0x0000001a0e057812 */ /* 0x140fe200078efe15 */
[----:B------:R-:W-:Y:S01]  /*20860*/  STL.64 [R1+0xb48], R22 ;  /* 0x000b481601007387 */ /* 0x000fe20000100a00 */
[----:B--2---:R-:W-:-:S02]  /*20870*/  LOP3.LUT R6, R14, 0x14, R21, 0xfe, !PT ;  /* 0x000000140e067812 */ /* 0x004fc400078efe15 */
[----:B------:R-:W-:Y:S01]  /*20880*/  LOP3.LUT R7, R14, 0x16, R21, 0xfe, !PT ;  /* 0x000000160e077812 */ /* 0x000fe200078efe15 */
[----:B------:R-:W-:Y:S04]  /*20890*/  STL [R1+0xb44], R21 ;  /* 0x000b441501007387 */ /* 0x000fe80000100800 */
[----:B------:R-:W0:Y:S04]  /*208a0*/  LDS.128 R20, [R12+0x6000] ;  /* 0x006000000c147984 */ /* 0x000e280000000c00 */
[----:B0-----:R-:W-:Y:S01]  /*208b0*/  STL.64 [R1+0x120], R20 ;  /* 0x0001201401007387 */ /* 0x001fe20000100a00 */
[----:B------:R-:W-:-:S03]  /*208c0*/  IMAD.MOV.U32 R18, RZ, RZ, R20 ;  /* 0x000000ffff127224 */ /* 0x000fc600078e0014 */
[----:B------:R-:W-:Y:S04]  /*208d0*/  STL.64 [R1+0x128], R22 ;  /* 0x0001281601007387 */ /* 0x000fe80000100a00 */
[----:B------:R-:W0:Y:S04]  /*208e0*/  LDS.128 R20, [R16+0x6000] ;  /* 0x0060000010147984 */ /* 0x000e280000000c00 */
[----:B0-----:R-:W-:Y:S01]  /*208f0*/  STL.64 [R1+0x130], R20 ;  /* 0x0001301401007387 */ /* 0x001fe20000100a00 */
[----:B------:R-:W-:Y:S02]  /*20900*/  IMAD.MOV.U32 R29, RZ, RZ, R20 ;  /* 0x000000ffff1d7224 */ /* 0x000fe400078e0014 */
[----:B------:R-:W-:Y:S01]  /*20910*/  IMAD.MOV.U32 R28, RZ, RZ, R22 ;  /* 0x000000ffff1c7224 */ /* 0x000fe200078e0016 */
[----:B------:R-:W-:Y:S04]  /*20920*/  STL [R1+0x13c], R23 ;  /* 0x00013c1701007387 */ /* 0x000fe80000100800 */
[----:B------:R-:W0:Y:S04]  /*20930*/  LDS.128 R20, [R2+0x8000] ;  /* 0x0080000002147984 */ /* 0x000e280000000c00 */
[----:B------:R-:W-:Y:S04]  /*20940*/  STL [R1+0xb08], R28 ;  /* 0x000b081c01007387 */ /* 0x000fe80000100800 */
[----:B0-----:R-:W-:Y:S01]  /*20950*/  STL.64 [R1+0x150], R20 ;  /* 0x0001501401007387 */ /* 0x001fe20000100a00 */
[----:B------:R-:W-:-:S02]  /*20960*/  IMAD.MOV.U32 R17, RZ, RZ, R20 ;  /* 0x000000ffff117224 */ /* 0x000fc400078e0014 */
[----:B------:R-:W-:Y:S01]  /*20970*/  IMAD.MOV.U32 R27, RZ, RZ, R22 ;  /* 0x000000ffff1b7224 */ /* 0x000fe200078e0016 */
[----:B------:R-:W-:Y:S04]  /*20980*/  STL [R1+0x15c], R23 ;  /* 0x00015c1701007387 */ /* 0x000fe80000100800 */
[----:B------:R-:W0:Y:S04]  /*20990*/  LDS.128 R20, [R13+0x8000] ;  /* 0x008000000d147984 */ /* 0x000e280000000c00 */
[----:B------:R-:W-:Y:S04]  /*209a0*/  STL [R1+0xb40], R18 ;  /* 0x000b401201007387 */ /* 0x000fe80000100800 */
[----:B------:R-:W-:Y:S04]  /*209b0*/  STL.64 [R1+0xb38], R16 ;  /* 0x000b381001007387 */ /* 0x000fe80000100a00 */
[----:B------:R-:W-:Y:S04]  /*209c0*/  STL [R1+0xb0c], R27 ;  /* 0x000b0c1b01007387 */ /* 0x000fe80000100800 */
[----:B0-----:R-:W-:Y:S01]  /*209d0*/  STL.64 [R1+0x140], R20 ;  /* 0x0001401401007387 */ /* 0x001fe20000100a00 */
[----:B------:R-:W-:-:S03]  /*209e0*/  IMAD.MOV.U32 R26, RZ, RZ, R22 ;  /* 0x000000ffff1a7224 */ /* 0x000fc600078e0016 */
[----:B------:R0:W-:Y:S04]  /*209f0*/  STL [R1+0x14c], R23 ;  /* 0x00014c1701007387 */ /* 0x0001e80000100800 */
[----:B0-----:R-:W2:Y:S01]  /*20a00*/  LDL.LU.64 R22, [R1+0xb48] ;  /* 0x000b480001167983 */ /* 0x001ea20000300a00 */
[C---:B------:R-:W-:Y:S01]  /*20a10*/  ISETP.LT.AND P3, PT, R10.reuse, c[0x0][0x17c], !P0 ;  /* 0x00005f000a007a0c */ /* 0x040fe20004761270 */
[----:B------:R-:W-:Y:S01]  /*20a20*/  IMAD R10, R10, c[0x0][0x198], RZ ;  /* 0x000066000a0a7a24 */ /* 0x000fe200078e02ff */
[----:B------:R-:W-:Y:S01]  /*20a30*/  ISETP.LT.AND P2, PT, R7, c[0x0][0x17c], !P0 ;  /* 0x00005f0007007a0c */ /* 0x000fe20004741270 */
[----:B------:R-:W3:Y:S03]  /*20a40*/  LDL.LU R21, [R1+0xb44] ;  /* 0x000b440001157983 */ /* 0x000ee60000300800 */
[----:B------:R-:W-:-:S04]  /*20a50*/  LEA R8, P6, R10, R3, 0x1 ;  /* 0x000000030a087211 */ /* 0x000fc800078c08ff */
[----:B------:R-:W-:-:S05]  /*20a60*/  LEA.HI.X.SX32 R9, R10, R0, 0x1, P6 ;  /* 0x000000000a097211 */ /* 0x000fca00030f0eff */
[----:B------:R0:W-:Y:S01]  /*20a70*/  @P3 STG.E.U16 [R8.64], R11 ;  /* 0x0000000b08003986 */ /* 0x0001e2000c101506 */
[----:B------:R-:W-:Y:S01]  /*20a80*/  ISETP.LT.AND P3, PT, R6, c[0x0][0x17c], !P0 ;  /* 0x00005f0006007a0c */ /* 0x000fe20004761270 */
[----:B------:R-:W-:Y:S01]  /*20a90*/  IMAD R7, R7, c[0x0][0x198], RZ ;  /* 0x0000660007077a24 */ /* 0x000fe200078e02ff */
[----:B------:R-:W-:Y:S01]  /*20aa0*/  ISETP.LT.AND P1, PT, R4, c[0x0][0x17c], !P0 ;  /* 0x00005f0004007a0c */ /* 0x000fe20004721270 */
[----:B0-----:R-:W-:Y:S02]  /*20ab0*/  IMAD R8, R6, c[0x0][0x198], RZ ;  /* 0x0000660006087a24 */ /* 0x001fe400078e02ff */
[----:B------:R-:W-:-:S03]  /*20ac0*/  IMAD R9, R4, c[0x0][0x198], RZ ;  /* 0x0000660004097a24 */ /* 0x000fc600078e02ff */
[CC--:B------:R-:W-:Y:S01]  /*20ad0*/  LEA R4, P6, R8.reuse, R3.reuse, 0x1 ;  /* 0x0000000308047211 */ /* 0x0c0fe200078c08ff */
[C---:B------:R-:W-:Y:S01]  /*20ae0*/  IMAD R11, R5.reuse, c[0x0][0x198], RZ ;  /* 0x00006600050b7a24 */ /* 0x040fe200078e02ff */
[----:B------:R-:W-:Y:S02]  /*20af0*/  ISETP.LT.AND P5, PT, R5, c[0x0][0x17c], !P0 ;  /* 0x00005f0005007a0c */ /* 0x000fe400047a1270 */
[-C--:B------:R-:W-:Y:S02]  /*20b00*/  LEA R6, P4, R7, R3.reuse, 0x1 ;  /* 0x0000000307067211 */ /* 0x080fe400078808ff */
[-C--:B------:R-:W-:Y:S02]  /*20b10*/  LEA.HI.X.SX32 R5, R8, R0.reuse, 0x1, P6 ;  /* 0x0000000008057211 */ /* 0x080fe400030f0eff */
[----:B------:R-:W-:Y:S02]  /*20b20*/  LEA R8, P6, R9, R3, 0x1 ;  /* 0x0000000309087211 */ /* 0x000fe400078c08ff */
[----:B------:R-:W-:-:S02]  /*20b30*/  LEA.HI.X.SX32 R7, R7, R0, 0x1, P4 ;  /* 0x0000000007077211 */ /* 0x000fc400020f0eff */
[-C--:B------:R-:W-:Y:S02]  /*20b40*/  LEA.HI.X.SX32 R9, R9, R0.reuse, 0x1, P6 ;  /* 0x0000000009097211 */ /* 0x080fe400030f0eff */
[C---:B------:R-:W-:Y:S01]  /*20b50*/  LEA R10, P4, R11.reuse, R3, 0x1 ;  /* 0x000000030b0a7211 */ /* 0x040fe200078808ff */
[----:B------:R-:W-:Y:S03]  /*20b60*/  STL [R1+0xb10], R26 ;  /* 0x000b101a01007387 */ /* 0x000fe60000100800 */
[----:B------:R-:W-:Y:S01]  /*20b70*/  LEA.HI.X.SX32 R11, R11, R0, 0x1, P4 ;  /* 0x000000000b0b7211 */ /* 0x000fe200020f0eff */
[----:B--2---:R-:W-:Y:S04]  /*20b80*/  @P3 STG.E.U16 [R4.64], R23 ;  /* 0x0000001704003986 */ /* 0x004fe8000c101506 */
[----:B------:R-:W-:Y:S04]  /*20b90*/  @P2 STG.E.U16 [R6.64], R22 ;  /* 0x0000001606002986 */ /* 0x000fe8000c101506 */
[----:B------:R-:W-:Y:S04]  /*20ba0*/  @P1 STG.E.U16 [R8.64], R19 ;  /* 0x0000001308001986 */ /* 0x000fe8000c101506 */
[----:B------:R-:W0:Y:S04]  /*20bb0*/  LDS.128 R16, [R12+0x8000] ;  /* 0x008000000c107984 */ /* 0x000e280000000c00 */
[----:B------:R1:W-:Y:S04]  /*20bc0*/  @P5 STG.E.U16 [R10.64], R24 ;  /* 0x000000180a005986 */ /* 0x0003e8000c101506 */
[----:B0-----:R0:W-:Y:S01]  /*20bd0*/  STL.64 [R1+0xf0], R16 ;  /* 0x0000f01001007387 */ /* 0x0011e20000100a00 */
[----:B------:R-:W-:-:S02]  /*20be0*/  IMAD.MOV.U32 R25, RZ, RZ, R18 ;  /* 0x000000ffff197224 */ /* 0x000fc400078e0012 */
[----:B-1----:R-:W-:Y:S01]  /*20bf0*/  IMAD.MOV.U32 R11, RZ, RZ, R16 ;  /* 0x000000ffff0b7224 */ /* 0x002fe200078e0010 */
[----:B------:R-:W-:Y:S04]  /*20c00*/  STL [R1+0xfc], R19 ;  /* 0x0000fc1301007387 */ /* 0x000fe80000100800 */
[----:B------:R-:W2:Y:S04]  /*20c10*/  LDL.LU R18, [R1+0xb40] ;  /* 0x000b400001127983 */ /* 0x000ea80000300800 */
[----:B0-----:R-:W4:Y:S04]  /*20c20*/  LDL.LU.64 R16, [R1+0xb38] ;  /* 0x000b380001107983 */ /* 0x001f280000300a00 */
[----:B------:R-:W-:Y:S04]  /*20c30*/  STL [R1+0xb14], R25 ;  /* 0x000b141901007387 */ /* 0x000fe80000100800 */
[----:B------:R-:W-:Y:S01]  /*20c40*/  STL [R1+0xb30], R24 ;  /* 0x000b301801007387 */ /* 0x000fe20000100800 */
[----:B------:R-:W-:Y:S01]  /*20c50*/  IMAD.MOV.U32 R15, RZ, RZ, R20 ;  /* 0x000000ffff0f7224 */ /* 0x000fe200078e0014 */
[----:B---3--:R-:W-:-:S04]  /*20c60*/  LOP3.LUT R6, R14, 0x1c, R21, 0xfe, !PT ;  /* 0x0000001c0e067812 */ /* 0x008fc800078efe15 */
[C---:B------:R-:W-:Y:S01]  /*20c70*/  ISETP.LT.AND P1, PT, R6.reuse, c[0x0][0x17c], !P0 ;  /* 0x00005f0006007a0c */ /* 0x040fe20004721270 */
[----:B------:R-:W-:-:S05]  /*20c80*/  IMAD R6, R6, c[0x0][0x198], RZ ;  /* 0x0000660006067a24 */ /* 0x000fca00078e02ff */
[----:B------:R-:W-:-:S04]  /*20c90*/  LEA R8, P5, R6, R3, 0x1 ;  /* 0x0000000306087211 */ /* 0x000fc800078a08ff */
[----:B------:R-:W-:Y:S02]  /*20ca0*/  LEA.HI.X.SX32 R9, R6, R0, 0x1, P5 ;  /* 0x0000000006097211 */ /* 0x000fe400028f0eff */
[C-C-:B------:R-:W-:Y:S02]  /*20cb0*/  LOP3.LUT R5, R14.reuse, 0x1e, R21.reuse, 0xfe, !PT ;  /* 0x0000001e0e057812 */ /* 0x140fe400078efe15 */
[C-C-:B------:R-:W-:Y:S02]  /*20cc0*/  LOP3.LUT R7, R14.reuse, 0x20, R21.reuse, 0xfe, !PT ;  /* 0x000000200e077812 */ /* 0x140fe400078efe15 */
[----:B------:R-:W-:Y:S02]  /*20cd0*/  LOP3.LUT R4, R14, 0x22, R21, 0xfe, !PT ;  /* 0x000000220e047812 */ /* 0x000fe400078efe15 */
[C---:B------:R-:W-:Y:S01]  /*20ce0*/  ISETP.LT.AND P2, PT, R5.reuse, c[0x0][0x17c], !P0 ;  /* 0x00005f0005007a0c */ /* 0x040fe20004741270 */
[----:B------:R-:W-:Y:S01]  /*20cf0*/  IMAD R5, R5, c[0x0][0x198], RZ ;  /* 0x0000660005057a24 */ /* 0x000fe200078e02ff */
[C---:B------:R-:W-:Y:S01]  /*20d00*/  ISETP.LT.AND P3, PT, R7.reuse, c[0x0][0x17c], !P0 ;  /* 0x00005f0007007a0c */ /* 0x040fe20004761270 */
[----:B------:R-:W-:Y:S01]  /*20d10*/  IMAD R7, R7, c[0x0][0x198], RZ ;  /* 0x0000660007077a24 */ /* 0x000fe200078e02ff */
[C---:B------:R-:W-:Y:S01]  /*20d20*/  ISETP.LT.AND P4, PT, R4.reuse, c[0x0][0x17c], !P0 ;  /* 0x00005f0004007a0c */ /* 0x040fe20004781270 */
[----:B------:R-:W-:Y:S01]  /*20d30*/  IMAD R10, R4, c[0x0][0x198], RZ ;  /* 0x00006600040a7a24 */ /* 0x000fe200078e02ff */
[----:B------:R-:W-:-:S02]  /*20d40*/  LEA R4, P6, R5, R3, 0x1 ;  /* 0x0000000305047211 */ /* 0x000fc400078c08ff */
[----:B------:R-:W-:Y:S02]  /*20d50*/  LEA R6, P5, R7, R3, 0x1 ;  /* 0x0000000307067211 */ /* 0x000fe400078a08ff */
[-C--:B------:R-:W-:Y:S02]  /*20d60*/  LEA.HI.X.SX32 R5, R5, R0.reuse, 0x1, P6 ;  /* 0x0000000005057211 */ /* 0x080fe400030f0eff */
[----:B------:R-:W-:Y:S01]  /*20d70*/  LEA.HI.X.SX32 R7, R7, R0, 0x1, P5 ;  /* 0x0000000007077211 */ /* 0x000fe200028f0eff */
[----:B----4-:R-:W0:Y:S04]  /*20d80*/  LDS.128 R24, [R16+0x8000] ;  /* 0x0080000010187984 */ /* 0x010e280000000c00 */
[----:B0-----:R-:W-:Y:S01]  /*20d90*/  STL.64 [R1+0x110], R24 ;  /* 0x0001101801007387 */ /* 0x001fe20000100a00 */
[----:B------:R-:W-:-:S03]  /*20da0*/  IMAD.MOV.U32 R20, RZ, RZ, R24 ;  /* 0x000000ffff147224 */ /* 0x000fc600078e0018 */
[----:B------:R-:W-:Y:S04]  /*20db0*/  STL.64 [R1+0x118], R26 ;  /* 0x0001181a01007387 */ /* 0x000fe80000100a00 */
[----:B------:R-:W0:Y:S04]  /*20dc0*/  LDS.128 R24, [R2+0xa000] ;  /* 0x00a0000002187984 */ /* 0x000e280000000c00 */
[----:B0-----:R-:W-:Y:S01]  /*20dd0*/  STL.64 [R1+0x100], R24 ;  /* 0x0001001801007387 */ /* 0x001fe20000100a00 */
[----:B------:R-:W-:-:S03]  /*20de0*/  IMAD.MOV.U32 R19, RZ, RZ, R24 ;  /* 0x000000ffff137224 */ /* 0x000fc600078e0018 */
[----:B------:R-:W-:Y:S04]  /*20df0*/  STL.64 [R1+0x108], R26 ;  /* 0x0001081a01007387 */ /* 0x000fe80000100a00 */
[----:B------:R-:W0:Y:S04]  /*20e00*/  LDS.128 R24, [R13+0xa000] ;  /* 0x00a000000d187984 */ /* 0x000e280000000c00 */
[----:B--2---:R1:W-:Y:S04]  /*20e10*/  @P1 STG.E.U16 [R8.64], R18 ;  /* 0x0000001208001986 */ /* 0x0043e8000c101506 */
[----:B0-----:R-:W-:Y:S01]  /*20e20*/  STL.64 [R1+0xe0], R24 ;  /* 0x0000e01801007387 */ /* 0x001fe20000100a00 */
[----:B-1----:R-:W-:-:S03]  /*20e30*/  IMAD.MOV.U32 R18, RZ, RZ, R24 ;  /* 0x000000ffff127224 */ /* 0x002fc600078e0018 */
[----:B------:R-:W-:Y:S04]  /*20e40*/  STL.64 [R1+0xe8], R26 ;  /* 0x0000e81a01007387 */ /* 0x000fe80000100a00 */
[----:B------:R-:W0:Y:S04]  /*20e50*/  LDS.128 R24, [R12+0xa000] ;  /* 0x00a000000c187984 */ /* 0x000e280000000c00 */
[----:B------:R1:W-:Y:S04]  /*20e60*/  @P2 STG.E.U16 [R4.64], R29 ;  /* 0x0000001d04002986 */ /* 0x0003e8000c101506 */
[----:B------:R2:W-:Y:S04]  /*20e70*/  @P3 STG.E.U16 [R6.64], R17 ;  /* 0x0000001106003986 */ /* 0x0005e8000c101506 */
[----:B-1----:R-:W3:Y:S01]  /*20e80*/  LDL.LU R29, [R1+0xb34] ;  /* 0x000b3400011d7983 */ /* 0x002ee20000300800 */
[----:B------:R-:W-:-:S02]  /*20e90*/  LEA R8, P1, R10, R3, 0x1 ;  /* 0x000000030a087211 */ /* 0x000fc400078208ff */
[----:B------:R-:W-:Y:S02]  /*20ea0*/  LOP3.LUT R4, R14, 0x24, R21, 0xfe, !PT ;  /* 0x000000240e047812 */ /* 0x000fe400078efe15 */
[----:B------:R-:W-:Y:S01]  /*20eb0*/  LEA.HI.X.SX32 R9, R10, R0, 0x1, P1 ;  /* 0x000000000a097211 */ /* 0x000fe200008f0eff */
[----:B0-----:R-:W-:Y:S01]  /*20ec0*/  STL.64 [R1+0xb0], R24 ;  /* 0x0000b01801007387 */ /* 0x001fe20000100a00 */
[----:B--2---:R-:W-:-:S03]  /*20ed0*/  IMAD.MOV.U32 R17, RZ, RZ, R24 ;  /* 0x000000ffff117224 */ /* 0x004fc600078e0018 */
[----:B------:R-:W-:Y:S04]  /*20ee0*/  STL.64 [R1+0xb8], R26 ;  /* 0x0000b81a01007387 */ /* 0x000fe80000100a00 */
[----:B------:R-:W0:Y:S01]  /*20ef0*/  LDS.128 R24, [R16+0xa000] ;  /* 0x00a0000010187984 */ /* 0x000e220000000c00 */
[----:B------:R-:W-:-:S03]  /*20f00*/  ISETP.LT.AND P2, PT, R4, c[0x0][0x17c], !P0 ;  /* 0x00005f0004007a0c */ /* 0x000fc60004741270 */
[----:B------:R1:W-:Y:S01]  /*20f10*/  @P4 STG.E.U16 [R8.64], R15 ;  /* 0x0000000f08004986 */ /* 0x0003e2000c101506 */
[C-C-:B------:R-:W-:Y:S02]  /*20f20*/  LOP3.LUT R5, R14.reuse, 0x26, R21.reuse, 0xfe, !PT ;  /* 0x000000260e057812 */ /* 0x140fe400078efe15 */
[C-C-:B------:R-:W-:Y:S02]  /*20f30*/  LOP3.LUT R7, R14.reuse, 0x28, R21.reuse, 0xfe, !PT ;  /* 0x000000280e077812 */ /* 0x140fe400078efe15 */
[----:B------:R-:W-:Y:S01]  /*20f40*/  LOP3.LUT R6, R14, 0x2a, R21, 0xfe, !PT ;  /* 0x0000002a0e067812 */ /* 0x000fe200078efe15 */
[----:B-1----:R-:W-:Y:S01]  /*20f50*/  IMAD R9, R4, c[0x0][0x198], RZ ;  /* 0x0000660004097a24 */ /* 0x002fe200078e02ff */
[C---:B------:R-:W-:Y:S01]  /*20f60*/  ISETP.LT.AND P3, PT, R5.reuse, c[0x0][0x17c], !P0 ;  /* 0x00005f0005007a0c */ /* 0x040fe20004761270 */
[----:B------:R-:W-:-:S03]  /*20f70*/  IMAD R5, R5, c[0x0][0x198], RZ ;  /* 0x0000660005057a24 */ /* 0x000fc600078e02ff */
[-C--:B------:R-:W-:Y:S02]  /*20f80*/  LEA R8, P6, R9, R3.reuse, 0x1 ;  /* 0x0000000309087211 */ /* 0x080fe400078c08ff */
[C---:B------:R-:W-:Y:S01]  /*20f90*/  ISETP.LT.AND P1, PT, R7.reuse, c[0x0][0x17c], !P0 ;  /* 0x00005f0007007a0c */ /* 0x040fe20004721270 */
[----:B------:R-:W-:Y:S01]  /*20fa0*/  IMAD R7, R7, c[0x0][0x198], RZ ;  /* 0x0000660007077a24 */ /* 0x000fe200078e02ff */
[----:B------:R-:W-:Y:S01]  /*20fb0*/  LEA.HI.X.SX32 R9, R9, R0, 0x1, P6 ;  /* 0x0000000009097211 */ /* 0x000fe200030f0eff */
[C---:B------:R-:W-:Y:S01]  /*20fc0*/  IMAD R10, R6.reuse, c[0x0][0x198], RZ ;  /* 0x00006600060a7a24 */ /* 0x040fe200078e02ff */
[----:B------:R-:W-:Y:S02]  /*20fd0*/  ISETP.LT.AND P4, PT, R6, c[0x0][0x17c], !P0 ;  /* 0x00005f0006007a0c */ /* 0x000fe40004781270 */
[-C--:B------:R-:W-:Y:S01]  /*20fe0*/  LEA R4, P5, R5, R3.reuse, 0x1 ;  /* 0x0000000305047211 */ /* 0x080fe200078a08ff */
[----:B------:R1:W-:Y:S01]  /*20ff0*/  @P2 STG.E.U16 [R8.64], R11 ;  /* 0x0000000b08002986 */ /* 0x0003e2000c101506 */
[----:B------:R-:W-:-:S02]  /*21000*/  LEA R6, P6, R7, R3, 0x1 ;  /* 0x0000000307067211 */ /* 0x000fc400078c08ff */
[-C--:B------:R-:W-:Y:S02]  /*21010*/  LEA.HI.X.SX32 R5, R5, R0.reuse, 0x1, P5 ;  /* 0x0000000005057211 */ /* 0x080fe400028f0eff */
[-C--:B------:R-:W-:Y:S02]  /*21020*/  LEA.HI.X.SX32 R7, R7, R0.reuse, 0x1, P6 ;  /* 0x0000000007077211 */ /* 0x080fe400030f0eff */
[----:B-1----:R-:W-:Y:S02]  /*21030*/  LEA R8, P2, R10, R3, 0x1 ;  /* 0x000000030a087211 */ /* 0x002fe400078408ff */
[----:B------:R-:W-:Y:S02]  /*21040*/  LOP3.LUT R11, R14, 0x2c, R21, 0xfe, !PT ;  /* 0x0000002c0e0b7812 */ /* 0x000fe400078efe15 */
[----:B------:R-:W-:Y:S01]  /*21050*/  LEA.HI.X.SX32 R9, R10, R0, 0x1, P2 ;  /* 0x000000000a097211 */ /* 0x000fe200010f0eff */
[----:B0-----:R-:W-:Y:S01]  /*21060*/  STL.64 [R1+0x20], R24 ;  /* 0x0000201801007387 */ /* 0x001fe20000100a00 */
[----:B------:R-:W-:-:S03]  /*21070*/  IMAD.MOV.U32 R15, RZ, RZ, R24 ;  /* 0x000000ffff0f7224 */ /* 0x000fc600078e0018 */
[----:B------:R-:W-:Y:S04]  /*21080*/  STL.64 [R1+0x28], R26 ;  /* 0x0000281a01007387 */ /* 0x000fe80000100a00 */
[----:B------:R0:W-:Y:S01]  /*21090*/  @P3 STG.E.U16 [R4.64], R20 ;  /* 0x0000001404003986 */ /* 0x0001e2000c101506 */
[----:B------:R-:W-:-:S03]  /*210a0*/  ISETP.LT.AND P3, PT, R11, c[0x0][0x17c], !P0 ;  /* 0x00005f000b007a0c */ /* 0x000fc60004761270 */
[----:B------:R-:W1:Y:S04]  /*210b0*/  LDS.128 R24, [R2+0xc000] ;  /* 0x00c0000002187984 */ /* 0x000e680000000c00 */
[----:B------:R-:W-:Y:S01]  /*210c0*/  @P1 STG.E.U16 [R6.64], R19 ;  /* 0x0000001306001986 */ /* 0x000fe2000c101506 */
[----:B0-----:R-:W-:-:S03]  /*210d0*/  IMAD R5, R11, c[0x0][0x198], RZ ;  /* 0x000066000b057a24 */ /* 0x001fc600078e02ff */
[----:B------:R-:W-:Y:S04]  /*210e0*/  @P4 STG.E.U16 [R8.64], R18 ;  /* 0x0000001208004986 */ /* 0x000fe8000c101506 */
[----:B------:R-:W0:Y:S04]  /*210f0*/  LDS.128 R8, [R13+0xc000] ;  /* 0x00c000000d087984 */ /* 0x000e280000000c00 */
[----:B-1----:R1:W-:Y:S04]  /*21100*/  STL [R1+0xc0], R24 ;  /* 0x0000c01801007387 */ /* 0x0023e80000100800 */
[----:B------:R0:W-:Y:S04]  /*21110*/  STL.64 [R1+0xc8], R26 ;  /* 0x0000c81a01007387 */ /* 0x0001e80000100a00 */
[----:B-1----:R-:W2:Y:S04]  /*21120*/  LDL.LU R24, [R1+0xb30] ;  /* 0x000b300001187983 */ /* 0x002ea80000300800 */
[----:B------:R-:W-:Y:S01]  /*21130*/  STL [R1+0xb1c], R25 ;  /* 0x000b1c1901007387 */ /* 0x000fe20000100800 */
[----:B0-----:R-:W-:-:S03]  /*21140*/  IMAD.MOV.U32 R26, RZ, RZ, R9 ;  /* 0x000000ffff1a7224 */ /* 0x001fc600078e0009 */
[----:B------:R-:W-:Y:S04]  /*21150*/  STL [R1+0x60], R8 ;  /* 0x0000600801007387 */ /* 0x000fe80000100800 */
[----:B------:R-:W-:Y:S04]  /*21160*/  STL.64 [R1+0x68], R10 ;  /* 0x0000680a01007387 */ /* 0x000fe80000100a00 */
[----:B------:R0:W-:Y:S04]  /*21170*/  STL [R1+0xb20], R26 ;  /* 0x000b201a01007387 */ /* 0x0001e80000100800 */
[----:B------:R-:W1:Y:S04]  /*21180*/  LDS.128 R8, [R12+0xc000] ;  /* 0x00c000000c087984 */ /* 0x000e680000000c00 */
[----:B0-----:R-:W4:Y:S01]  /*21190*/  LDL.LU R26, [R1+0xc0] ;  /* 0x0000c000011a7983 */ /* 0x001f220000300800 */
[----:B------:R-:W-:-:S02]  /*211a0*/  LEA R4, P1, R5, R3, 0x1 ;  /* 0x0000000305047211 */ /* 0x000fc400078208ff */
[C-C-:B------:R-:W-:Y:S02]  /*211b0*/  LOP3.LUT R6, R14.reuse, 0x2e, R21.reuse, 0xfe, !PT ;  /* 0x0000002e0e067812 */ /* 0x140fe400078efe15 */
[----:B------:R-:W-:Y:S02]  /*211c0*/  LEA.HI.X.SX32 R5, R5, R0, 0x1, P1 ;  /* 0x0000000005057211 */ /* 0x000fe400008f0eff */
[----:B------:R-:W-:Y:S02]  /*211d0*/  LOP3.LUT R7, R14, 0x30, R21, 0xfe, !PT ;  /* 0x000000300e077812 */ /* 0x000fe400078efe15 */
[----:B------:R-:W-:Y:S01]  /*211e0*/  ISETP.LT.AND P4, PT, R6, c[0x0][0x17c], !P0 ;  /* 0x00005f0006007a0c */ /* 0x000fe20004781270 */
[----:B------:R-:W-:Y:S01]  /*211f0*/  @P3 STG.E.U16 [R4.64], R17 ;  /* 0x0000001104003986 */ /* 0x000fe2000c101506 */
[C---:B------:R-:W-:Y:S01]  /*21200*/  ISETP.LT.AND P2, PT, R7.reuse, c[0x0][0x17c], !P0 ;  /* 0x00005f0007007a0c */ /* 0x040fe20004741270 */
[----:B------:R-:W-:Y:S02]  /*21210*/  IMAD R7, R7, c[0x0][0x198], RZ ;  /* 0x0000660007077a24 */ /* 0x000fe400078e02ff */
[----:B-1----:R-:W-:-:S02]  /*21220*/  IMAD.MOV.U32 R27, RZ, RZ, R9 ;  /* 0x000000ffff1b7224 */ /* 0x002fc400078e0009 */
[----:B------:R-:W-:Y:S01]  /*21230*/  IMAD R9, R6, c[0x0][0x198], RZ ;  /* 0x0000660006097a24 */ /* 0x000fe200078e02ff */
[----:B------:R0:W-:Y:S04]  /*21240*/  STL [R1+0x50], R8 ;  /* 0x0000500801007387 */ /* 0x0001e80000100800 */
[----:B------:R1:W-:Y:S01]  /*21250*/  STL.64 [R1+0x58], R10 ;  /* 0x0000580a01007387 */ /* 0x0003e20000100a00 */
[-C--:B------:R-:W-:Y:S02]  /*21260*/  LEA R6, P5, R7, R3.reuse, 0x1 ;  /* 0x0000000307067211 */ /* 0x080fe400078a08ff */
[----:B0-----:R-:W-:Y:S02]  /*21270*/  LEA R8, P3, R9, R3, 0x1 ;  /* 0x0000000309087211 */ /* 0x001fe400078608ff */
[----:B-1----:R-:W-:-:S02]  /*21280*/  LOP3.LUT R10, R14, 0x32, R21, 0xfe, !PT ;  /* 0x000000320e0a7812 */ /* 0x002fc400078efe15 */
[----:B------:R-:W-:-:S03]  /*21290*/  LEA.HI.X.SX32 R9, R9, R0, 0x1, P3 ;  /* 0x0000000009097211 */ /* 0x000fc600018f0eff */
[----:B------:R-:W-:Y:S01]  /*212a0*/  IMAD R4, R10, c[0x0][0x198], RZ ;  /* 0x000066000a047a24 */ /* 0x000fe200078e02ff */
[----:B------:R-:W-:Y:S01]  /*212b0*/  LOP3.LUT R5, R14, 0x34, R21, 0xfe, !PT ;  /* 0x000000340e057812 */ /* 0x000fe200078efe15 */
[----:B------:R0:W-:Y:S01]  /*212c0*/  @P4 STG.E.U16 [R8.64], R15 ;  /* 0x0000000f08004986 */ /* 0x0001e2000c101506 */
[----:B------:R-:W-:-:S03]  /*212d0*/  LEA.HI.X.SX32 R7, R7, R0, 0x1, P5 ;  /* 0x0000000007077211 */ /* 0x000fc600028f0eff */
[----:B------:R-:W-:Y:S01]  /*212e0*/  STL.64 [R1+0xb28], R22 ;  /* 0x000b281601007387 */ /* 0x000fe20000100a00 */
[----:B------:R-:W-:-:S03]  /*212f0*/  ISETP.LT.AND P3, PT, R5, c[0x0][0x17c], !P0 ;  /* 0x00005f0005007a0c */ /* 0x000fc60004761270 */
[----:B------:R-:W-:Y:S01]  /*21300*/  STL [R1+0xb24], R21 ;  /* 0x000b241501007387 */ /* 0x000fe20000100800 */
[----:B0-----:R-:W-:-:S03]  /*21310*/  LEA R8, P4, R4, R3, 0x1 ;  /* 0x0000000304087211 */ /* 0x001fc600078808ff */
[----:B------:R-:W0:Y:S01]  /*21320*/  LDS.128 R20, [R16+0xc000] ;  /* 0x00c0000010147984 */ /* 0x000e220000000c00 */
[----:B------:R-:W-:Y:S01]  /*21330*/  IMAD R11, R5, c[0x0][0x198], RZ ;  /* 0x00006600050b7a24 */ /* 0x000fe200078e02ff */
[----:B------:R-:W-:Y:S02]  /*21340*/  LEA.HI.X.SX32 R9, R4, R0, 0x1, P4 ;  /* 0x0000000004097211 */ /* 0x000fe400020f0eff */
[----:B0-----:R0:W-:Y:S01]  /*21350*/  STL.64 [R1+0x8], R22 ;  /* 0x0000081601007387 */ /* 0x0011e20000100a00 */
[----:B------:R-:W-:-:S03]  /*21360*/  IMAD.MOV.U32 R28, RZ, RZ, R21 ;  /* 0x000000ffff1c7224 */ /* 0x000fc600078e0015 */
[----:B0-----:R-:W5:Y:S04]  /*21370*/  LDL.LU.64 R22, [R1+0xb28] ;  /* 0x000b280001167983 */ /* 0x001f680000300a00 */
[----:B------:R-:W2:Y:S04]  /*21380*/  LDL.LU R21, [R1+0xb24] ;  /* 0x000b240001157983 */ /* 0x000ea80000300800 */
[----:B----4-:R-:W-:Y:S04]  /*21390*/  @P2 STG.E.U16 [R6.64], R26 ;  /* 0x0000001a06002986 */ /* 0x010fe8000c101506 */
[----:B------:R-:W0:Y:S04]  /*213a0*/  LDS.128 R4, [R2+0xe000] ;  /* 0x00e0000002047984 */ /* 0x000e280000000c00 */
[----:B0-----:R0:W-:Y:S04]  /*213b0*/  STL [R1+0xb04], R6 ;  /* 0x000b040601007387 */ /* 0x0011e80000100800 */
[----:B0-----:R-:W4:Y:S04]  /*213c0*/  LDL.LU R6, [R1+0x50] ;  /* 0x0000500001067983 */ /* 0x001f280000300800 */
[----:B------:R0:W-:Y:S04]  /*213d0*/  STL [R1+0xae4], R7 ;  /* 0x000ae40701007387 */ /* 0x0001e80000100800 */
[----:B0-----:R-:W3:Y:S01]  /*213e0*/  LDL.LU R7, [R1+0x60] ;  /* 0x0000600001077983 */ /* 0x001ee20000300800 */
[----:B------:R-:W-:-:S02]  /*213f0*/  ISETP.LT.AND P1, PT, R10, c[0x0][0x17c], !P0 ;  /* 0x00005f000a007a0c */ /* 0x000fc40004721270 */
[----:B------:R-:W-:-:S04]  /*21400*/  LEA R10, P2, R11, R3, 0x1 ;  /* 0x000000030b0a7211 */ /* 0x000fc800078408ff */
[----:B------:R-:W-:Y:S02]  /*21410*/  LEA.HI.X.SX32 R11, R11, R0, 0x1, P2 ;  /* 0x000000000b0b7211 */ /* 0x000fe400010f0eff */
[----:B--2---:R-:W-:-:S05]  /*21420*/  LOP3.LUT R2, R14, 0x36, R21, 0xfe, !PT ;  /* 0x000000360e027812 */ /* 0x004fca00078efe15 */
[----:B---3--:R0:W-:Y:S04]  /*21430*/  @P1 STG.E.U16 [R8.64], R7 ;  /* 0x0000000708001986 */ /* 0x0081e8000c101506 */
[----:B----4-:R-:W-:Y:S01]  /*21440*/  @P3 STG.E.U16 [R10.64], R6 ;  /* 0x000000060a003986 */ /* 0x010fe2000c101506 */
[----:B0-----:R-:W-:-:S04]  /*21450*/  LOP3.LUT R8, R14, 0x38, R21, 0xfe, !PT ;  /* 0x000000380e087812 */ /* 0x001fc800078efe15 */
[C---:B------:R-:W-:Y:S01]  /*21460*/  ISETP.LT.AND P4, PT, R8.reuse, c[0x0][0x17c], !P0 ;  /* 0x00005f0008007a0c */ /* 0x040fe20004781270 */
[----:B------:R-:W-:Y:S02]  /*21470*/  IMAD R17, R8, c[0x0][0x198], RZ ;  /* 0x0000660008117a24 */ /* 0x000fe400078e02ff */
[----:B------:R-:W0:Y:S04]  /*21480*/  LDS.128 R8, [R13+0xe000] ;  /* 0x00e000000d087984 */ /* 0x000e280000000c00 */
[----:B------:R-:W1:Y:S04]  /*21490*/  LDS.128 R12, [R12+0xe000] ;  /* 0x00e000000c0c7984 */ /* 0x000e680000000c00 */
[----:B0-----:R0:W-:Y:S04]  /*214a0*/  STL [R1+0xb00], R10 ;  /* 0x000b000a01007387 */ /* 0x0011e80000100800 */
[----:B0-----:R-:W2:Y:S04]  /*214b0*/  LDL R10, [R1+0x7a0] ;  /* 0x0007a000010a7983 */ /* 0x001ea80000100800 */
[----:B------:R-:W-:Y:S04]  /*214c0*/  STL [R1+0xae0], R11 ;  /* 0x000ae00b01007387 */ /* 0x000fe80000100800 */
[----:B-1----:R0:W-:Y:S04]  /*214d0*/  STL [R1+0xb18], R14 ;  /* 0x000b180e01007387 */ /* 0x0021e80000100800 */
[----:B0-----:R-:W3:Y:S04]  /*214e0*/  LDL.LU R14, [R1+0xd0] ;  /* 0x0000d000010e7983 */ /* 0x001ee80000300800 */
[----:B------:R-:W0:Y:S01]  /*214f0*/  S2R R11, SR_TID.X ;  /* 0x00000000000b7919 */ /* 0x000e220000002100 */
[C---:B------:R-:W-:Y:S01]  /*21500*/  ISETP.LT.AND P3, PT, R2.reuse, c[0x0][0x17c], !P0 ;  /* 0x00005f0002007a0c */ /* 0x040fe20004761270 */
[----:B------:R-:W-:-:S05]  /*21510*/  IMAD R2, R2, c[0x0][0x198], RZ ;  /* 0x0000660002027a24 */ /* 0x000fca00078e02ff */
[CC--:B------:R-:W-:Y:S01]  /*21520*/  LEA R18, P1, R2.reuse, R3.reuse, 0x1 ;  /* 0x0000000302127211 */ /* 0x0c0fe200078208ff */
[----:B------:R-:W-:Y:S01]  /*21530*/  IMAD.MOV.U32 R25, RZ, RZ, R20 ;  /* 0x000000ffff197224 */ /* 0x000fe200078e0014 */
[C---:B------:R-:W-:Y:S02]  /*21540*/  LEA R20, P2, R17.reuse, R3, 0x1 ;  /* 0x0000000311147211 */ /* 0x040fe400078408ff */
[-C--:B------:R-:W-:Y:S02]  /*21550*/  LEA.HI.X.SX32 R19, R2, R0.reuse, 0x1, P1 ;  /* 0x0000000002137211 */ /* 0x080fe400008f0eff */
[----:B------:R-:W-:Y:S02]  /*21560*/  LEA.HI.X.SX32 R21, R17, R0, 0x1, P2 ;  /* 0x0000000011157211 */ /* 0x000fe400010f0eff */
[----:B0-----:R-:W-:-:S04]  /*21570*/  SHF.R.U32.HI R11, RZ, 0x8, R11 ;  /* 0x00000008ff0b7819 */ /* 0x001fc8000001160b */
[----:B------:R-:W-:Y:S01]  /*21580*/  SGXT.U32 R11, R11, 0x1 ;  /* 0x000000010b0b781a */ /* 0x000fe20000000000 */
[----:B------:R0:W-:Y:S04]  /*21590*/  @P3 STG.E.U16 [R18.64], R25 ;  /* 0x0000001912003986 */ /* 0x0001e8000c101506 */
[----:B------:R1:W-:Y:S04]  /*215a0*/  @P4 STG.E.U16 [R20.64], R4 ;  /* 0x0000000414004986 */ /* 0x0003e8000c101506 */
[----:B------:R-:W-:Y:S01]  /*215b0*/  STL [R1+0xadc], R15 ;  /* 0x000adc0f01007387 */ /* 0x000fe20000100800 */
[----:B--2---:R-:W-:-:S02]  /*215c0*/  LOP3.LUT R2, R10, 0x3a, R11, 0xfe, !PT ;  /* 0x0000003a0a027812 */ /* 0x004fc400078efe0b */
[----:B------:R-:W-:Y:S02]  /*215d0*/  LOP3.LUT R17, R10, 0x3c, R11, 0xfe, !PT ;  /* 0x0000003c0a117812 */ /* 0x000fe400078efe0b */
[C---:B------:R-:W-:Y:S01]  /*215e0*/  ISETP.LT.AND P3, PT, R2.reuse, c[0x0][0x17c], !P0 ;  /* 0x00005f0002007a0c */ /* 0x040fe20004761270 */
[----:B------:R-:W-:Y:S01]  /*215f0*/  IMAD R2, R2, c[0x0][0x198], RZ ;  /* 0x0000660002027a24 */ /* 0x000fe200078e02ff */
[C---:B------:R-:W-:Y:S01]  /*21600*/  ISETP.LT.AND P4, PT, R17.reuse, c[0x0][0x17c], !P0 ;  /* 0x00005f0011007a0c */ /* 0x040fe20004781270 */
[----:B------:R-:W-:-:S03]  /*21610*/  IMAD R17, R17, c[0x0][0x198], RZ ;  /* 0x0000660011117a24 */ /* 0x000fc600078e02ff */
[CC--:B0-----:R-:W-:Y:S02]  /*21620*/  LEA R18, P1, R2.reuse, R3.reuse, 0x1 ;  /* 0x0000000302127211 */ /* 0x0c1fe400078208ff */
[C---:B-1----:R-:W-:Y:S02]  /*21630*/  LEA R20, P2, R17.reuse, R3, 0x1 ;  /* 0x0000000311147211 */ /* 0x042fe400078408ff */
[-C--:B------:R-:W-:Y:S02]  /*21640*/  LEA.HI.X.SX32 R19, R2, R0.reuse, 0x1, P1 ;  /* 0x0000000002137211 */ /* 0x080fe400008f0eff */
[----:B------:R-:W-:-:S03]  /*21650*/  LEA.HI.X.SX32 R21, R17, R0, 0x1, P2 ;  /* 0x0000000011157211 */ /* 0x000fc600010f0eff */
[----:B------:R-:W-:Y:S04]  /*21660*/  @P3 STG.E.U16 [R18.64], R8 ;  /* 0x0000000812003986 */ /* 0x000fe8000c101506 */
[----:B------:R-:W0:Y:S01]  /*21670*/  LDS.128 R16, [R16+0xe000] ;  /* 0x00e0000010107984 */ /* 0x000e220000000c00 */
[----:B---3--:R-:W-:-:S03]  /*21680*/  PRMT R4, R14, 0x7632, R4 ;  /* 0x000076320e047816 */ /* 0x008fc60000000004 */
[----:B0-----:R0:W-:Y:S04]  /*21690*/  STL [R1+0xad8], R19 ;  /* 0x000ad81301007387 */ /* 0x0011e80000100800 */
[----:B0-----:R-:W2:Y:S04]  /*216a0*/  LDL.LU R19, [R1+0x160] ;  /* 0x0001600001137983 */ /* 0x001ea80000300800 */
[----:B------:R-:W3:Y:S04]  /*216b0*/  LDL.LU R14, [R1+0x1c0] ;  /* 0x0001c000010e7983 */ /* 0x000ee80000300800 */
[----:B------:R-:W4:Y:S01]  /*216c0*/  LDL.LU R15, [R1+0x210] ;  /* 0x00021000010f7983 */ /* 0x000f220000300800 */
[----:B------:R-:W-:-:S04]  /*216d0*/  LOP3.LUT R2, R10, 0x3e, R11, 0xfe, !PT ;  /* 0x0000003e0a027812 */ /* 0x000fc800078efe0b */
[C---:B------:R-:W-:Y:S01]  /*216e0*/  ISETP.LT.AND P2, PT, R2.reuse, c[0x0][0x17c], !P0 ;  /* 0x00005f0002007a0c */ /* 0x040fe20004741270 */
[----:B------:R-:W-:Y:S01]  /*216f0*/  IMAD R2, R2, c[0x0][0x198], RZ ;  /* 0x0000660002027a24 */ /* 0x000fe200078e02ff */
[----:B------:R0:W-:Y:S04]  /*21700*/  @P4 STG.E.U16 [R20.64], R12 ;  /* 0x0000000c14004986 */ /* 0x0001e8000c101506 */
[----:B0-----:R-:W-:-:S04]  /*21710*/  LEA R20, P1, R2, R3, 0x1 ;  /* 0x0000000302147211 */ /* 0x001fc800078208ff */
[----:B------:R-:W-:Y:S02]  /*21720*/  LEA.HI.X.SX32 R21, R2, R0, 0x1, P1 ;  /* 0x0000000002157211 */ /* 0x000fe400008f0eff */
[----:B------:R-:W-:-:S03]  /*21730*/  LOP3.LUT R2, R10, 0x40, R11, 0xfe, !PT ;  /* 0x000000400a027812 */ /* 0x000fc600078efe0b */
[----:B------:R0:W-:Y:S01]  /*21740*/  @P2 STG.E.U16 [R20.64], R16 ;  /* 0x0000001014002986 */ /* 0x0001e2000c101506 */
[C---:B------:R-:W-:Y:S01]  /*21750*/  ISETP.LT.AND P2, PT, R2.reuse, c[0x0][0x17c], !P0 ;  /* 0x00005f0002007a0c */ /* 0x040fe20004741270 */
[----:B------:R-:W-:-:S05]  /*21760*/  IMAD R2, R2, c[0x0][0x198], RZ ;  /* 0x0000660002027a24 */ /* 0x000fca00078e02ff */
[----:B0-----:R-:W-:-:S04]  /*21770*/  LEA R20, P1, R2, R3, 0x1 ;  /* 0x0000000302147211 */ /* 0x001fc800078208ff */
[----:B------:R-:W-:-:S05]  /*21780*/  LEA.HI.X.SX32 R21, R2, R0, 0x1, P1 ;  /* 0x0000000002157211 */ /* 0x000fca00008f0eff */
[----:B------:R0:W-:Y:S02]  /*21790*/  @P2 STG.E.U16 [R20.64], R4 ;  /* 0x0000000414002986 */ /* 0x0001e4000c101506 */
[----:B0-----:R-:W-:Y:S01]  /*217a0*/  PRMT R4, R29, 0x7632, R4 ;  /* 0x000076321d047816 */ /* 0x001fe20000000004 */
[----:B------:R-:W-:Y:S01]  /*217b0*/  IMAD.MOV.U32 R29, RZ, RZ, c[0x0][0x198] ;  /* 0x00006600ff1d7624 */ /* 0x000fe200078e00ff */
[----:B------:R-:W-:-:S03]  /*217c0*/  LOP3.LUT R20, R10, 0x42, R11, 0xfe, !PT ;  /* 0x000000420a147812 */ /* 0x000fc600078efe0b */
[----:B------:R-:W-:Y:S01]  /*217d0*/  IMAD R2, R29, 0x2, R2 ;  /* 0x000000021d027824 */ /* 0x000fe200078e0202 */
[----:B------:R-:W-:-:S04]  /*217e0*/  ISETP.LT.AND P2, PT, R20, c[0x0][0x17c], !P0 ;  /* 0x00005f0014007a0c */ /* 0x000fc80004741270 */
[----:B------:R-:W-:-:S04]  /*217f0*/  LEA R20, P1, R2, R3, 0x1 ;  /* 0x0000000302147211 */ /* 0x000fc800078208ff */
[----:B------:R-:W-:Y:S01]  /*21800*/  LEA.HI.X.SX32 R21, R2, R0, 0x1, P1 ;  /* 0x0000000002157211 */ /* 0x000fe200008f0eff */
[----:B------:R-:W-:-:S04]  /*21810*/  IMAD R2, R29, 0x2, R2 ;  /* 0x000000021d027824 */ /* 0x000fc800078e0202 */
[----:B------:R0:W-:Y:S02]  /*21820*/  @P2 STG.E.U16 [R20.64], R4 ;  /* 0x0000000414002986 */ /* 0x0001e4000c101506 */
[----:B0-----:R-:W-:-:S04]  /*21830*/  LOP3.LUT R20, R10, 0x44, R11, 0xfe, !PT ;  /* 0x000000440a147812 */ /* 0x001fc800078efe0b */
[----:B------:R-:W-:Y:S02]  /*21840*/  ISETP.LT.AND P2, PT, R20, c[0x0][0x17c], !P0 ;  /* 0x00005f0014007a0c */ /* 0x000fe40004741270 */
[----:B------:R-:W-:-:S04]  /*21850*/  LEA R20, P1, R2, R3, 0x1 ;  /* 0x0000000302147211 */ /* 0x000fc800078208ff */
[----:B------:R-:W-:Y:S01]  /*21860*/  LEA.HI.X.SX32 R21, R2, R0, 0x1, P1 ;  /* 0x0000000002157211 */ /* 0x000fe200008f0eff */
[----:B------:R-:W-:Y:S01]  /*21870*/  IMAD R2, R29, 0x2, R2 ;  /* 0x000000021d027824 */ /* 0x000fe200078e0202 */
[----:B--2---:R-:W-:Y:S02]  /*21880*/  PRMT R4, R19, 0x7632, R4 ;  /* 0x0000763213047816 */ /* 0x004fe40000000004 */
[----:B------:R-:W2:Y:S04]  /*21890*/  LDL.LU R19, [R1+0x1a0] ;  /* 0x0001a00001137983 */ /* 0x000ea80000300800 */
[----:B------:R0:W-:Y:S02]  /*218a0*/  @P2 STG.E.U16 [R20.64], R4 ;  /* 0x0000000414002986 */ /* 0x0001e4000c101506 */
[----:B0-----:R-:W-:-:S04]  /*218b0*/  LOP3.LUT R20, R10, 0x46, R11, 0xfe, !PT ;  /* 0x000000460a147812 */ /* 0x001fc800078efe0b */
[----:B------:R-:W-:Y:S02]  /*218c0*/  ISETP.LT.AND P2, PT, R20, c[0x0][0x17c], !P0 ;  /* 0x00005f0014007a0c */ /* 0x000fe40004741270 */
[----:B------:R-:W-:Y:S02]  /*218d0*/  LEA R20, P1, R2, R3, 0x1 ;  /* 0x0000000302147211 */ /* 0x000fe400078208ff */
[----:B---3--:R-:W-:Y:S02]  /*218e0*/  PRMT R4, R14, 0x7632, R4 ;  /* 0x000076320e047816 */ /* 0x008fe40000000004 */
[----:B------:R-:W-:Y:S01]  /*218f0*/  LEA.HI.X.SX32 R21, R2, R0, 0x1, P1 ;  /* 0x0000000002157211 */ /* 0x000fe200008f0eff */
[----:B------:R-:W-:Y:S01]  /*21900*/  IMAD R2, R29, 0x2, R2 ;  /* 0x000000021d027824 */ /* 0x000fe200078e0202 */
[----:B------:R-:W3:Y:S05]  /*21910*/  LDL.LU R14, [R1+0x1e0] ;  /* 0x0001e000010e7983 */ /* 0x000eea0000300800 */
[----:B------:R0:W-:Y:S02]  /*21920*/  @P2 STG.E.U16 [R20.64], R4 ;  /* 0x0000000414002986 */ /* 0x0001e4000c101506 */
[----:B0-----:R-:W-:-:S04]  /*21930*/  LOP3.LUT R20, R10, 0x48, R11, 0xfe, !PT ;  /* 0x000000480a147812 */ /* 0x001fc800078efe0b */
[----:B------:R-:W-:Y:S02]  /*21940*/  ISETP.LT.AND P2, PT, R20, c[0x0][0x17c], !P0 ;  /* 0x00005f0014007a0c */ /* 0x000fe40004741270 */
[C---:B------:R-:W-:Y:S02]  /*21950*/  LEA R20, P1, R2.reuse, R3, 0x1 ;  /* 0x0000000302147211 */ /* 0x040fe400078208ff */
[----:B----4-:R-:W-:Y:S02]  /*21960*/  PRMT R4, R15, 0x7632, R4 ;  /* 0x000076320f047816 */ /* 0x010fe40000000004 */
[----:B------:R-:W-:Y:S01]  /*21970*/  LEA.HI.X.SX32 R21, R2, R0, 0x1, P1 ;  /* 0x0000000002157211 */ /* 0x000fe200008f0eff */
[----:B------:R-:W4:Y:S06]  /*21980*/  LDL.LU R15, [R1+0x1d0] ;  /* 0x0001d000010f7983 */ /* 0x000f2c0000300800 */
[----:B------:R0:W-:Y:S04]  /*21990*/  @P2 STG.E.U16 [R20.64], R4 ;  /* 0x0000000414002986 */ /* 0x0001e8000c101506 */
[----:B0-----:R-:W2:Y:S01]  /*219a0*/  LDL.LU R21, [R1+0x200] ;  /* 0x0002000001157983 */ /* 0x001ea20000300800 */
[----:B------:R-:W-:Y:S01]  /*219b0*/  LOP3.LUT R20, R10, 0x4a, R11, 0xfe, !PT ;  /* 0x0000004a0a147812 */ /* 0x000fe200078efe0b */
[----:B------:R-:W-:-:S03]  /*219c0*/  IMAD R2, R29, 0x2, R2 ;  /* 0x000000021d027824 */ /* 0x000fc600078e0202 */
[----:B------:R-:W-:Y:S02]  /*219d0*/  ISETP.LT.AND P2, PT, R20, c[0x0][0x17c], !P0 ;  /* 0x00005f0014007a0c */ /* 0x000fe40004741270 */
[C---:B------:R-:W-:Y:S02]  /*219e0*/  LEA R20, P1, R2.reuse, R3, 0x1 ;  /* 0x0000000302147211 */ /* 0x040fe400078208ff */
[----:B--2---:R-:W-:Y:S02]  /*219f0*/  PRMT R4, R21, 0x7632, R4 ;  /* 0x0000763215047816 */ /* 0x004fe40000000004 */
[----:B------:R-:W-:-:S07]  /*21a00*/  LEA.HI.X.SX32 R21, R2, R0, 0x1, P1 ;  /* 0x0000000002157211 */ /* 0x000fce00008f0eff */
[----:B------:R0:W-:Y:S04]  /*21a10*/  @P2 STG.E.U16 [R20.64], R4 ;  /* 0x0000000414002986 */ /* 0x0001e8000c101506 */
[----:B0-----:R-:W2:Y:S01]  /*21a20*/  LDL.LU R21, [R1+0x1f0] ;  /* 0x0001f00001157983 */ /* 0x001ea20000300800 */
[----:B------:R-:W-:Y:S01]  /*21a30*/  LOP3.LUT R20, R10, 0x4c, R11, 0xfe, !PT ;  /* 0x0000004c0a147812 */ /* 0x000fe200078efe0b */
[----:B------:R-:W-:-:S03]  /*21a40*/  IMAD R2, R29, 0x2, R2 ;  /* 0x000000021d027824 */ /* 0x000fc600078e0202 */
[----:B------:R-:W-:Y:S02]  /*21a50*/  ISETP.LT.AND P2, PT, R20, c[0x0][0x17c], !P0 ;  /* 0x00005f0014007a0c */ /* 0x000fe40004741270 */
[C---:B------:R-:W-:Y:S02]  /*21a60*/  LEA R20, P1, R2.reuse, R3, 0x1 ;  /* 0x0000000302147211 */ /* 0x040fe400078208ff */
[----:B--2---:R-:W-:Y:S02]  /*21a70*/  PRMT R4, R21, 0x7632, R4 ;  /* 0x0000763215047816 */ /* 0x004fe40000000004 */
[----:B------:R-:W-:Y:S01]  /*21a80*/  LEA.HI.X.SX32 R21, R2, R0, 0x1, P1 ;  /* 0x0000000002157211 */ /* 0x000fe200008f0eff */
[----:B------:R-:W-:-:S06]  /*21a90*/  IMAD R2, R29, 0x2, R2 ;  /* 0x000000021d027824 */ /* 0x000fcc00078e0202 */
[----:B------:R0:W-:Y:S02]  /*21aa0*/  @P2 STG.E.U16 [R20.64], R4 ;  /* 0x0000000414002986 */ /* 0x0001e4000c101506 */
[----:B0-----:R-:W-:-:S04]  /*21ab0*/  LOP3.LUT R20, R10, 0x4e, R11, 0xfe, !PT ;  /* 0x0000004e0a147812 */ /* 0x001fc800078efe0b */
[----:B------:R-:W-:Y:S02]  /*21ac0*/  ISETP.LT.AND P2, PT, R20, c[0x0][0x17c], !P0 ;  /* 0x00005f0014007a0c */ /* 0x000fe40004741270 */
[C---:B------:R-:W-:Y:S02]  /*21ad0*/  LEA R20, P1, R2.reuse, R3, 0x1 ;  /* 0x0000000302147211 */ /* 0x040fe400078208ff */
[----:B------:R-:W-:Y:S02]  /*21ae0*/  PRMT R4, R19, 0x7632, R4 ;  /* 0x0000763213047816 */ /* 0x000fe40000000004 */
[----:B------:R-:W-:-:S07]  /*21af0*/  LEA.HI.X.SX32 R21, R2, R0, 0x1, P1 ;  /* 0x0000000002157211 */ /* 0x000fce00008f0eff */
[----:B------:R3:W-:Y:S02]  /*21b00*/  @P2 STG.E.U16 [R20.64], R4 ;  /* 0x0000000414002986 */ /* 0x0007e4000c101506 */
[----:B---3--:R-:W-:Y:S02]  /*21b10*/  PRMT R4, R14, 0x7632, R4 ;  /* 0x000076320e047816 */ /* 0x008fe40000000004 */
[----:B------:R-:W2:Y:S01]  /*21b20*/  LDL.LU R14, [R1+0x1b0] ;  /* 0x0001b000010e7983 */ /* 0x000ea20000300800 */
[----:B------:R-:W-:Y:S01]  /*21b30*/  LOP3.LUT R20, R10, 0x50, R11, 0xfe, !PT ;  /* 0x000000500a147812 */ /* 0x000fe200078efe0b */
[----:B------:R-:W-:Y:S02]  /*21b40*/  IMAD R2, R29, 0x2, R2 ;  /* 0x000000021d027824 */ /* 0x000fe400078e0202 */
[----:B------:R-:W3:Y:S01]  /*21b50*/  LDL.LU R19, [R1+0x150] ;  /* 0x0001500001137983 */ /* 0x000ee20000300800 */
[----:B------:R-:W-:Y:S02]  /*21b60*/  ISETP.LT.AND P2, PT, R20, c[0x0][0x17c], !P0 ;  /* 0x00005f0014007a0c */ /* 0x000fe40004741270 */
[----:B------:R-:W-:-:S04]  /*21b70*/  LEA R20, P1, R2, R3, 0x1 ;  /* 0x0000000302147211 */ /* 0x000fc800078208ff */
[----:B------:R-:W-:Y:S01]  /*21b80*/  LEA.HI.X.SX32 R21, R2, R0, 0x1, P1 ;  /* 0x0000000002157211 */ /* 0x000fe200008f0eff */
[----:B------:R-:W-:-:S06]  /*21b90*/  IMAD R2, R29, 0x2, R2 ;  /* 0x000000021d027824 */ /* 0x000fcc00078e0202 */
[----:B------:R0:W-:Y:S02]  /*21ba0*/  @P2 STG.E.U16 [R20.64], R4 ;  /* 0x0000000414002986 */ /* 0x0001e4000c101506 */
[----:B0-----:R-:W-:-:S04]  /*21bb0*/  LOP3.LUT R20, R10, 0x52, R11, 0xfe, !PT ;  /* 0x000000520a147812 */ /* 0x001fc800078efe0b */
[----:B------:R-:W-:Y:S02]  /*21bc0*/  ISETP.LT.AND P2, PT, R20, c[0x0][0x17c], !P0 ;  /* 0x00005f0014007a0c */ /* 0x000fe40004741270 */
[C---:B------:R-:W-:Y:S02]  /*21bd0*/  LEA R20, P1, R2.reuse, R3, 0x1 ;  /* 0x0000000302147211 */ /* 0x040fe400078208ff */
[----:B----4-:R-:W-:Y:S02]  /*21be0*/  PRMT R4, R15, 0x7632, R4 ;  /* 0x000076320f047816 */ /* 0x010fe40000000004 */
[----:B------:R-:W-:Y:S01]  /*21bf0*/  LEA.HI.X.SX32 R21, R2, R0, 0x1, P1 ;  /* 0x0000000002157211 */ /* 0x000fe200008f0eff */
[----:B------:R-:W-:Y:S01]  /*21c00*/  IMAD R2, R29, 0x2, R2 ;  /* 0x000000021d027824 */ /* 0x000fe200078e0202 */
[----:B------:R-:W4:Y:S05]  /*21c10*/  LDL.LU R15, [R1+0x140] ;  /* 0x00014000010f7983 */ /* 0x000f2a0000300800 */
[----:B------:R0:W-:Y:S02]  /*21c20*/  @P2 STG.E.U16 [R20.64], R4 ;  /* 0x0000000414002986 */ /* 0x0001e4000c101506 */
[----:B0-----:R-:W-:-:S04]  /*21c30*/  LOP3.LUT R20, R10, 0x54, R11, 0xfe, !PT ;  /* 0x000000540a147812 */ /* 0x001fc800078efe0b */
[----:B------:R-:W-:Y:S02]  /*21c40*/  ISETP.LT.AND P2, PT, R20, c[0x0][0x17c], !P0 ;  /* 0x00005f0014007a0c */ /* 0x000fe40004741270 */
[C---:B------:R-:W-:Y:S02]  /*21c50*/  LEA R20, P1, R2.reuse, R3, 0x1 ;  /* 0x0000000302147211 */ /* 0x040fe400078208ff */
[----:B-----5:R-:W-:Y:S02]  /*21c60*/  PRMT R4, R23, 0x7632, R4 ;  /* 0x0000763217047816 */ /* 0x020fe40000000004 */
[----:B------:R-:W-:Y:S01]  /*21c70*/  LEA.HI.X.SX32 R21, R2, R0, 0x1, P1 ;  /* 0x0000000002157211 */ /* 0x000fe200008f0eff */
[----:B------:R-:W-:-:S06]  /*21c80*/  IMAD R2, R29, 0x2, R2 ;  /* 0x000000021d027824 */ /* 0x000fcc00078e0202 */
[----:B------:R0:W-:Y:S02]  /*21c90*/  @P2 STG.E.U16 [R20.64], R4 ;  /* 0x0000000414002986 */ /* 0x0001e4000c101506 */
[----:B0-----:R-:W-:-:S04]  /*21ca0*/  LOP3.LUT R20, R10, 0x56, R11, 0xfe, !PT ;  /* 0x000000560a147812 */ /* 0x001fc800078efe0b */
[----:B------:R-:W-:Y:S02]  /*21cb0*/  ISETP.LT.AND P2, PT, R20, c[0x0][0x17c], !P0 ;  /* 0x00005f0014007a0c */ /* 0x000fe40004741270 */
[----:B------:R-:W-:Y:S02]  /*21cc0*/  LEA R20, P1, R2, R3, 0x1 ;  /* 0x0000000302147211 */ /* 0x000fe400078208ff */
[----:B------:R-:W-:Y:S02]  /*21cd0*/  PRMT R4, R22, 0x7632, R4 ;  /* 0x0000763216047816 */ /* 0x000fe40000000004 */
[----:B------:R-:W-:-:S07]  /*21ce0*/  LEA.HI.X.SX32 R21, R2, R0, 0x1, P1 ;  /* 0x0000000002157211 */ /* 0x000fce00008f0eff */
[----:B------:R0:W-:Y:S02]  /*21cf0*/  @P2 STG.E.U16 [R20.64], R4 ;  /* 0x0000000414002986 */ /* 0x0001e4000c101506 */
[----:B0-----:R-:W-:-:S04]  /*21d00*/  LOP3.LUT R21, R10, 0x58, R11, 0xfe, !PT ;  /* 0x000000580a157812 */ /* 0x001fc800078efe0b */
[----:B------:R-:W-:Y:S01]  /*21d10*/  ISETP.LT.AND P2, PT, R21, c[0x0][0x17c], !P0 ;  /* 0x00005f0015007a0c */ /* 0x000fe20004741270 */
[----:B------:R-:W-:Y:S01]  /*21d20*/  IMAD R21, R29, 0x2, R2 ;  /* 0x000000021d157824 */ /* 0x000fe200078e0202 */
[----:B------:R-:W-:-:S04]  /*21d30*/  LOP3.LUT R20, R10, 0x5a, R11, 0xfe, !PT ;  /* 0x0000005a0a147812 */ /* 0x000fc800078efe0b */
[C---:B------:R-:W-:Y:S02]  /*21d40*/  LEA R22, P1, R21.reuse, R3, 0x1 ;  /* 0x0000000315167211 */ /* 0x040fe400078208ff */
[----:B------:R-:W-:Y:S02]  /*21d50*/  LOP3.LUT R2, R10, 0x5c, R11, 0xfe, !PT ;  /* 0x0000005c0a027812 */ /* 0x000fe400078efe0b */
[----:B------:R-:W-:Y:S01]  /*21d60*/  LEA.HI.X.SX32 R23, R21, R0, 0x1, P1 ;  /* 0x0000000015177211 */ /* 0x000fe200008f0eff */
[----:B------:R-:W-:Y:S01]  /*21d70*/  IMAD R21, R29, 0x2, R21 ;  /* 0x000000021d157824 */ /* 0x000fe200078e0215 */
[----:B------:R-:W-:Y:S02]  /*21d80*/  ISETP.LT.AND P4, PT, R20, c[0x0][0x17c], !P0 ;  /* 0x00005f0014007a0c */ /* 0x000fe40004781270 */
[----:B------:R-:W-:Y:S02]  /*21d90*/  ISETP.LT.AND P5, PT, R2, c[0x0][0x17c], !P0 ;  /* 0x00005f0002007a0c */ /* 0x000fe400047a1270 */
[----:B------:R-:W-:-:S02]  /*21da0*/  LOP3.LUT R2, R10, 0x5e, R11, 0xfe, !PT ;  /* 0x0000005e0a027812 */ /* 0x000fc400078efe0b */
[----:B------:R-:W-:Y:S02]  /*21db0*/  LEA R20, P1, R21, R3, 0x1 ;  /* 0x0000000315147211 */ /* 0x000fe400078208ff */
[----:B------:R-:W-:Y:S01]  /*21dc0*/  ISETP.LT.AND P3, PT, R2, c[0x0][0x17c], !P0 ;  /* 0x00005f0002007a0c */ /* 0x000fe20004761270 */
[----:B------:R-:W-:Y:S01]  /*21dd0*/  IMAD R2, R29, 0x2, R21 ;  /* 0x000000021d027824 */ /* 0x000fe200078e0215 */
[----:B------:R-:W-:Y:S02]  /*21de0*/  LEA.HI.X.SX32 R21, R21, R0, 0x1, P1 ;  /* 0x0000000015157211 */ /* 0x000fe400008f0eff */
[----:B--2---:R-:W-:Y:S02]  /*21df0*/  PRMT R4, R14, 0x7632, R4 ;  /* 0x000076320e047816 */ /* 0x004fe40000000004 */
[----:B------:R-:W2:Y:S04]  /*21e00*/  LDL.LU R14, [R1+0xf0] ;  /* 0x0000f000010e7983 */ /* 0x000ea80000300800 */
[----:B------:R0:W-:Y:S02]  /*21e10*/  @P2 STG.E.U16 [R22.64], R4 ;  /* 0x0000000416002986 */ /* 0x0001e4000c101506 */
[----:B0-----:R-:W-:-:S05]  /*21e20*/  PRMT R4, R24, 0x7632, R4 ;  /* 0x0000763218047816 */ /* 0x001fca0000000004 */
[----:B------:R0:W-:Y:S04]  /*21e30*/  @P4 STG.E.U16 [R20.64], R4 ;  /* 0x0000000414004986 */ /* 0x0001e8000c101506 */
[----:B0-----:R-:W5:Y:S01]  /*21e40*/  LDL.LU R21, [R1+0x120] ;  /* 0x0001200001157983 */ /* 0x001f620000300800 */
[C-C-:B------:R-:W-:Y:S02]  /*21e50*/  LOP3.LUT R22, R10.reuse, 0x60, R11.reuse, 0xfe, !PT ;  /* 0x000000600a167812 */ /* 0x140fe400078efe0b */
[----:B------:R-:W-:Y:S02]  /*21e60*/  LOP3.LUT R23, R10, 0x62, R11, 0xfe, !PT ;  /* 0x000000620a177812 */ /* 0x000fe400078efe0b */
[----:B------:R-:W-:Y:S02]  /*21e70*/  ISETP.LT.AND P1, PT, R22, c[0x0][0x17c], !P0 ;  /* 0x00005f0016007a0c */ /* 0x000fe40004721270 */
[----:B------:R-:W-:-:S02]  /*21e80*/  LEA R22, P6, R2, R3, 0x1 ;  /* 0x0000000302167211 */ /* 0x000fc400078c08ff */
[----:B------:R-:W-:Y:S02]  /*21e90*/  ISETP.LT.AND P2, PT, R23, c[0x0][0x17c], !P0 ;  /* 0x00005f0017007a0c */ /* 0x000fe40004741270 */
[----:B------:R-:W-:Y:S02]  /*21ea0*/  LEA.HI.X.SX32 R23, R2, R0, 0x1, P6 ;  /* 0x0000000002177211 */ /* 0x000fe400030f0eff */
[----:B-----5:R-:W-:-:S05]  /*21eb0*/  PRMT R4, R21, 0x7632, R4 ;  /* 0x0000763215047816 */ /* 0x020fca0000000004 */
[----:B------:R0:W-:Y:S04]  /*21ec0*/  @P5 STG.E.U16 [R22.64], R4 ;  /* 0x0000000416005986 */ /* 0x0001e8000c101506 */
[----:B0-----:R-:W5:Y:S01]  /*21ed0*/  LDL.LU R23, [R1+0x130] ;  /* 0x0001300001177983 */ /* 0x001f620000300800 */
[C-C-:B------:R-:W-:Y:S01]  /*21ee0*/  LOP3.LUT R20, R10.reuse, 0x64, R11.reuse, 0xfe, !PT ;  /* 0x000000640a147812 */ /* 0x140fe200078efe0b */
[----:B------:R-:W-:Y:S01]  /*21ef0*/  IMAD R24, R29, 0x2, R2 ;  /* 0x000000021d187824 */ /* 0x000fe200078e0202 */
[----:B------:R-:W-:Y:S02]  /*21f00*/  LOP3.LUT R2, R10, 0x66, R11, 0xfe, !PT ;  /* 0x000000660a027812 */ /* 0x000fe400078efe0b */
[----:B------:R-:W-:Y:S02]  /*21f10*/  ISETP.LT.AND P4, PT, R20, c[0x0][0x17c], !P0 ;  /* 0x00005f0014007a0c */ /* 0x000fe40004781270 */
[----:B------:R-:W-:-:S02]  /*21f20*/  LEA R20, P6, R24, R3, 0x1 ;  /* 0x0000000318147211 */ /* 0x000fc400078c08ff */
[----:B------:R-:W-:Y:S01]  /*21f30*/  ISETP.LT.AND P5, PT, R2, c[0x0][0x17c], !P0 ;  /* 0x00005f0002007a0c */ /* 0x000fe200047a1270 */
[----:B------:R-:W-:Y:S01]  /*21f40*/  IMAD R2, R29, 0x2, R24 ;  /* 0x000000021d027824 */ /* 0x000fe200078e0218 */
[----:B------:R-:W-:-:S04]  /*21f50*/  LEA.HI.X.SX32 R21, R24, R0, 0x1, P6 ;  /* 0x0000000018157211 */ /* 0x000fc800030f0eff */
[----:B------:R-:W-:Y:S02]  /*21f60*/  LEA R22, P6, R2, R3, 0x1 ;  /* 0x0000000302167211 */ /* 0x000fe400078c08ff */
[----:B---3--:R-:W-:Y:S02]  /*21f70*/  PRMT R8, R19, 0x7632, R8 ;  /* 0x0000763213087816 */ /* 0x008fe40000000008 */
[----:B------:R-:W3:Y:S01]  /*21f80*/  LDL.LU R19, [R1+0xe0] ;  /* 0x0000e00001137983 */ /* 0x000ee20000300800 */
[C-C-:B------:R-:W-:Y:S02]  /*21f90*/  LOP3.LUT R24, R10.reuse, 0x6a, R11.reuse, 0xfe, !PT ;  /* 0x0000006a0a187812 */ /* 0x140fe400078efe0b */
[----:B-----5:R-:W-:Y:S02]  /*21fa0*/  PRMT R4, R23, 0x7632, R4 ;  /* 0x0000763217047816 */ /* 0x020fe40000000004 */
[----:B------:R-:W-:-:S03]  /*21fb0*/  LOP3.LUT R23, R10, 0x68, R11, 0xfe, !PT ;  /* 0x000000680a177812 */ /* 0x000fc600078efe0b */
[----:B------:R0:W-:Y:S01]  /*21fc0*/  @P3 STG.E.U16 [R20.64], R4 ;  /* 0x0000000414003986 */ /* 0x0001e2000c101506 */
[----:B------:R-:W-:Y:S02]  /*21fd0*/  ISETP.LT.AND P3, PT, R23, c[0x0][0x17c], !P0 ;  /* 0x00005f0017007a0c */ /* 0x000fe40004761270 */
[----:B------:R-:W-:Y:S01]  /*21fe0*/  LEA.HI.X.SX32 R23, R2, R0, 0x1, P6 ;  /* 0x0000000002177211 */ /* 0x000fe200030f0eff */
[----:B0-----:R-:W-:Y:S01]  /*21ff0*/  IMAD R21, R29, 0x2, R2 ;  /* 0x000000021d157824 */ /* 0x001fe200078e0202 */
[----:B----4-:R-:W-:-:S03]  /*22000*/  PRMT R4, R15, 0x7632, R4 ;  /* 0x000076320f047816 */ /* 0x010fc60000000004 */
[----:B------:R0:W-:Y:S01]  /*22010*/  @P1 STG.E.U16 [R22.64], R8 ;  /* 0x0000000816001986 */ /* 0x0001e2000c101506 */
[----:B------:R-:W-:Y:S01]  /*22020*/  IMAD R2, R29, 0x2, R21 ;  /* 0x000000021d027824 */ /* 0x000fe200078e0215 */
[CC--:B------:R-:W-:Y:S02]  /*22030*/  LEA R20, P6, R21.reuse, R3.reuse, 0x1 ;  /* 0x0000000315147211 */ /* 0x0c0fe400078c08ff */
[----:B------:R-:W4:Y:S02]  /*22040*/  LDL.LU R15, [R1+0xb0] ;  /* 0x0000b000010f7983 */ /* 0x000f240000300800 */
[----:B------:R-:W-:Y:S02]  /*22050*/  LEA.HI.X.SX32 R21, R21, R0, 0x1, P6 ;  /* 0x0000000015157211 */ /* 0x000fe400030f0eff */
[----:B0-----:R-:W-:-:S03]  /*22060*/  LEA R22, P6, R2, R3, 0x1 ;  /* 0x0000000302167211 */ /* 0x001fc600078c08ff */
[----:B------:R2:W-:Y:S01]  /*22070*/  @P2 STG.E.U16 [R20.64], R4 ;  /* 0x0000000414002986 */ /* 0x0005e2000c101506 */
[----:B------:R-:W-:Y:S02]  /*22080*/  LEA.HI.X.SX32 R23, R2, R0, 0x1, P6 ;  /* 0x0000000002177211 */ /* 0x000fe400030f0eff */
[----:B--2---:R-:W-:Y:S02]  /*22090*/  PRMT R4, R14, 0x7632, R4 ;  /* 0x000076320e047816 */ /* 0x004fe40000000004 */
[----:B------:R-:W2:Y:S04]  /*220a0*/  LDL.LU R14, [R1+0x20] ;  /* 0x00002000010e7983 */ /* 0x000ea80000300800 */
[----:B------:R0:W-:Y:S01]  /*220b0*/  @P4 STG.E.U16 [R22.64], R4 ;  /* 0x0000000416004986 */ /* 0x0001e2000c101506 */
[----:B------:R-:W-:Y:S01]  /*220c0*/  ISETP.LT.AND P1, PT, R24, c[0x0][0x17c], !P0 ;  /* 0x00005f0018007a0c */ /* 0x000fe20004721270 */
[----:B------:R-:W-:Y:S01]  /*220d0*/  IMAD R24, R29, 0x2, R2 ;  /* 0x000000021d187824 */ /* 0x000fe200078e0202 */
[----:B------:R-:W-:Y:S01]  /*220e0*/  LOP3.LUT R20, R10, 0x6c, R11, 0xfe, !PT ;  /* 0x0000006c0a147812 */ /* 0x000fe200078efe0b */
[----:B0-----:R-:W5:Y:S03]  /*220f0*/  LDL.LU R23, [R1+0x110] ;  /* 0x0001100001177983 */ /* 0x001f660000300800 */
[----:B------:R-:W-:-:S02]  /*22100*/  ISETP.LT.AND P2, PT, R20, c[0x0][0x17c], !P0 ;  /* 0x00005f0014007a0c */ /* 0x000fc40004741270 */
[----:B------:R-:W-:Y:S02]  /*22110*/  LOP3.LUT R2, R10, 0x6e, R11, 0xfe, !PT ;  /* 0x0000006e0a027812 */ /* 0x000fe400078efe0b */
[-C--:B------:R-:W-:Y:S02]  /*22120*/  LEA R20, P6, R24, R3.reuse, 0x1 ;  /* 0x0000000318147211 */ /* 0x080fe400078c08ff */
[----:B------:R-:W-:Y:S01]  /*22130*/  ISETP.LT.AND P4, PT, R2, c[0x0][0x17c], !P0 ;  /* 0x00005f0002007a0c */ /* 0x000fe20004781270 */
[----:B------:R-:W-:Y:S01]  /*22140*/  IMAD R2, R29, 0x2, R24 ;  /* 0x000000021d027824 */ /* 0x000fe200078e0218 */
[----:B------:R-:W-:Y:S02]  /*22150*/  LEA.HI.X.SX32 R21, R24, R0, 0x1, P6 ;  /* 0x0000000018157211 */ /* 0x000fe400030f0eff */
[----:B------:R-:W2:Y:S02]  /*22160*/  LDL.LU R24, [R1+0x100] ;  /* 0x0001000001187983 */ /* 0x000ea40000300800 */
[----:B------:R-:W-:-:S02]  /*22170*/  LEA R22, P6, R2, R3, 0x1 ;  /* 0x0000000302167211 */ /* 0x000fc400078c08ff */
[----:B------:R-:W-:Y:S02]  /*22180*/  PRMT R16, R16, 0x7632, R16 ;  /* 0x0000763210107816 */ /* 0x000fe40000000010 */
[----:B-----5:R-:W-:Y:S02]  /*22190*/  PRMT R4, R23, 0x7632, R4 ;  /* 0x0000763217047816 */ /* 0x020fe40000000004 */
[----:B------:R-:W-:-:S03]  /*221a0*/  LOP3.LUT R23, R10, 0x70, R11, 0xfe, !PT ;  /* 0x000000700a177812 */ /* 0x000fc600078efe0b */
[----:B------:R0:W-:Y:S01]  /*221b0*/  @P5 STG.E.U16 [R20.64], R4 ;  /* 0x0000000414005986 */ /* 0x0001e2000c101506 */
[----:B------:R-:W-:Y:S02]  /*221c0*/  ISETP.LT.AND P5, PT, R23, c[0x0][0x17c], !P0 ;  /* 0x00005f0017007a0c */ /* 0x000fe400047a1270 */
[----:B------:R-:W-:Y:S01]  /*221d0*/  LEA.HI.X.SX32 R23, R2, R0, 0x1, P6 ;  /* 0x0000000002177211 */ /* 0x000fe200030f0eff */
[----:B0-----:R-:W-:Y:S01]  /*221e0*/  IMAD R21, R29, 0x2, R2 ;  /* 0x000000021d157824 */ /* 0x001fe200078e0202 */
[----:B--2---:R-:W-:-:S04]  /*221f0*/  PRMT R8, R24, 0x7632, R8 ;  /* 0x0000763218087816 */ /* 0x004fc80000000008 */
[-C--:B------:R-:W-:Y:S01]  /*22200*/  LEA R20, P6, R21, R3.reuse, 0x1 ;  /* 0x0000000315147211 */ /* 0x080fe200078c08ff */
[----:B------:R-:W-:Y:S01]  /*22210*/  IMAD R2, R29, 0x2, R21 ;  /* 0x000000021d027824 */ /* 0x000fe200078e0215 */
[----:B---3--:R-:W-:Y:S02]  /*22220*/  PRMT R4, R19, 0x7632, R4 ;  /* 0x0000763213047816 */ /* 0x008fe40000000004 */
[----:B------:R-:W-:Y:S02]  /*22230*/  LEA.HI.X.SX32 R21, R21, R0, 0x1, P6 ;  /* 0x0000000015157211 */ /* 0x000fe400030f0eff */
[----:B------:R-:W-:Y:S01]  /*22240*/  LOP3.LUT R24, R10, 0x72, R11, 0xfe, !PT ;  /* 0x000000720a187812 */ /* 0x000fe200078efe0b */
[----:B------:R0:W-:Y:S03]  /*22250*/  @P3 STG.E.U16 [R22.64], R8 ;  /* 0x0000000816003986 */ /* 0x0001e6000c101506 */
[----:B------:R-:W-:Y:S01]  /*22260*/  ISETP.LT.AND P3, PT, R24, c[0x0][0x17c], !P0 ;  /* 0x00005f0018007a0c */ /* 0x000fe20004761270 */
[----:B------:R1:W-:Y:S01]  /*22270*/  @P1 STG.E.U16 [R20.64], R4 ;  /* 0x0000000414001986 */ /* 0x0003e2000c101506 */
[----:B------:R-:W-:Y:S01]  /*22280*/  IMAD R24, R29, 0x2, R2 ;  /* 0x000000021d187824 */ /* 0x000fe200078e0202 */
[----:B0-----:R-:W-:-:S02]  /*22290*/  LEA R22, P6, R2, R3, 0x1 ;  /* 0x0000000302167211 */ /* 0x001fc400078c08ff */
[--C-:B-1----:R-:W-:Y:S02]  /*222a0*/  LOP3.LUT R20, R10, 0x74, R11.reuse, 0xfe, !PT ;  /* 0x000000740a147812 */ /* 0x102fe400078efe0b */
[-C--:B------:R-:W-:Y:S02]  /*222b0*/  LEA.HI.X.SX32 R23, R2, R0.reuse, 0x1, P6 ;  /* 0x0000000002177211 */ /* 0x080fe400030f0eff */
[----:B----4-:R-:W-:Y:S02]  /*222c0*/  PRMT R4, R15, 0x7632, R4 ;  /* 0x000076320f047816 */ /* 0x010fe40000000004 */
[----:B------:R-:W-:Y:S02]  /*222d0*/  ISETP.LT.AND P1, PT, R20, c[0x0][0x17c], !P0 ;  /* 0x00005f0014007a0c */ /* 0x000fe40004721270 */
[----:B------:R-:W-:Y:S02]  /*222e0*/  LEA R20, P6, R24, R3, 0x1 ;  /* 0x0000000318147211 */ /* 0x000fe400078c08ff */
[----:B------:R-:W-:Y:S01]  /*222f0*/  LOP3.LUT R2, R10, 0x76, R11, 0xfe, !PT ;  /* 0x000000760a027812 */ /* 0x000fe200078efe0b */
[----:B------:R0:W-:Y:S01]  /*22300*/  @P2 STG.E.U16 [R22.64], R4 ;  /* 0x0000000416002986 */ /* 0x0001e2000c101506 */
[----:B------:R-:W-:-:S02]  /*22310*/  LEA.HI.X.SX32 R21, R24, R0, 0x1, P6 ;  /* 0x0000000018157211 */ /* 0x000fc400030f0eff */
[----:B------:R-:W-:Y:S01]  /*22320*/  ISETP.LT.AND P2, PT, R2, c[0x0][0x17c], !P0 ;  /* 0x00005f0002007a0c */ /* 0x000fe20004741270 */
[----:B------:R-:W-:Y:S01]  /*22330*/  IMAD R2, R29, 0x2, R24 ;  /* 0x000000021d027824 */ /* 0x000fe200078e0218 */
[----:B0-----:R-:W-:Y:S02]  /*22340*/  PRMT R4, R14, 0x7632, R4 ;  /* 0x000076320e047816 */ /* 0x001fe40000000004 */
[----:B------:R-:W-:Y:S02]  /*22350*/  LOP3.LUT R23, R10, 0x78, R11, 0xfe, !PT ;  /* 0x000000780a177812 */ /* 0x000fe400078efe0b */
[C---:B------:R-:W-:Y:S01]  /*22360*/  LEA R22, P6, R2.reuse, R3, 0x1 ;  /* 0x0000000302167211 */ /* 0x040fe200078c08ff */
[----:B------:R0:W-:Y:S01]  /*22370*/  @P4 STG.E.U16 [R20.64], R4 ;  /* 0x0000000414004986 */ /* 0x0001e2000c101506 */
[----:B------:R-:W-:Y:S02]  /*22380*/  ISETP.LT.AND P4, PT, R23, c[0x0][0x17c], !P0 ;  /* 0x00005f0017007a0c */ /* 0x000fe40004781270 */
[----:B------:R-:W-:Y:S01]  /*22390*/  LEA.HI.X.SX32 R23, R2, R0, 0x1, P6 ;  /* 0x0000000002177211 */ /* 0x000fe200030f0eff */
[----:B0-----:R-:W-:Y:S01]  /*223a0*/  IMAD R21, R29, 0x2, R2 ;  /* 0x000000021d157824 */ /* 0x001fe200078e0202 */
[----:B------:R-:W-:-:S02]  /*223b0*/  PRMT R8, R26, 0x7632, R8 ;  /* 0x000076321a087816 */ /* 0x000fc40000000008 */
[----:B------:R-:W-:Y:S01]  /*223c0*/  PRMT R4, R7, 0x7632, R4 ;  /* 0x0000763207047816 */ /* 0x000fe20000000004 */
[----:B------:R-:W-:Y:S01]  /*223d0*/  IMAD R2, R29, 0x2, R21 ;  /* 0x000000021d027824 */ /* 0x000fe200078e0215 */
[CC--:B------:R-:W-:Y:S01]  /*223e0*/  LEA R20, P6, R21.reuse, R3.reuse, 0x1 ;  /* 0x0000000315147211 */ /* 0x0c0fe200078c08ff */
[----:B------:R-:W2:Y:S01]  /*223f0*/  LDL.LU R26, [R1+0xb20] ;  /* 0x000b2000011a7983 */ /* 0x000ea20000300800 */
[----:B------:R-:W-:Y:S02]  /*22400*/  LOP3.LUT R24, R10, 0x7a, R11, 0xfe, !PT ;  /* 0x0000007a0a187812 */ /* 0x000fe400078efe0b */
[----:B------:R-:W-:Y:S01]  /*22410*/  LEA.HI.X.SX32 R21, R21, R0, 0x1, P6 ;  /* 0x0000000015157211 */ /* 0x000fe200030f0eff */
[----:B------:R0:W-:Y:S01]  /*22420*/  @P5 STG.E.U16 [R22.64], R8 ;  /* 0x0000000816005986 */ /* 0x0001e2000c101506 */
[----:B------:R-:W-:Y:S01]  /*22430*/  ISETP.LT.AND P5, PT, R24, c[0x0][0x17c], !P0 ;  /* 0x00005f0018007a0c */ /* 0x000fe200047a1270 */
[----:B------:R-:W-:Y:S02]  /*22440*/  IMAD R24, R29, 0x2, R2 ;  /* 0x000000021d187824 */ /* 0x000fe400078e0202 */
[----:B------:R1:W-:Y:S01]  /*22450*/  @P3 STG.E.U16 [R20.64], R4 ;  /* 0x0000000414003986 */ /* 0x0003e2000c101506 */
[----:B0-----:R-:W-:-:S02]  /*22460*/  LEA R22, P6, R2, R3, 0x1 ;  /* 0x0000000302167211 */ /* 0x001fc400078c08ff */
[--C-:B-1----:R-:W-:Y:S02]  /*22470*/  LOP3.LUT R20, R10, 0x7c, R11.reuse, 0xfe, !PT ;  /* 0x0000007c0a147812 */ /* 0x102fe400078efe0b */
[-C--:B------:R-:W-:Y:S02]  /*22480*/  LEA.HI.X.SX32 R23, R2, R0.reuse, 0x1, P6 ;  /* 0x0000000002177211 */ /* 0x080fe400030f0eff */
[----:B------:R-:W-:Y:S02]  /*22490*/  PRMT R4, R6, 0x7632, R4 ;  /* 0x0000763206047816 */ /* 0x000fe40000000004 */
[----:B------:R-:W-:Y:S02]  /*224a0*/  ISETP.LT.AND P3, PT, R20, c[0x0][0x17c], !P0 ;  /* 0x00005f0014007a0c */ /* 0x000fe40004761270 */
[----:B------:R-:W-:Y:S02]  /*224b0*/  LEA R20, P6, R24, R3, 0x1 ;  /* 0x0000000318147211 */ /* 0x000fe400078c08ff */
[----:B------:R-:W-:Y:S01]  /*224c0*/  LOP3.LUT R2, R10, 0x7e, R11, 0xfe, !PT ;  /* 0x0000007e0a027812 */ /* 0x000fe200078efe0b */
[----:B------:R0:W-:Y:S01]  /*224d0*/  @P1 STG.E.U16 [R22.64], R4 ;  /* 0x0000000416001986 */ /* 0x0001e2000c101506 */
[----:B------:R-:W-:-:S02]  /*224e0*/  LEA.HI.X.SX32 R21, R24, R0, 0x1, P6 ;  /* 0x0000000018157211 */ /* 0x000fc400030f0eff */
[----:B------:R-:W-:Y:S01]  /*224f0*/  ISETP.LT.AND P1, PT, R2, c[0x0][0x17c], !P0 ;  /* 0x00005f0002007a0c */ /* 0x000fe20004721270 */
[----:B------:R-:W-:Y:S01]  /*22500*/  IMAD R2, R29, 0x2, R24 ;  /* 0x000000021d027824 */ /* 0x000fe200078e0218 */
[----:B0-----:R-:W-:-:S03]  /*22510*/  PRMT R4, R25, 0x7632, R4 ;  /* 0x0000763219047816 */ /* 0x001fc60000000004 */
[----:B------:R-:W-:Y:S01]  /*22520*/  IMAD R23, R29, 0x2, R2 ;  /* 0x000000021d177824 */ /* 0x000fe200078e0202 */
[----:B------:R-:W-:Y:S01]  /*22530*/  LOP3.LUT R22, R10, 0x80, R11, 0xfe, !PT ;  /* 0x000000800a167812 */ /* 0x000fe200078efe0b */
[----:B------:R-:W3:Y:S04]  /*22540*/  LDL.LU R25, [R1+0xb1c] ;  /* 0x000b1c0001197983 */ /* 0x000ee80000300800 */
[----:B------:R0:W-:Y:S01]  /*22550*/  @P2 STG.E.U16 [R20.64], R4 ;  /* 0x0000000414002986 */ /* 0x0001e2000c101506 */
[----:B------:R-:W-:Y:S02]  /*22560*/  ISETP.LT.AND P2, PT, R22, c[0x0][0x17c], !P0 ;  /* 0x00005f0016007a0c */ /* 0x000fe40004741270 */
[----:B------:R-:W-:Y:S01]  /*22570*/  PRMT R12, R4, 0x7632, R12 ;  /* 0x00007632040c7816 */ /* 0x000fe2000000000c */
[----:B------:R-:W4:Y:S01]  /*22580*/  LDL.LU R19, [R1+0x154] ;  /* 0x0001540001137983 */ /* 0x000f220000300800 */
[----:B------:R-:W-:-:S03]  /*22590*/  PRMT R8, R8, 0x7632, R8 ;  /* 0x0000763208087816 */ /* 0x000fc60000000008 */
[----:B------:R-:W5:Y:S01]  /*225a0*/  LDL.LU R15, [R1+0x144] ;  /* 0x00014400010f7983 */ /* 0x000f620000300800 */
[----:B0-----:R-:W-:-:S03]  /*225b0*/  LEA R20, P6, R2, R3, 0x1 ;  /* 0x0000000302147211 */ /* 0x001fc600078c08ff */
[----:B------:R-:W2:Y:S01]  /*225c0*/  LDL.LU R7, [R1+0xf4] ;  /* 0x0000f40001077983 */ /* 0x000ea20000300800 */
[----:B------:R-:W-:-:S03]  /*225d0*/  LEA.HI.X.SX32 R21, R2, R0, 0x1, P6 ;  /* 0x0000000002157211 */ /* 0x000fc600030f0eff */
[----:B------:R-:W2:Y:S01]  /*225e0*/  LDL.LU R14, [R1+0x104] ;  /* 0x00010400010e7983 */ /* 0x000ea20000300800 */
[-C--:B------:R-:W-:Y:S01]  /*225f0*/  LEA R22, P6, R23, R3.reuse, 0x1 ;  /* 0x0000000317167211 */ /* 0x080fe200078c08ff */
[----:B------:R-:W-:Y:S01]  /*22600*/  IMAD R2, R29, 0x2, R23 ;  /* 0x000000021d027824 */ /* 0x000fe200078e0217 */
[----:B------:R-:W-:Y:S01]  /*22610*/  LOP3.LUT R4, R10, 0x82, R11, 0xfe, !PT ;  /* 0x000000820a047812 */ /* 0x000fe200078efe0b */
[----:B------:R0:W-:Y:S01]  /*22620*/  @P4 STG.E.U16 [R20.64], R12 ;  /* 0x0000000c14004986 */ /* 0x0001e2000c101506 */
[----:B------:R-:W-:Y:S02]  /*22630*/  LEA.HI.X.SX32 R23, R23, R0, 0x1, P6 ;  /* 0x0000000017177211 */ /* 0x000fe400030f0eff */
[----:B------:R-:W-:Y:S01]  /*22640*/  ISETP.LT.AND P4, PT, R4, c[0x0][0x17c], !P0 ;  /* 0x00005f0004007a0c */ /* 0x000fe20004781270 */
[----:B------:R-:W-:Y:S01]  /*22650*/  IMAD R4, R29, 0x2, R2 ;  /* 0x000000021d047824 */ /* 0x000fe200078e0202 */
[----:B------:R-:W2:Y:S04]  /*22660*/  LDL.LU R6, [R1+0x24] ;  /* 0x0000240001067983 */ /* 0x000ea80000300800 */
[----:B------:R1:W-:Y:S01]  /*22670*/  @P5 STG.E.U16 [R22.64], R8 ;  /* 0x0000000816005986 */ /* 0x0003e2000c101506 */
[----:B0-----:R-:W-:-:S03]  /*22680*/  LEA R20, P6, R2, R3, 0x1 ;  /* 0x0000000302147211 */ /* 0x001fc600078c08ff */
[----:B------:R-:W2:Y:S01]  /*22690*/  LDL.LU R24, [R1+0x134] ;  /* 0x0001340001187983 */ /* 0x000ea20000300800 */
[----:B------:R-:W-:Y:S02]  /*226a0*/  PRMT R12, R12, 0x7632, R12 ;  /* 0x000076320c0c7816 */ /* 0x000fe4000000000c */
[-C--:B------:R-:W-:Y:S02]  /*226b0*/  LEA.HI.X.SX32 R21, R2, R0.reuse, 0x1, P6 ;  /* 0x0000000002157211 */ /* 0x080fe400030f0eff */
[--C-:B-1----:R-:W-:Y:S02]  /*226c0*/  LOP3.LUT R8, R10, 0x84, R11.reuse, 0xfe, !PT ;  /* 0x000000840a087812 */ /* 0x102fe400078efe0b */
[----:B------:R-:W-:Y:S02]  /*226d0*/  LEA R22, P6, R4, R3, 0x1 ;  /* 0x0000000304167211 */ /* 0x000fe400078c08ff */
[----:B------:R-:W-:Y:S02]  /*226e0*/  ISETP.LT.AND P5, PT, R8, c[0x0][0x17c], !P0 ;  /* 0x00005f0008007a0c */ /* 0x000fe400047a1270 */
[----:B------:R-:W-:Y:S01]  /*226f0*/  LOP3.LUT R8, R10, 0x86, R11, 0xfe, !PT ;  /* 0x000000860a087812 */ /* 0x000fe200078efe0b */
[----:B------:R0:W-:Y:S01]  /*22700*/  @P3 STG.E.U16 [R20.64], R12 ;  /* 0x0000000c14003986 */ /* 0x0001e2000c101506 */
[----:B------:R-:W-:-:S02]  /*22710*/  LEA.HI.X.SX32 R23, R4, R0, 0x1, P6 ;  /* 0x0000000004177211 */ /* 0x000fc400030f0eff */
[----:B------:R-:W-:Y:S02]  /*22720*/  ISETP.LT.AND P3, PT, R8, c[0x0][0x17c], !P0 ;  /* 0x00005f0008007a0c */ /* 0x000fe40004761270 */
[----:B------:R-:W-:Y:S01]  /*22730*/  LOP3.LUT R8, R10, 0x88, R11, 0xfe, !PT ;  /* 0x000000880a087812 */ /* 0x000fe200078efe0b */
[----:B------:R1:W-:Y:S03]  /*22740*/  @P1 STG.E.U16 [R22.64], R16 ;  /* 0x0000001016001986 */ /* 0x0003e6000c101506 */
[----:B------:R-:W-:Y:S01]  /*22750*/  ISETP.LT.AND P1, PT, R8, c[0x0][0x17c], !P0 ;  /* 0x00005f0008007a0c */ /* 0x000fe20004721270 */
[----:B0-----:R-:W2:Y:S04]  /*22760*/  LDL.LU R12, [R1+0xb4] ;  /* 0x0000b400010c7983 */ /* 0x001ea80000300800 */
[----:B-1----:R-:W2:Y:S04]  /*22770*/  LDL.LU R16, [R1+0xe4] ;  /* 0x0000e40001107983 */ /* 0x002ea80000300800 */
[----:B------:R-:W2:Y:S01]  /*22780*/  LDL R8, [R1+0xd4] ;  /* 0x0000d40001087983 */ /* 0x000ea20000100800 */
[----:B------:R-:W-:-:S05]  /*22790*/  IMAD R2, R29, 0x2, R4 ;  /* 0x000000021d027824 */ /* 0x000fca00078e0204 */
[----:B------:R-:W-:-:S04]  /*227a0*/  LEA R20, P6, R2, R3, 0x1 ;  /* 0x0000000302147211 */ /* 0x000fc800078c08ff */
[----:B------:R-:W-:Y:S01]  /*227b0*/  LEA.HI.X.SX32 R21, R2, R0, 0x1, P6 ;  /* 0x0000000002157211 */ /* 0x000fe200030f0eff */
[----:B------:R-:W-:-:S04]  /*227c0*/  IMAD R4, R29, 0x2, R2 ;  /* 0x000000021d047824 */ /* 0x000fc800078e0202 */
[----:B--2---:R0:W-:Y:S04]  /*227d0*/  @P2 STG.E.U16 [R20.64], R8 ;  /* 0x0000000814002986 */ /* 0x0041e8000c101506 */
[----:B0-----:R-:W2:Y:S01]  /*227e0*/  LDL R21, [R1+0x94] ;  /* 0x0000940001157983 */ /* 0x001ea20000100800 */
[-C--:B------:R-:W-:Y:S01]  /*227f0*/  LEA R22, P6, R4, R3.reuse, 0x1 ;  /* 0x0000000304167211 */ /* 0x080fe200078c08ff */
[C---:B------:R-:W-:Y:S01]  /*22800*/  IMAD R8, R29.reuse, 0x2, R4 ;  /* 0x000000021d087824 */ /* 0x040fe200078e0204 */
[----:B------:R-:W-:Y:S02]  /*22810*/  LOP3.LUT R2, R10, 0x8a, R11, 0xfe, !PT ;  /* 0x0000008a0a027812 */ /* 0x000fe400078efe0b */
[----:B------:R-:W-:Y:S02]  /*22820*/  LEA.HI.X.SX32 R23, R4, R0, 0x1, P6 ;  /* 0x0000000004177211 */ /* 0x000fe400030f0eff */
[----:B------:R-:W-:Y:S01]  /*22830*/  ISETP.LT.AND P2, PT, R2, c[0x0][0x17c], !P0 ;  /* 0x00005f0002007a0c */ /* 0x000fe20004741270 */
[----:B------:R-:W-:Y:S01]  /*22840*/  IMAD R2, R29, 0x2, R8 ;  /* 0x000000021d027824 */ /* 0x000fe200078e0208 */
[----:B------:R-:W-:-:S02]  /*22850*/  LEA R20, P6, R8, R3, 0x1 ;  /* 0x0000000308147211 */ /* 0x000fc400078c08ff */
[----:B------:R-:W-:Y:S01]  /*22860*/  LOP3.LUT R4, R10, 0x8c, R11, 0xfe, !PT ;  /* 0x0000008c0a047812 */ /* 0x000fe200078efe0b */
[----:B--2---:R0:W-:Y:S03]  /*22870*/  @P4 STG.E.U16 [R22.64], R21 ;  /* 0x0000001516004986 */ /* 0x0041e6000c101506 */
[----:B------:R-:W-:Y:S01]  /*22880*/  ISETP.LT.AND P4, PT, R4, c[0x0][0x17c], !P0 ;  /* 0x00005f0004007a0c */ /* 0x000fe20004781270 */
[----:B------:R-:W-:Y:S01]  /*22890*/  IMAD R4, R29, 0x2, R2 ;  /* 0x000000021d047824 */ /* 0x000fe200078e0202 */
[----:B0-----:R-:W-:Y:S02]  /*228a0*/  LEA.HI.X.SX32 R21, R8, R0, 0x1, P6 ;  /* 0x0000000008157211 */ /* 0x001fe400030f0eff */
[----:B------:R-:W-:-:S04]  /*228b0*/  LEA R22, P6, R2, R3, 0x1 ;  /* 0x0000000302167211 */ /* 0x000fc800078c08ff */
[----:B------:R-:W-:Y:S02]  /*228c0*/  LEA.HI.X.SX32 R23, R2, R0, 0x1, P6 ;  /* 0x0000000002177211 */ /* 0x000fe400030f0eff */
[----:B------:R-:W2:Y:S01]  /*228d0*/  LDL R2, [R1+0x164] ;  /* 0x0001640001027983 */ /* 0x000ea20000100800 */
[----:B------:R-:W-:-:S03]  /*228e0*/  LOP3.LUT R8, R10, 0x8e, R11, 0xfe, !PT ;  /* 0x0000008e0a087812 */ /* 0x000fc600078efe0b */
[----:B--2---:R0:W-:Y:S01]  /*228f0*/  @P5 STG.E.U16 [R20.64], R2 ;  /* 0x0000000214005986 */ /* 0x0041e2000c101506 */
[----:B------:R-:W-:-:S03]  /*22900*/  ISETP.LT.AND P5, PT, R8, c[0x0][0x17c], !P0 ;  /* 0x00005f0008007a0c */ /* 0x000fc600047a1270 */
[----:B------:R-:W2:Y:S01]  /*22910*/  LDL R8, [R1+0x1c4] ;  /* 0x0001c40001087983 */ /* 0x000ea20000100800 */
[----:B0-----:R-:W-:-:S03]  /*22920*/  LEA R20, P6, R4, R3, 0x1 ;  /* 0x0000000304147211 */ /* 0x001fc600078c08ff */
[----:B--2---:R0:W-:Y:S04]  /*22930*/  @P3 STG.E.U16 [R22.64], R8 ;  /* 0x0000000816003986 */ /* 0x0041e8000c101506 */
[----:B0-----:R-:W2:Y:S01]  /*22940*/  LDL R23, [R1+0x214] ;  /* 0x0002140001177983 */ /* 0x001ea20000100800 */
[----:B------:R-:W-:Y:S01]  /*22950*/  LOP3.LUT R2, R10, 0x90, R11, 0xfe, !PT ;  /* 0x000000900a027812 */ /* 0x000fe200078efe0b */
[C---:B------:R-:W-:Y:S01]  /*22960*/  IMAD R8, R29.reuse, 0x2, R4 ;  /* 0x000000021d087824 */ /* 0x040fe200078e0204 */
        /* <DEDUP_REMOVED lines=77> */
[----:B------:R-:W-:Y:S01]  /*22e40*/  ISETP.LT.AND P1, PT, R8, c[0x0][0x17c], !P0 ;  /* 0x00005f0008007a0c */ /* 0x000fe20004721270 */
[C---:B------:R-:W-:Y:S02]  /*22e50*/  IMAD R8, R29.reuse, 0x2, R4 ;  /* 0x000000021d087824 */ /* 0x040fe400078e0204 */
[----:B------:R1:W-:Y:S01]  /*22e60*/  @P2 STG.E.U16 [R22.64], R24 ;  /* 0x0000001816002986 */ /* 0x0003e2000c101506 */
[----:B0-----:R-:W-:Y:S02]  /*22e70*/  LOP3.LUT R2, R10, 0xa8, R11, 0xfe, !PT ;  /* 0x000000a80a027812 */ /* 0x001fe400078efe0b */
[----:B------:R-:W-:Y:S02]  /*22e80*/  LEA R20, P6, R4, R3, 0x1 ;  /* 0x0000000304147211 */ /* 0x000fe400078c08ff */
[----:B------:R-:W-:Y:S01]  /*22e90*/  ISETP.LT.AND P2, PT, R2, c[0x0][0x17c], !P0 ;  /* 0x00005f0002007a0c */ /* 0x000fe20004741270 */
[----:B------:R-:W-:Y:S01]  /*22ea0*/  IMAD R2, R29, 0x2, R8 ;  /* 0x000000021d027824 */ /* 0x000fe200078e0208 */
[----:B------:R-:W-:-:S02]  /*22eb0*/  LEA.HI.X.SX32 R21, R4, R0, 0x1, P6 ;  /* 0x0000000004157211 */ /* 0x000fc400030f0eff */
[----:B-1----:R-:W-:-:S03]  /*22ec0*/  LEA R22, P6, R8, R3, 0x1 ;  /* 0x0000000308167211 */ /* 0x002fc600078c08ff */
[----:B----4-:R0:W-:Y:S01]  /*22ed0*/  @P4 STG.E.U16 [R20.64], R19 ;  /* 0x0000001314004986 */ /* 0x0101e2000c101506 */
[----:B------:R-:W-:Y:S02]  /*22ee0*/  LEA.HI.X.SX32 R23, R8, R0, 0x1, P6 ;  /* 0x0000000008177211 */ /* 0x000fe400030f0eff */
[----:B0-----:R-:W-:-:S04]  /*22ef0*/  LEA R20, P6, R2, R3, 0x1 ;  /* 0x0000000302147211 */ /* 0x001fc800078c08ff */
[----:B------:R-:W-:Y:S01]  /*22f00*/  LEA.HI.X.SX32 R21, R2, R0, 0x1, P6 ;  /* 0x0000000002157211 */ /* 0x000fe200030f0eff */
[----:B-----5:R-:W-:Y:S04]  /*22f10*/  @P5 STG.E.U16 [R22.64], R15 ;  /* 0x0000000f16005986 */ /* 0x020fe8000c101506 */
[----:B------:R0:W-:Y:S04]  /*22f20*/  @P3 STG.E.U16 [R20.64], R7 ;  /* 0x0000000714003986 */ /* 0x0001e8000c101506 */
[----:B0-----:R-:W2:Y:S01]  /*22f30*/  LDL R21, [R1+0x114] ;  /* 0x0001140001157983 */ /* 0x001ea20000100800 */
[----:B------:R-:W-:-:S02]  /*22f40*/  LOP3.LUT R4, R10, 0xaa, R11, 0xfe, !PT ;  /* 0x000000aa0a047812 */ /* 0x000fc400078efe0b */
[--C-:B------:R-:W-:Y:S02]  /*22f50*/  LOP3.LUT R8, R10, 0xac, R11.reuse, 0xfe, !PT ;  /* 0x000000ac0a087812 */ /* 0x100fe400078efe0b */
[----:B------:R-:W-:Y:S01]  /*22f60*/  ISETP.LT.AND P4, PT, R4, c[0x0][0x17c], !P0 ;  /* 0x00005f0004007a0c */ /* 0x000fe20004781270 */
[C---:B------:R-:W-:Y:S01]  /*22f70*/  IMAD R4, R29.reuse, 0x2, R2 ;  /* 0x000000021d047824 */ /* 0x040fe200078e0202 */
[----:B------:R-:W-:Y:S02]  /*22f80*/  ISETP.LT.AND P5, PT, R8, c[0x0][0x17c], !P0 ;  /* 0x00005f0008007a0c */ /* 0x000fe400047a1270 */
[----:B------:R-:W-:Y:S01]  /*22f90*/  LOP3.LUT R2, R10, 0xae, R11, 0xfe, !PT ;  /* 0x000000ae0a027812 */ /* 0x000fe200078efe0b */
[----:B------:R-:W-:Y:S01]  /*22fa0*/  IMAD R8, R29, 0x2, R4 ;  /* 0x000000021d087824 */ /* 0x000fe200078e0204 */
[----:B------:R-:W-:Y:S02]  /*22fb0*/  LEA R22, P6, R4, R3, 0x1 ;  /* 0x0000000304167211 */ /* 0x000fe400078c08ff */
[----:B------:R-:W-:-:S02]  /*22fc0*/  ISETP.LT.AND P3, PT, R2, c[0x0][0x17c], !P0 ;  /* 0x00005f0002007a0c */ /* 0x000fc40004761270 */
[-C--:B------:R-:W-:Y:S01]  /*22fd0*/  LEA.HI.X.SX32 R23, R4, R0.reuse, 0x1, P6 ;  /* 0x0000000004177211 */ /* 0x080fe200030f0eff */
[C---:B------:R-:W-:Y:S01]  /*22fe0*/  IMAD R2, R29.reuse, 0x2, R8 ;  /* 0x000000021d027824 */ /* 0x040fe200078e0208 */
[----:B------:R-:W-:Y:S02]  /*22ff0*/  LEA R20, P6, R8, R3, 0x1 ;  /* 0x0000000308147211 */ /* 0x000fe400078c08ff */
[----:B------:R-:W-:Y:S01]  /*23000*/  LOP3.LUT R4, R10, 0xb0, R11, 0xfe, !PT ;  /* 0x000000b00a047812 */ /* 0x000fe200078efe0b */
[----:B--2---:R0:W-:Y:S03]  /*23010*/  @P1 STG.E.U16 [R22.64], R21 ;  /* 0x0000001516001986 */ /* 0x0041e6000c101506 */
[----:B------:R-:W-:Y:S01]  /*23020*/  ISETP.LT.AND P1, PT, R4, c[0x0][0x17c], !P0 ;  /* 0x00005f0004007a0c */ /* 0x000fe20004721270 */
[----:B------:R-:W-:Y:S01]  /*23030*/  IMAD R4, R29, 0x2, R2 ;  /* 0x000000021d047824 */ /* 0x000fe200078e0202 */
[----:B0-----:R-:W-:-:S02]  /*23040*/  LEA.HI.X.SX32 R21, R8, R0, 0x1, P6 ;  /* 0x0000000008157211 */ /* 0x001fc400030f0eff */
[-C--:B------:R-:W-:Y:S02]  /*23050*/  LEA R22, P6, R2, R3.reuse, 0x1 ;  /* 0x0000000302167211 */ /* 0x080fe400078c08ff */
[--C-:B------:R-:W-:Y:S01]  /*23060*/  LOP3.LUT R8, R10, 0xb2, R11.reuse, 0xfe, !PT ;  /* 0x000000b20a087812 */ /* 0x100fe200078efe0b */
[----:B------:R0:W-:Y:S01]  /*23070*/  @P2 STG.E.U16 [R20.64], R14 ;  /* 0x0000000e14002986 */ /* 0x0001e2000c101506 */
[----:B------:R-:W-:Y:S02]  /*23080*/  LEA.HI.X.SX32 R23, R2, R0, 0x1, P6 ;  /* 0x0000000002177211 */ /* 0x000fe400030f0eff */
[----:B------:R-:W-:Y:S01]  /*23090*/  ISETP.LT.AND P2, PT, R8, c[0x0][0x17c], !P0 ;  /* 0x00005f0008007a0c */ /* 0x000fe20004741270 */
[----:B------:R-:W-:Y:S01]  /*230a0*/  IMAD R8, R29, 0x2, R4 ;  /* 0x000000021d087824 */ /* 0x000fe200078e0204 */
[----:B------:R-:W-:Y:S01]  /*230b0*/  LOP3.LUT R2, R10, 0xb4, R11, 0xfe, !PT ;  /* 0x000000b40a027812 */ /* 0x000fe200078efe0b */
[----:B------:R1:W-:Y:S01]  /*230c0*/  @P4 STG.E.U16 [R22.64], R16 ;  /* 0x0000001016004986 */ /* 0x0003e2000c101506 */
[----:B0-----:R-:W-:-:S02]  /*230d0*/  LEA R20, P6, R4, R3, 0x1 ;  /* 0x0000000304147211 */ /* 0x001fc400078c08ff */
[----:B------:R-:W-:Y:S01]  /*230e0*/  ISETP.LT.AND P4, PT, R2, c[0x0][0x17c], !P0 ;  /* 0x00005f0002007a0c */ /* 0x000fe20004781270 */
[C---:B------:R-:W-:Y:S01]  /*230f0*/  IMAD R2, R29.reuse, 0x2, R8 ;  /* 0x000000021d027824 */ /* 0x040fe200078e0208 */
[-C--:B------:R-:W-:Y:S02]  /*23100*/  LEA.HI.X.SX32 R21, R4, R0.reuse, 0x1, P6 ;  /* 0x0000000004157211 */ /* 0x080fe400030f0eff */
[-C--:B-1----:R-:W-:Y:S02]  /*23110*/  LEA R22, P6, R8, R3.reuse, 0x1 ;  /* 0x0000000308167211 */ /* 0x082fe400078c08ff */
        /* <DEDUP_REMOVED lines=8> */
[----:B------:R-:W-:Y:S02]  /*231a0*/  ISETP.LT.AND P3, PT, R8, c[0x0][0x17c], !P0 ;  /* 0x00005f0008007a0c */ /* 0x000fe40004761270 */
[-C--:B------:R-:W-:Y:S01]  /*231b0*/  LEA.HI.X.SX32 R21, R2, R0.reuse, 0x1, P6 ;  /* 0x0000000002157211 */ /* 0x080fe200030f0eff */
[C---:B------:R-:W-:Y:S01]  /*231c0*/  IMAD R8, R29.reuse, 0x2, R4 ;  /* 0x000000021d087824 */ /* 0x040fe200078e0204 */
[----:B------:R-:W-:Y:S02]  /*231d0*/  LOP3.LUT R2, R10, 0xba, R11, 0xfe, !PT ;  /* 0x000000ba0a027812 */ /* 0x000fe400078efe0b */
[----:B-1----:R-:W-:Y:S01]  /*231e0*/  LEA R22, P6, R4, R3, 0x1 ;  /* 0x0000000304167211 */ /* 0x002fe200078c08ff */
[----:B---3--:R0:W-:Y:S01]  /*231f0*/  @P1 STG.E.U16 [R20.64], R25 ;  /* 0x0000001914001986 */ /* 0x0081e2000c101506 */
[----:B------:R-:W-:Y:S01]  /*23200*/  ISETP.LT.AND P1, PT, R2, c[0x0][0x17c], !P0 ;  /* 0x00005f0002007a0c */ /* 0x000fe20004721270 */
[----:B------:R-:W-:Y:S01]  /*23210*/  IMAD R2, R29, 0x2, R8 ;  /* 0x000000021d027824 */ /* 0x000fe200078e0208 */
[----:B------:R-:W-:-:S02]  /*23220*/  LEA.HI.X.SX32 R23, R4, R0, 0x1, P6 ;  /* 0x0000000004177211 */ /* 0x000fc400030f0eff */
[----:B------:R-:W-:-:S03]  /*23230*/  LOP3.LUT R4, R10, 0xbc, R11, 0xfe, !PT ;  /* 0x000000bc0a047812 */ /* 0x000fc600078efe0b */
[----:B------:R1:W-:Y:S01]  /*23240*/  @P2 STG.E.U16 [R22.64], R26 ;  /* 0x0000001a16002986 */ /* 0x0003e2000c101506 */
[-C--:B0-----:R-:W-:Y:S02]  /*23250*/  LEA R20, P6, R8, R3.reuse, 0x1 ;  /* 0x0000000308147211 */ /* 0x081fe400078c08ff */
[----:B------:R-:W-:Y:S02]  /*23260*/  ISETP.LT.AND P2, PT, R4, c[0x0][0x17c], !P0 ;  /* 0x00005f0004007a0c */ /* 0x000fe40004741270 */
[----:B------:R-:W-:Y:S01]  /*23270*/  LEA.HI.X.SX32 R21, R8, R0, 0x1, P6 ;  /* 0x0000000008157211 */ /* 0x000fe200030f0eff */
[----:B------:R-:W-:Y:S01]  /*23280*/  IMAD R4, R29, 0x2, R2 ;  /* 0x000000021d047824 */ /* 0x000fe200078e0202 */
[----:B------:R-:W-:Y:S02]  /*23290*/  LOP3.LUT R8, R10, 0xbe, R11, 0xfe, !PT ;  /* 0x000000be0a087812 */ /* 0x000fe400078efe0b */
[----:B-1----:R-:W-:Y:S01]  /*232a0*/  LEA R22, P6, R2, R3, 0x1 ;  /* 0x0000000302167211 */ /* 0x002fe200078c08ff */
[----:B------:R0:W-:Y:S01]  /*232b0*/  @P4 STG.E.U16 [R20.64], R27 ;  /* 0x0000001b14004986 */ /* 0x0001e2000c101506 */
[----:B------:R-:W-:-:S02]  /*232c0*/  ISETP.LT.AND P4, PT, R8, c[0x0][0x17c], !P0 ;  /* 0x00005f0008007a0c */ /* 0x000fc40004781270 */
[----:B------:R-:W-:Y:S01]  /*232d0*/  LEA.HI.X.SX32 R23, R2, R0, 0x1, P6 ;  /* 0x0000000002177211 */ /* 0x000fe200030f0eff */
[----:B------:R-:W-:Y:S01]  /*232e0*/  IMAD R8, R29, 0x2, R4 ;  /* 0x000000021d087824 */ /* 0x000fe200078e0204 */
[----:B------:R-:W-:-:S03]  /*232f0*/  LOP3.LUT R2, R10, 0xc0, R11, 0xfe, !PT ;  /* 0x000000c00a027812 */ /* 0x000fc600078efe0b */
[----:B------:R1:W-:Y:S01]  /*23300*/  @P5 STG.E.U16 [R22.64], R28 ;  /* 0x0000001c16005986 */ /* 0x0003e2000c101506 */
[-C--:B0-----:R-:W-:Y:S02]  /*23310*/  LEA R20, P6, R4, R3.reuse, 0x1 ;  /* 0x0000000304147211 */ /* 0x081fe400078c08ff */
[----:B------:R-:W-:Y:S01]  /*23320*/  ISETP.LT.AND P5, PT, R2, c[0x0][0x17c], !P0 ;  /* 0x00005f0002007a0c */ /* 0x000fe200047a1270 */
[----:B------:R-:W-:Y:S01]  /*23330*/  IMAD R2, R29, 0x2, R8 ;  /* 0x000000021d027824 */ /* 0x000fe200078e0208 */
[----:B------:R-:W-:Y:S02]  /*23340*/  LEA.HI.X.SX32 R21, R4, R0, 0x1, P6 ;  /* 0x0000000004157211 */ /* 0x000fe400030f0eff */
[----:B-1----:R-:W-:-:S03]  /*23350*/  LEA R22, P6, R8, R3, 0x1 ;  /* 0x0000000308167211 */ /* 0x002fc600078c08ff */
[----:B------:R0:W-:Y:S01]  /*23360*/  @P3 STG.E.U16 [R20.64], R5 ;  /* 0x0000000514003986 */ /* 0x0001e2000c101506 */
[----:B------:R-:W-:Y:S01]  /*23370*/  LEA.HI.X.SX32 R23, R8, R0, 0x1, P6 ;  /* 0x0000000008177211 */ /* 0x000fe200030f0eff */
[----:B------:R-:W-:Y:S01]  /*23380*/  IMAD R8, R29, 0x2, R2 ;  /* 0x000000021d087824 */ /* 0x000fe200078e0202 */
[----:B0-----:R-:W-:-:S03]  /*23390*/  LEA R20, P6, R2, R3, 0x1 ;  /* 0x0000000302147211 */ /* 0x001fc600078c08ff */
[----:B------:R0:W-:Y:S01]  /*233a0*/  @P1 STG.E.U16 [R22.64], R9 ;  /* 0x0000000916001986 */ /* 0x0001e2000c101506 */
[----:B------:R-:W-:Y:S02]  /*233b0*/  LEA.HI.X.SX32 R21, R2, R0, 0x1, P6 ;  /* 0x0000000002157211 */ /* 0x000fe400030f0eff */
[----:B------:R-:W-:-:S03]  /*233c0*/  LOP3.LUT R2, R10, 0xc6, R11, 0xfe, !PT ;  /* 0x000000c60a027812 */ /* 0x000fc600078efe0b */
[----:B------:R1:W-:Y:S01]  /*233d0*/  @P2 STG.E.U16 [R20.64], R13 ;  /* 0x0000000d14002986 */ /* 0x0003e2000c101506 */
[----:B0-----:R-:W-:Y:S02]  /*233e0*/  LEA R22, P6, R8, R3, 0x1 ;  /* 0x0000000308167211 */ /* 0x001fe400078c08ff */
[----:B------:R-:W-:Y:S02]  /*233f0*/  ISETP.LT.AND P2, PT, R2, c[0x0][0x17c], !P0 ;  /* 0x00005f0002007a0c */ /* 0x000fe40004741270 */
[----:B------:R-:W-:Y:S02]  /*23400*/  LEA.HI.X.SX32 R23, R8, R0, 0x1, P6 ;  /* 0x0000000008177211 */ /* 0x000fe400030f0eff */
[----:B------:R-:W-:Y:S01]  /*23410*/  LOP3.LUT R2, R10, 0xc8, R11, 0xfe, !PT ;  /* 0x000000c80a027812 */ /* 0x000fe200078efe0b */
[----:B-1----:R-:W2:Y:S04]  /*23420*/  LDL.LU R21, [R1+0xd4] ;  /* 0x0000d40001157983 */ /* 0x002ea80000300800 */
[----:B------:R0:W-:Y:S01]  /*23430*/  @P4 STG.E.U16 [R22.64], R17 ;  /* 0x0000001116004986 */ /* 0x0001e2000c101506 */
[----:B------:R-:W-:-:S03]  /*23440*/  ISETP.LT.AND P4, PT, R2, c[0x0][0x17c], !P0 ;  /* 0x00005f0002007a0c */ /* 0x000fc60004781270 */
[----:B------:R-:W3:Y:S01]  /*23450*/  LDL.LU R2, [R1+0x94] ;  /* 0x0000940001027983 */ /* 0x000ee20000300800 */
[----:B------:R-:W-:Y:S01]  /*23460*/  LOP3.LUT R4, R10, 0xc2, R11, 0xfe, !PT ;  /* 0x000000c20a047812 */ /* 0x000fe200078efe0b */
[----:B------:R-:W-:-:S03]  /*23470*/  IMAD R8, R29, 0x2, R8 ;  /* 0x000000021d087824 */ /* 0x000fc600078e0208 */
[----:B------:R-:W-:Y:S02]  /*23480*/  ISETP.LT.AND P3, PT, R4, c[0x0][0x17c], !P0 ;  /* 0x00005f0004007a0c */ /* 0x000fe40004761270 */
[----:B------:R-:W-:Y:S02]  /*23490*/  LOP3.LUT R4, R10, 0xc4, R11, 0xfe, !PT ;  /* 0x000000c40a047812 */ /* 0x000fe400078efe0b */
[----:B0-----:R-:W-:Y:S02]  /*234a0*/  LEA R22, P6, R8, R3, 0x1 ;  /* 0x0000000308167211 */ /* 0x001fe400078c08ff */
[----:B------:R-:W-:Y:S01]  /*234b0*/  ISETP.LT.AND P1, PT, R4, c[0x0][0x17c], !P0 ;  /* 0x00005f0004007a0c */ /* 0x000fe20004721270 */
[----:B------:R-:W-:Y:S01]  /*234c0*/  IMAD R4, R29, 0x2, R8 ;  /* 0x000000021d047824 */ /* 0x000fe200078e0208 */
[----:B------:R-:W-:-:S04]  /*234d0*/  LEA.HI.X.SX32 R23, R8, R0, 0x1, P6 ;  /* 0x0000000008177211 */ /* 0x000fc800030f0eff */
[----:B------:R-:W-:Y:S02]  /*234e0*/  LEA R20, P6, R4, R3, 0x1 ;  /* 0x0000000304147211 */ /* 0x000fe400078c08ff */
[----:B------:R-:W-:Y:S02]  /*234f0*/  LOP3.LUT R8, R10, 0xca, R11, 0xfe, !PT ;  /* 0x000000ca0a087812 */ /* 0x000fe400078efe0b */
[----:B--2---:R-:W-:Y:S02]  /*23500*/  PRMT R9, R21, 0x7632, R9 ;  /* 0x0000763215097816 */ /* 0x004fe40000000009 */
[----:B------:R-:W-:Y:S02]  /*23510*/  LEA.HI.X.SX32 R21, R4, R0, 0x1, P6 ;  /* 0x0000000004157211 */ /* 0x000fe400030f0eff */
[----:B---3--:R-:W-:Y:S01]  /*23520*/  PRMT R5, R2, 0x7632, R5 ;  /* 0x0000763202057816 */ /* 0x008fe20000000005 */
[----:B------:R-:W-:Y:S01]  /*23530*/  @P5 STG.E.U16 [R22.64], R9 ;  /* 0x0000000916005986 */ /* 0x000fe2000c101506 */
[----:B------:R-:W-:-:S02]  /*23540*/  ISETP.LT.AND P5, PT, R8, c[0x0][0x17c], !P0 ;  /* 0x00005f0008007a0c */ /* 0x000fc400047a1270 */
[----:B------:R-:W-:Y:S01]  /*23550*/  LOP3.LUT R8, R10, 0xcc, R11, 0xfe, !PT ;  /* 0x000000cc0a087812 */ /* 0x000fe200078efe0b */
[----:B------:R0:W-:Y:S03]  /*23560*/  @P3 STG.E.U16 [R20.64], R5 ;  /* 0x0000000514003986 */ /* 0x0001e6000c101506 */
[----:B------:R-:W-:Y:S01]  /*23570*/  ISETP.LT.AND P3, PT, R8, c[0x0][0x17c], !P0 ;  /* 0x00005f0008007a0c */ /* 0x000fe20004761270 */
[----:B0-----:R-:W2:Y:S04]  /*23580*/  LDL.LU R21, [R1+0x164] ;  /* 0x0001640001157983 */ /* 0x001ea80000300800 */
[----:B------:R-:W3:Y:S01]  /*23590*/  LDL.LU R8, [R1+0x1c4] ;  /* 0x0001c40001087983 */ /* 0x000ee20000300800 */
[----:B------:R-:W-:-:S04]  /*235a0*/  IMAD R2, R29, 0x2, R4 ;  /* 0x000000021d027824 */ /* 0x000fc800078e0204 */
[----:B------:R-:W-:Y:S01]  /*235b0*/  IMAD R4, R29, 0x2, R2 ;  /* 0x000000021d047824 */ /* 0x000fe200078e0202 */
[----:B------:R-:W-:-:S04]  /*235c0*/  LEA R22, P6, R2, R3, 0x1 ;  /* 0x0000000302167211 */ /* 0x000fc800078c08ff */
[-C--:B------:R-:W-:Y:S02]  /*235d0*/  LEA.HI.X.SX32 R23, R2, R0.reuse, 0x1, P6 ;  /* 0x0000000002177211 */ /* 0x080fe400030f0eff */
[C---:B------:R-:W-:Y:S02]  /*235e0*/  LEA R20, P6, R4.reuse, R3, 0x1 ;  /* 0x0000000304147211 */ /* 0x040fe400078c08ff */
[----:B--2---:R-:W-:Y:S02]  /*235f0*/  PRMT R5, R21, 0x7632, R5 ;  /* 0x0000763215057816 */ /* 0x004fe40000000005 */
[----:B------:R-:W-:-:S03]  /*23600*/  LEA.HI.X.SX32 R21, R4, R0, 0x1, P6 ;  /* 0x0000000004157211 */ /* 0x000fc600030f0eff */
[----:B------:R3:W-:Y:S02]  /*23610*/  @P1 STG.E.U16 [R22.64], R5 ;  /* 0x0000000516001986 */ /* 0x0007e4000c101506 */
[----:B---3--:R-:W-:Y:S02]  /*23620*/  PRMT R5, R8, 0x7632, R5 ;  /* 0x0000763208057816 */ /* 0x008fe40000000005 */
[----:B------:R-:W-:-:S03]  /*23630*/  LOP3.LUT R8, R10, 0xd0, R11, 0xfe, !PT ;  /* 0x000000d00a087812 */ /* 0x000fc600078efe0b */
[----:B------:R0:W-:Y:S01]  /*23640*/  @P2 STG.E.U16 [R20.64], R5 ;  /* 0x0000000514002986 */ /* 0x0001e2000c101506 */
[----:B------:R-:W-:-:S03]  /*23650*/  ISETP.LT.AND P2, PT, R8, c[0x0][0x17c], !P0 ;  /* 0x00005f0008007a0c */ /* 0x000fc60004741270 */
[----:B0-----:R-:W2:Y:S04]  /*23660*/  LDL.LU R21, [R1+0x214] ;  /* 0x0002140001157983 */ /* 0x001ea80000300800 */
[----:B------:R-:W3:Y:S01]  /*23670*/  LDL.LU R8, [R1+0x204] ;  /* 0x0002040001087983 */ /* 0x000ee20000300800 */
[----:B------:R-:W-:-:S04]  /*23680*/  LOP3.LUT R2, R10, 0xce, R11, 0xfe, !PT ;  /* 0x000000ce0a027812 */ /* 0x000fc800078efe0b */
[----:B------:R-:W-:Y:S01]  /*23690*/  ISETP.LT.AND P1, PT, R2, c[0x0][0x17c], !P0 ;  /* 0x00005f0002007a0c */ /* 0x000fe20004721270 */
[----:B------:R-:W-:-:S04]  /*236a0*/  IMAD R2, R29, 0x2, R4 ;  /* 0x000000021d027824 */ /* 0x000fc800078e0204 */
[----:B------:R-:W-:Y:S01]  /*236b0*/  IMAD R4, R29, 0x2, R2 ;  /* 0x000000021d047824 */ /* 0x000fe200078e0202 */
[----:B------:R-:W-:-:S04]  /*236c0*/  LEA R22, P6, R2, R3, 0x1 ;  /* 0x0000000302167211 */ /* 0x000fc800078c08ff */
[-C--:B------:R-:W-:Y:S02]  /*236d0*/  LEA.HI.X.SX32 R23, R2, R0.reuse, 0x1, P6 ;  /* 0x0000000002177211 */ /* 0x080fe400030f0eff */
[C---:B------:R-:W-:Y:S02]  /*236e0*/  LEA R20, P6, R4.reuse, R3, 0x1 ;  /* 0x0000000304147211 */ /* 0x040fe400078c08ff */
[----:B--2---:R-:W-:Y:S02]  /*236f0*/  PRMT R9, R21, 0x7632, R9 ;  /* 0x0000763215097816 */ /* 0x004fe40000000009 */
[----:B------:R-:W-:Y:S02]  /*23700*/  LEA.HI.X.SX32 R21, R4, R0, 0x1, P6 ;  /* 0x0000000004157211 */ /* 0x000fe400030f0eff */
[----:B---3--:R-:W-:Y:S02]  /*23710*/  PRMT R5, R8, 0x7632, R5 ;  /* 0x0000763208057816 */ /* 0x008fe40000000005 */
[--C-:B------:R-:W-:Y:S01]  /*23720*/  LOP3.LUT R8, R10, 0xd2, R11.reuse, 0xfe, !PT ;  /* 0x000000d20a087812 */ /* 0x100fe200078efe0b */
[----:B------:R-:W-:Y:S03]  /*23730*/  @P4 STG.E.U16 [R22.64], R9 ;  /* 0x0000000916004986 */ /* 0x000fe6000c101506 */
[----:B------:R-:W-:Y:S01]  /*23740*/  ISETP.LT.AND P4, PT, R8, c[0x0][0x17c], !P0 ;  /* 0x00005f0008007a0c */ /* 0x000fe20004781270 */
[----:B------:R0:W-:Y:S01]  /*23750*/  @P5 STG.E.U16 [R20.64], R5 ;  /* 0x0000000514005986 */ /* 0x0001e2000c101506 */
[----:B------:R-:W-:-:S04]  /*23760*/  LOP3.LUT R8, R10, 0xd4, R11, 0xfe, !PT ;  /* 0x000000d40a087812 */ /* 0x000fc800078efe0b */
        /* <DEDUP_REMOVED lines=58> */
[----:B---3--:R-:W-:Y:S01]  /*23b10*/  PRMT R5, R8, 0x7632, R5 ;  /* 0x0000763208057816 */ /* 0x008fe20000000005 */
[----:B------:R-:W-:Y:S04]  /*23b20*/  @P1 STG.E.U16 [R22.64], R9 ;  /* 0x0000000916001986 */ /* 0x000fe8000c101506 */
[----:B------:R0:W-:Y:S04]  /*23b30*/  @P2 STG.E.U16 [R20.64], R5 ;  /* 0x0000000514002986 */ /* 0x0001e8000c101506 */
[----:B0-----:R-:W2:Y:S01]  /*23b40*/  LDL.LU R21, [R1+0x124] ;  /* 0x0001240001157983 */ /* 0x001ea20000300800 */
[----:B------:R-:W-:-:S05]  /*23b50*/  IMAD R2, R29, 0x2, R4 ;  /* 0x000000021d027824 */ /* 0x000fca00078e0204 */
[----:B------:R-:W-:Y:S01]  /*23b60*/  LEA R22, P6, R2, R3, 0x1 ;  /* 0x0000000302167211 */ /* 0x000fe200078c08ff */
[----:B------:R-:W-:-:S03]  /*23b70*/  IMAD R4, R29, 0x2, R2 ;  /* 0x000000021d047824 */ /* 0x000fc600078e0202 */
[----:B------:R-:W-:Y:S02]  /*23b80*/  LEA.HI.X.SX32 R23, R2, R0, 0x1, P6 ;  /* 0x0000000002177211 */ /* 0x000fe400030f0eff */
[C-C-:B------:R-:W-:Y:S02]  /*23b90*/  LOP3.LUT R2, R10.reuse, 0xe6, R11.reuse, 0xfe, !PT ;  /* 0x000000e60a027812 */ /* 0x140fe400078efe0b */
[--C-:B------:R-:W-:Y:S02]  /*23ba0*/  LOP3.LUT R8, R10, 0xe2, R11.reuse, 0xfe, !PT ;  /* 0x000000e20a087812 */ /* 0x100fe400078efe0b */
[----:B------:R-:W-:Y:S02]  /*23bb0*/  LEA R20, P6, R4, R3, 0x1 ;  /* 0x0000000304147211 */ /* 0x000fe400078c08ff */
[----:B------:R-:W-:Y:S02]  /*23bc0*/  ISETP.LT.AND P1, PT, R8, c[0x0][0x17c], !P0 ;  /* 0x00005f0008007a0c */ /* 0x000fe40004721270 */
[----:B------:R-:W-:-:S04]  /*23bd0*/  LOP3.LUT R8, R10, 0xe4, R11, 0xfe, !PT ;  /* 0x000000e40a087812 */ /* 0x000fc800078efe0b */
[----:B------:R-:W-:Y:S02]  /*23be0*/  ISETP.LT.AND P2, PT, R8, c[0x0][0x17c], !P0 ;  /* 0x00005f0008007a0c */ /* 0x000fe40004741270 */
[----:B------:R-:W-:Y:S02]  /*23bf0*/  LOP3.LUT R8, R10, 0xe8, R11, 0xfe, !PT ;  /* 0x000000e80a087812 */ /* 0x000fe400078efe0b */
[----:B------:R-:W-:Y:S02]  /*23c00*/  PRMT R9, R19, 0x7632, R9 ;  /* 0x0000763213097816 */ /* 0x000fe40000000009 */
[----:B--2---:R-:W-:-:S05]  /*23c10*/  PRMT R5, R21, 0x7632, R5 ;  /* 0x0000763215057816 */ /* 0x004fca0000000005 */
[----:B------:R0:W-:Y:S01]  /*23c20*/  @P4 STG.E.U16 [R22.64], R5 ;  /* 0x0000000516004986 */ /* 0x0001e2000c101506 */
[----:B------:R-:W-:Y:S01]  /*23c30*/  ISETP.LT.AND P4, PT, R2, c[0x0][0x17c], !P0 ;  /* 0x00005f0002007a0c */ /* 0x000fe20004781270 */
[----:B------:R-:W-:Y:S01]  /*23c40*/  IMAD R2, R29, 0x2, R4 ;  /* 0x000000021d027824 */ /* 0x000fe200078e0204 */
[----:B------:R-:W-:-:S03]  /*23c50*/  LEA.HI.X.SX32 R21, R4, R0, 0x1, P6 ;  /* 0x0000000004157211 */ /* 0x000fc600030f0eff */
[----:B------:R-:W-:Y:S01]  /*23c60*/  IMAD R4, R29, 0x2, R2 ;  /* 0x000000021d047824 */ /* 0x000fe200078e0202 */
[----:B0-----:R-:W-:Y:S02]  /*23c70*/  PRMT R5, R24, 0x7632, R5 ;  /* 0x0000763218057816 */ /* 0x001fe40000000005 */
[CC--:B------:R-:W-:Y:S01]  /*23c80*/  LEA R22, P6, R2.reuse, R3.reuse, 0x1 ;  /* 0x0000000302167211 */ /* 0x0c0fe200078c08ff */
[----:B------:R-:W2:Y:S03]  /*23c90*/  LDL.LU R24, [R1+0x188] ;  /* 0x0001880001187983 */ /* 0x000ea60000300800 */
[----:B------:R-:W-:Y:S01]  /*23ca0*/  LEA.HI.X.SX32 R23, R2, R0, 0x1, P6 ;  /* 0x0000000002177211 */ /* 0x000fe200030f0eff */
[----:B------:R0:W-:Y:S01]  /*23cb0*/  @P5 STG.E.U16 [R20.64], R5 ;  /* 0x0000000514005986 */ /* 0x0001e2000c101506 */
[----:B------:R-:W-:Y:S02]  /*23cc0*/  ISETP.LT.AND P5, PT, R8, c[0x0][0x17c], !P0 ;  /* 0x00005f0008007a0c */ /* 0x000fe400047a1270 */
[----:B------:R-:W-:Y:S01]  /*23cd0*/  LOP3.LUT R8, R10, 0xea, R11, 0xfe, !PT ;  /* 0x000000ea0a087812 */ /* 0x000fe200078efe0b */
[----:B------:R-:W-:Y:S03]  /*23ce0*/  @P3 STG.E.U16 [R22.64], R9 ;  /* 0x0000000916003986 */ /* 0x000fe6000c101506 */
[----:B------:R-:W-:Y:S01]  /*23cf0*/  ISETP.LT.AND P3, PT, R8, c[0x0][0x17c], !P0 ;  /* 0x00005f0008007a0c */ /* 0x000fe20004761270 */
[----:B------:R-:W3:Y:S01]  /*23d00*/  LDL.LU R19, [R1+0x1b8] ;  /* 0x0001b80001137983 */ /* 0x000ee20000300800 */
[----:B0-----:R-:W-:-:S02]  /*23d10*/  LEA R20, P6, R4, R3, 0x1 ;  /* 0x0000000304147211 */ /* 0x001fc400078c08ff */
[----:B------:R-:W-:Y:S02]  /*23d20*/  PRMT R5, R15, 0x7632, R5 ;  /* 0x000076320f057816 */ /* 0x000fe40000000005 */
[----:B------:R-:W-:Y:S01]  /*23d30*/  LEA.HI.X.SX32 R21, R4, R0, 0x1, P6 ;  /* 0x0000000004157211 */ /* 0x000fe200030f0eff */
[----:B------:R-:W4:Y:S01]  /*23d40*/  LDL.LU R15, [R1+0x198] ;  /* 0x00019800010f7983 */ /* 0x000f220000300800 */
[----:B------:R-:W-:-:S03]  /*23d50*/  LOP3.LUT R8, R10, 0xec, R11, 0xfe, !PT ;  /* 0x000000ec0a087812 */ /* 0x000fc600078efe0b */
[----:B------:R0:W-:Y:S01]  /*23d60*/  @P1 STG.E.U16 [R20.64], R5 ;  /* 0x0000000514001986 */ /* 0x0001e2000c101506 */
[----:B------:R-:W-:Y:S02]  /*23d70*/  ISETP.LT.AND P1, PT, R8, c[0x0][0x17c], !P0 ;  /* 0x00005f0008007a0c */ /* 0x000fe40004721270 */
[----:B0-----:R-:W-:Y:S02]  /*23d80*/  PRMT R5, R7, 0x7632, R5 ;  /* 0x0000763207057816 */ /* 0x001fe40000000005 */
[----:B------:R-:W5:Y:S04]  /*23d90*/  LDL.LU R7, [R1+0x128] ;  /* 0x0001280001077983 */ /* 0x000f680000300800 */
[----:B------:R-:W2:Y:S01]  /*23da0*/  LDL.LU R8, [R1+0x114] ;  /* 0x0001140001087983 */ /* 0x000ea20000300800 */
[----:B------:R-:W-:-:S05]  /*23db0*/  IMAD R2, R29, 0x2, R4 ;  /* 0x000000021d027824 */ /* 0x000fca00078e0204 */
[----:B------:R-:W-:Y:S01]  /*23dc0*/  LEA R22, P6, R2, R3, 0x1 ;  /* 0x0000000302167211 */ /* 0x000fe200078c08ff */
[----:B------:R-:W-:-:S03]  /*23dd0*/  IMAD R4, R29, 0x2, R2 ;  /* 0x000000021d047824 */ /* 0x000fc600078e0202 */
[----:B------:R-:W-:Y:S02]  /*23de0*/  LEA.HI.X.SX32 R23, R2, R0, 0x1, P6 ;  /* 0x0000000002177211 */ /* 0x000fe400030f0eff */
[----:B------:R-:W-:-:S03]  /*23df0*/  LOP3.LUT R2, R10, 0xee, R11, 0xfe, !PT ;  /* 0x000000ee0a027812 */ /* 0x000fc600078efe0b */
[----:B------:R0:W-:Y:S01]  /*23e00*/  @P2 STG.E.U16 [R22.64], R5 ;  /* 0x0000000516002986 */ /* 0x0001e2000c101506 */
[----:B------:R-:W-:Y:S01]  /*23e10*/  ISETP.LT.AND P2, PT, R2, c[0x0][0x17c], !P0 ;  /* 0x00005f0002007a0c */ /* 0x000fe20004741270 */
[----:B------:R-:W-:Y:S01]  /*23e20*/  IMAD R2, R29, 0x2, R4 ;  /* 0x000000021d027824 */ /* 0x000fe200078e0204 */
[----:B------:R-:W-:-:S04]  /*23e30*/  LEA R20, P6, R4, R3, 0x1 ;  /* 0x0000000304147211 */ /* 0x000fc800078c08ff */
[-C--:B------:R-:W-:Y:S01]  /*23e40*/  LEA.HI.X.SX32 R21, R4, R0.reuse, 0x1, P6 ;  /* 0x0000000004157211 */ /* 0x080fe200030f0eff */
[C---:B------:R-:W-:Y:S01]  /*23e50*/  IMAD R4, R29.reuse, 0x2, R2 ;  /* 0x000000021d047824 */ /* 0x040fe200078e0202 */
[----:B0-----:R-:W-:Y:S02]  /*23e60*/  LEA R22, P6, R2, R3, 0x1 ;  /* 0x0000000302167211 */ /* 0x001fe400078c08ff */
[----:B------:R-:W-:Y:S02]  /*23e70*/  PRMT R9, R14, 0x7632, R9 ;  /* 0x000076320e097816 */ /* 0x000fe40000000009 */
[----:B------:R-:W-:Y:S01]  /*23e80*/  LEA.HI.X.SX32 R23, R2, R0, 0x1, P6 ;  /* 0x0000000002177211 */ /* 0x000fe200030f0eff */
[----:B------:R-:W-:Y:S01]  /*23e90*/  IMAD R2, R29, 0x2, R4 ;  /* 0x000000021d027824 */ /* 0x000fe200078e0204 */
[----:B------:R-:W3:Y:S01]  /*23ea0*/  LDL.LU R14, [R1+0xb18] ;  /* 0x000b1800010e7983 */ /* 0x000ee20000300800 */
[----:B--2---:R-:W-:-:S05]  /*23eb0*/  PRMT R5, R8, 0x7632, R5 ;  /* 0x0000763208057816 */ /* 0x004fca0000000005 */
[----:B------:R0:W-:Y:S04]  /*23ec0*/  @P4 STG.E.U16 [R20.64], R5 ;  /* 0x0000000514004986 */ /* 0x0001e8000c101506 */
[----:B------:R1:W-:Y:S01]  /*23ed0*/  @P5 STG.E.U16 [R22.64], R9 ;  /* 0x0000000916005986 */ /* 0x0003e2000c101506 */
[-C--:B0-----:R-:W-:Y:S02]  /*23ee0*/  LEA R20, P6, R4, R3.reuse, 0x1 ;  /* 0x0000000304147211 */ /* 0x081fe400078c08ff */
[----:B------:R-:W-:Y:S02]  /*23ef0*/  PRMT R5, R16, 0x7632, R5 ;  /* 0x0000763210057816 */ /* 0x000fe40000000005 */
[-C--:B------:R-:W-:Y:S02]  /*23f00*/  LEA.HI.X.SX32 R21, R4, R0.reuse, 0x1, P6 ;  /* 0x0000000004157211 */ /* 0x080fe400030f0eff */
[----:B-1----:R-:W-:Y:S01]  /*23f10*/  LEA R22, P6, R2, R3, 0x1 ;  /* 0x0000000302167211 */ /* 0x002fe200078c08ff */
[----:B------:R-:W-:Y:S01]  /*23f20*/  IMAD R4, R29, 0x2, R2 ;  /* 0x000000021d047824 */ /* 0x000fe200078e0202 */
[----:B------:R-:W-:Y:S01]  /*23f30*/  LOP3.LUT R8, R10, 0xf0, R11, 0xfe, !PT ;  /* 0x000000f00a087812 */ /* 0x000fe200078efe0b */
[----:B------:R0:W-:Y:S01]  /*23f40*/  @P3 STG.E.U16 [R20.64], R5 ;  /* 0x0000000514003986 */ /* 0x0001e2000c101506 */
[----:B------:R-:W-:-:S02]  /*23f50*/  LEA.HI.X.SX32 R23, R2, R0, 0x1, P6 ;  /* 0x0000000002177211 */ /* 0x000fc400030f0eff */
[--C-:B------:R-:W-:Y:S02]  /*23f60*/  LOP3.LUT R2, R10, 0xf6, R11.reuse, 0xfe, !PT ;  /* 0x000000f60a027812 */ /* 0x100fe400078efe0b */
[----:B------:R-:W-:Y:S02]  /*23f70*/  ISETP.LT.AND P4, PT, R8, c[0x0][0x17c], !P0 ;  /* 0x00005f0008007a0c */ /* 0x000fe40004781270 */
[----:B------:R-:W-:Y:S02]  /*23f80*/  LOP3.LUT R8, R10, 0xf2, R11, 0xfe, !PT ;  /* 0x000000f20a087812 */ /* 0x000fe400078efe0b */
[----:B0-----:R-:W-:Y:S02]  /*23f90*/  PRMT R5, R12, 0x7632, R5 ;  /* 0x000076320c057816 */ /* 0x001fe40000000005 */
[----:B------:R-:W-:-:S03]  /*23fa0*/  LEA R20, P6, R4, R3, 0x1 ;  /* 0x0000000304147211 */ /* 0x000fc600078c08ff */
[----:B------:R0:W-:Y:S01]  /*23fb0*/  @P1 STG.E.U16 [R22.64], R5 ;  /* 0x0000000516001986 */ /* 0x0001e2000c101506 */
[----:B------:R-:W-:Y:S01]  /*23fc0*/  ISETP.LT.AND P1, PT, R2, c[0x0][0x17c], !P0 ;  /* 0x00005f0002007a0c */ /* 0x000fe20004721270 */
[C---:B------:R-:W-:Y:S01]  /*23fd0*/  IMAD R2, R29.reuse, 0x2, R4 ;  /* 0x000000021d027824 */ /* 0x040fe200078e0204 */
[----:B------:R-:W-:Y:S02]  /*23fe0*/  ISETP.LT.AND P5, PT, R8, c[0x0][0x17c], !P0 ;  /* 0x00005f0008007a0c */ /* 0x000fe400047a1270 */
[----:B------:R-:W-:Y:S02]  /*23ff0*/  LOP3.LUT R8, R10, 0xf4, R11, 0xfe, !PT ;  /* 0x000000f40a087812 */ /* 0x000fe400078efe0b */
[----:B------:R-:W-:Y:S01]  /*24000*/  LEA.HI.X.SX32 R21, R4, R0, 0x1, P6 ;  /* 0x0000000004157211 */ /* 0x000fe200030f0eff */
[----:B------:R-:W-:Y:S01]  /*24010*/  IMAD R4, R29, 0x2, R2 ;  /* 0x000000021d047824 */ /* 0x000fe200078e0202 */
[----:B------:R-:W-:Y:S02]  /*24020*/  ISETP.LT.AND P3, PT, R8, c[0x0][0x17c], !P0 ;  /* 0x00005f0008007a0c */ /* 0x000fe40004761270 */
[----:B0-----:R-:W-:-:S02]  /*24030*/  PRMT R5, R6, 0x7632, R5 ;  /* 0x0000763206057816 */ /* 0x001fc40000000005 */
[----:B------:R-:W-:Y:S02]  /*24040*/  LEA R22, P6, R2, R3, 0x1 ;  /* 0x0000000302167211 */ /* 0x000fe400078c08ff */
[----:B------:R-:W-:Y:S01]  /*24050*/  LOP3.LUT R8, R10, 0xf8, R11, 0xfe, !PT ;  /* 0x000000f80a087812 */ /* 0x000fe200078efe0b */
[----:B------:R0:W-:Y:S01]  /*24060*/  @P2 STG.E.U16 [R20.64], R5 ;  /* 0x0000000514002986 */ /* 0x0001e2000c101506 */
[----:B------:R-:W-:Y:S01]  /*24070*/  LEA.HI.X.SX32 R23, R2, R0, 0x1, P6 ;  /* 0x0000000002177211 */ /* 0x000fe200030f0eff */
[----:B------:R-:W-:Y:S01]  /*24080*/  IMAD R2, R29, 0x2, R4 ;  /* 0x000000021d027824 */ /* 0x000fe200078e0204 */
[----:B------:R-:W-:Y:S02]  /*24090*/  PRMT R9, R25, 0x7632, R9 ;  /* 0x0000763219097816 */ /* 0x000fe40000000009 */
[----:B------:R-:W-:Y:S01]  /*240a0*/  ISETP.LT.AND P2, PT, R8, c[0x0][0x17c], !P0 ;  /* 0x00005f0008007a0c */ /* 0x000fe20004741270 */
[----:B------:R-:W2:Y:S01]  /*240b0*/  LDL.LU R25, [R1+0xb14] ;  /* 0x000b140001197983 */ /* 0x000ea20000300800 */
[----:B------:R-:W-:-:S02]  /*240c0*/  LOP3.LUT R8, R10, 0xfa, R11, 0xfe, !PT ;  /* 0x000000fa0a087812 */ /* 0x000fc400078efe0b */
[-C--:B0-----:R-:W-:Y:S01]  /*240d0*/  LEA R20, P6, R4, R3.reuse, 0x1 ;  /* 0x0000000304147211 */ /* 0x081fe200078c08ff */
[----:B------:R0:W-:Y:S01]  /*240e0*/  @P4 STG.E.U16 [R22.64], R9 ;  /* 0x0000000916004986 */ /* 0x0001e2000c101506 */
[----:B------:R-:W-:Y:S02]  /*240f0*/  PRMT R5, R26, 0x7632, R5 ;  /* 0x000076321a057816 */ /* 0x000fe40000000005 */
[----:B------:R-:W-:Y:S01]  /*24100*/  LEA.HI.X.SX32 R21, R4, R0, 0x1, P6 ;  /* 0x0000000004157211 */ /* 0x000fe200030f0eff */
[----:B------:R-:W-:Y:S01]  /*24110*/  IMAD R4, R29, 0x2, R2 ;  /* 0x000000021d047824 */ /* 0x000fe200078e0202 */
[----:B------:R-:W-:Y:S01]  /*24120*/  ISETP.LT.AND P4, PT, R8, c[0x0][0x17c], !P0 ;  /* 0x00005f0008007a0c */ /* 0x000fe20004781270 */
[----:B------:R-:W2:Y:S01]  /*24130*/  LDL.LU R26, [R1+0xb10] ;  /* 0x000b1000011a7983 */ /* 0x000ea20000300800 */
[----:B------:R-:W-:Y:S02]  /*24140*/  LOP3.LUT R8, R10, 0xfc, R11, 0xfe, !PT ;  /* 0x000000fc0a087812 */ /* 0x000fe400078efe0b */
[----:B0-----:R-:W-:Y:S01]  /*24150*/  LEA R22, P6, R2, R3, 0x1 ;  /* 0x0000000302167211 */ /* 0x001fe200078c08ff */
[----:B------:R0:W-:Y:S01]  /*24160*/  @P5 STG.E.U16 [R20.64], R5 ;  /* 0x0000000514005986 */ /* 0x0001e2000c101506 */
[----:B------:R-:W-:-:S02]  /*24170*/  ISETP.LT.AND P5, PT, R8, c[0x0][0x17c], !P0 ;  /* 0x00005f0008007a0c */ /* 0x000fc400047a1270 */
[-C--:B------:R-:W-:Y:S01]  /*24180*/  LEA.HI.X.SX32 R23, R2, R0.reuse, 0x1, P6 ;  /* 0x0000000002177211 */ /* 0x080fe200030f0eff */
[----:B------:R-:W-:Y:S01]  /*24190*/  IMAD R8, R29, 0x2, R4 ;  /* 0x000000021d087824 */ /* 0x000fe200078e0204 */
[----:B------:R-:W-:Y:S02]  /*241a0*/  LOP3.LUT R2, R10, 0xfe, R11, 0xfe, !PT ;  /* 0x000000fe0a027812 */ /* 0x000fe400078efe0b */
[----:B0-----:R-:W-:Y:S02]  /*241b0*/  PRMT R5, R27, 0x7632, R5 ;  /* 0x000076321b057816 */ /* 0x001fe40000000005 */
[CC--:B------:R-:W-:Y:S01]  /*241c0*/  LEA R20, P6, R4.reuse, R3.reuse, 0x1 ;  /* 0x0000000304147211 */ /* 0x0c0fe200078c08ff */
[----:B------:R-:W2:Y:S03]  /*241d0*/  LDL.LU R27, [R1+0xb0c] ;  /* 0x000b0c00011b7983 */ /* 0x000ea60000300800 */
[----:B------:R-:W-:Y:S01]  /*241e0*/  LEA.HI.X.SX32 R21, R4, R0, 0x1, P6 ;  /* 0x0000000004157211 */ /* 0x000fe200030f0eff */
[----:B------:R0:W-:Y:S01]  /*241f0*/  @P3 STG.E.U16 [R22.64], R5 ;  /* 0x0000000516003986 */ /* 0x0001e2000c101506 */
[----:B------:R-:W-:Y:S01]  /*24200*/  ISETP.LT.AND P3, PT, R2, c[0x0][0x17c], !P0 ;  /* 0x00005f0002007a0c */ /* 0x000fe20004761270 */
[----:B------:R-:W-:Y:S01]  /*24210*/  IMAD R2, R29, 0x2, R8 ;  /* 0x000000021d027824 */ /* 0x000fe200078e0208 */
[----:B------:R-:W-:-:S02]  /*24220*/  LEA R4, P6, R8, R3, 0x1 ;  /* 0x0000000308047211 */ /* 0x000fc400078c08ff */
[----:B------:R-:W-:Y:S02]  /*24230*/  LOP3.LUT R12, R10, 0x100, R11, 0xfe, !PT ;  /* 0x000001000a0c7812 */ /* 0x000fe400078efe0b */
[----:B0-----:R-:W-:Y:S01]  /*24240*/  PRMT R5, R28, 0x7632, R5 ;  /* 0x000076321c057816 */ /* 0x001fe20000000005 */
[----:B------:R-:W2:Y:S03]  /*24250*/  LDL.LU R22, [R1+0x1d8] ;  /* 0x0001d80001167983 */ /* 0x000ea60000300800 */
[----:B------:R-:W-:Y:S01]  /*24260*/  PRMT R17, R5, 0x7632, R17 ;  /* 0x0000763205117816 */ /* 0x000fe20000000011 */
[----:B------:R0:W-:Y:S01]  /*24270*/  @P1 STG.E.U16 [R20.64], R5 ;  /* 0x0000000514001986 */ /* 0x0001e2000c101506 */
[----:B------:R-:W-:Y:S01]  /*24280*/  ISETP.LT.AND P1, PT, R12, c[0x0][0x17c], !P0 ;  /* 0x00005f000c007a0c */ /* 0x000fe20004721270 */
[----:B------:R-:W-:Y:S01]  /*24290*/  IMAD R12, R29, 0x2, R2 ;  /* 0x000000021d0c7824 */ /* 0x000fe200078e0202 */
[----:B------:R-:W-:Y:S01]  /*242a0*/  PRMT R13, R9, 0x7632, R13 ;  /* 0x00007632090d7816 */ /* 0x000fe2000000000d */
[----:B------:R-:W2:Y:S01]  /*242b0*/  LDL.LU R23, [R1+0x178] ;  /* 0x0001780001177983 */ /* 0x000ea20000300800 */
[----:B------:R-:W-:-:S03]  /*242c0*/  LOP3.LUT R16, R10, 0x102, R11, 0xfe, !PT ;  /* 0x000001020a107812 */ /* 0x000fc600078efe0b */
[----:B------:R-:W2:Y:S01]  /*242d0*/  LDL.LU R28, [R1+0xb08] ;  /* 0x000b0800011c7983 */ /* 0x000ea20000300800 */
[----:B0-----:R-:W-:-:S03]  /*242e0*/  LEA.HI.X.SX32 R5, R8, R0, 0x1, P6 ;  /* 0x0000000008057211 */ /* 0x001fc600030f0eff */
[----:B------:R-:W2:Y:S01]  /*242f0*/  LDL R6, [R1+0x218] ;  /* 0x0002180001067983 */ /* 0x000ea20000100800 */
[----:B------:R-:W-:-:S03]  /*24300*/  LEA R8, P6, R2, R3, 0x1 ;  /* 0x0000000302087211 */ /* 0x000fc600078c08ff */
[----:B------:R0:W-:Y:S01]  /*24310*/  @P2 STG.E.U16 [R4.64], R17 ;  /* 0x0000001104002986 */ /* 0x0001e2000c101506 */
[----:B------:R-:W-:Y:S01]  /*24320*/  LEA.HI.X.SX32 R9, R2, R0, 0x1, P6 ;  /* 0x0000000002097211 */ /* 0x000fe200030f0eff */
[----:B------:R-:W-:Y:S02]  /*24330*/  IMAD R2, R29, 0x2, R12 ;  /* 0x000000021d027824 */ /* 0x000fe400078e020c */
[----:B------:R-:W2:Y:S04]  /*24340*/  LDL.LU R20, [R1+0x1a8] ;  /* 0x0001a80001147983 */ /* 0x000ea80000300800 */
[----:B------:R1:W-:Y:S01]  /*24350*/  @P4 STG.E.U16 [R8.64], R13 ;  /* 0x0000000d08004986 */ /* 0x0003e2000c101506 */
[----:B0-----:R-:W-:-:S03]  /*24360*/  LEA R4, P6, R12, R3, 0x1 ;  /* 0x000000030c047211 */ /* 0x001fc600078c08ff */
[----:B------:R-:W2:Y:S01]  /*24370*/  LDL.LU R21, [R1+0x1e8] ;  /* 0x0001e80001157983 */ /* 0x000ea20000300800 */
[----:B------:R-:W-:Y:S02]  /*24380*/  LEA.HI.X.SX32 R5, R12, R0, 0x1, P6 ;  /* 0x000000000c057211 */ /* 0x000fe400030f0eff */
[----:B-1----:R-:W-:Y:S02]  /*24390*/  PRMT R13, R13, 0x7632, R13 ;  /* 0x000076320d0d7816 */ /* 0x002fe4000000000d */
[C-C-:B------:R-:W-:Y:S02]  /*243a0*/  LOP3.LUT R8, R10.reuse, 0x104, R11.reuse, 0xfe, !PT ;  /* 0x000001040a087812 */ /* 0x140fe400078efe0b */
[----:B------:R-:W-:Y:S01]  /*243b0*/  LOP3.LUT R9, R10, 0x106, R11, 0xfe, !PT ;  /* 0x000001060a097812 */ /* 0x000fe200078efe0b */
[----:B------:R0:W-:Y:S01]  /*243c0*/  @P5 STG.E.U16 [R4.64], R13 ;  /* 0x0000000d04005986 */ /* 0x0001e2000c101506 */
[----:B------:R-:W-:Y:S02]  /*243d0*/  ISETP.LT.AND P4, PT, R8, c[0x0][0x17c], !P0 ;  /* 0x00005f0008007a0c */ /* 0x000fe40004781270 */
[----:B------:R-:W-:-:S02]  /*243e0*/  LEA R8, P6, R2, R3, 0x1 ;  /* 0x0000000302087211 */ /* 0x000fc400078c08ff */
[----:B------:R-:W-:Y:S02]  /*243f0*/  ISETP.LT.AND P5, PT, R9, c[0x0][0x17c], !P0 ;  /* 0x00005f0009007a0c */ /* 0x000fe400047a1270 */
[----:B------:R-:W-:Y:S01]  /*24400*/  LEA.HI.X.SX32 R9, R2, R0, 0x1, P6 ;  /* 0x0000000002097211 */ /* 0x000fe200030f0eff */
[----:B0-----:R-:W-:Y:S01]  /*24410*/  IMAD R5, R29, 0x2, R2 ;  /* 0x000000021d057824 */ /* 0x001fe200078e0202 */
[----:B------:R-:W-:-:S03]  /*24420*/  PRMT R17, R17, 0x7632, R17 ;  /* 0x0000763211117816 */ /* 0x000fc60000000011 */
[----:B------:R-:W-:Y:S01]  /*24430*/  IMAD R2, R29, 0x2, R5 ;  /* 0x000000021d027824 */ /* 0x000fe200078e0205 */
[C---:B------:R-:W-:Y:S01]  /*24440*/  LEA R4, P6, R5.reuse, R3, 0x1 ;  /* 0x0000000305047211 */ /* 0x040fe200078c08ff */
[----:B------:R0:W-:Y:S01]  /*24450*/  @P3 STG.E.U16 [R8.64], R17 ;  /* 0x0000001108003986 */ /* 0x0001e2000c101506 */
[----:B------:R-:W-:Y:S02]  /*24460*/  LOP3.LUT R12, R10, 0x108, R11, 0xfe, !PT ;  /* 0x000001080a0c7812 */ /* 0x000fe400078efe0b */
[----:B------:R-:W-:Y:S02]  /*24470*/  LEA.HI.X.SX32 R5, R5, R0, 0x1, P6 ;  /* 0x0000000005057211 */ /* 0x000fe400030f0eff */
[----:B------:R-:W-:Y:S02]  /*24480*/  ISETP.LT.AND P2, PT, R16, c[0x0][0x17c], !P0 ;  /* 0x00005f0010007a0c */ /* 0x000fe40004741270 */
[----:B------:R-:W2:Y:S01]  /*24490*/  LDL.LU R16, [R1+0x1f8] ;  /* 0x0001f80001107983 */ /* 0x000ea20000300800 */
[----:B------:R-:W-:-:S02]  /*244a0*/  ISETP.LT.AND P3, PT, R12, c[0x0][0x17c], !P0 ;  /* 0x00005f000c007a0c */ /* 0x000fc40004761270 */
[C---:B0-----:R-:W-:Y:S01]  /*244b0*/  LEA R8, P6, R2.reuse, R3, 0x1 ;  /* 0x0000000302087211 */ /* 0x041fe200078c08ff */
[----:B------:R-:W2:Y:S01]  /*244c0*/  LDL.LU R17, [R1+0x208] ;  /* 0x0002080001117983 */ /* 0x000ea20000300800 */
[----:B------:R-:W-:Y:S02]  /*244d0*/  IMAD R12, R29, 0x2, R2 ;  /* 0x000000021d0c7824 */ /* 0x000fe400078e0202 */
[----:B------:R-:W-:Y:S02]  /*244e0*/  LEA.HI.X.SX32 R9, R2, R0, 0x1, P6 ;  /* 0x0000000002097211 */ /* 0x000fe400030f0eff */
[----:B------:R-:W2:Y:S01]  /*244f0*/  LDL R2, [R1+0xd8] ;  /* 0x0000d80001027983 */ /* 0x000ea20000100800 */
[----:B------:R-:W-:-:S03]  /*24500*/  LOP3.LUT R13, R10, 0x10a, R11, 0xfe, !PT ;  /* 0x0000010a0a0d7812 */ /* 0x000fc600078efe0b */
[----:B--2---:R0:W-:Y:S01]  /*24510*/  @P1 STG.E.U16 [R4.64], R2 ;  /* 0x0000000204001986 */ /* 0x0041e2000c101506 */
[----:B------:R-:W-:-:S03]  /*24520*/  ISETP.LT.AND P1, PT, R13, c[0x0][0x17c], !P0 ;  /* 0x00005f000d007a0c */ /* 0x000fc60004721270 */
[----:B------:R-:W2:Y:S04]  /*24530*/  LDL R13, [R1+0x168] ;  /* 0x00016800010d7983 */ /* 0x000ea80000100800 */
[----:B0-----:R-:W2:Y:S01]  /*24540*/  LDL R5, [R1+0x98] ;  /* 0x0000980001057983 */ /* 0x001ea20000100800 */
[----:B------:R-:W-:Y:S02]  /*24550*/  LOP3.LUT R2, R10, 0x10c, R11, 0xfe, !PT ;  /* 0x0000010c0a027812 */ /* 0x000fe400078efe0b */
[----:B------:R-:W-:Y:S01]  /*24560*/  LEA R4, P6, R12, R3, 0x1 ;  /* 0x000000030c047211 */ /* 0x000fe200078c08ff */
[----:B--2---:R0:W-:Y:S01]  /*24570*/  @P2 STG.E.U16 [R8.64], R5 ;  /* 0x0000000508002986 */ /* 0x0041e2000c101506 */
[----:B------:R-:W-:Y:S01]  /*24580*/  ISETP.LT.AND P2, PT, R2, c[0x0][0x17c], !P0 ;  /* 0x00005f0002007a0c */ /* 0x000fe20004741270 */
[----:B0-----:R-:W-:Y:S01]  /*24590*/  IMAD R9, R29, 0x2, R12 ;  /* 0x000000021d097824 */ /* 0x001fe200078e020c */
[----:B------:R-:W-:-:S03]  /*245a0*/  LEA.HI.X.SX32 R5, R12, R0, 0x1, P6 ;  /* 0x000000000c057211 */ /* 0x000fc600030f0eff */
[----:B------:R-:W-:Y:S01]  /*245b0*/  IMAD R2, R29, 0x2, R9 ;  /* 0x000000021d027824 */ /* 0x000fe200078e0209 */
[CC--:B------:R-:W-:Y:S01]  /*245c0*/  LEA R8, P6, R9.reuse, R3.reuse, 0x1 ;  /* 0x0000000309087211 */ /* 0x0c0fe200078c08ff */
[----:B------:R0:W-:Y:S01]  /*245d0*/  @P4 STG.E.U16 [R4.64], R13 ;  /* 0x0000000d04004986 */ /* 0x0001e2000c101506 */
[----:B------:R-:W-:Y:S02]  /*245e0*/  LOP3.LUT R12, R10, 0x10e, R11, 0xfe, !PT ;  /* 0x0000010e0a0c7812 */ /* 0x000fe400078efe0b */
[----:B------:R-:W-:Y:S02]  /*245f0*/  LEA.HI.X.SX32 R9, R9, R0, 0x1, P6 ;  /* 0x0000000009097211 */ /* 0x000fe400030f0eff */
[----:B------:R-:W-:Y:S01]  /*24600*/  ISETP.LT.AND P4, PT, R12, c[0x0][0x17c], !P0 ;  /* 0x00005f000c007a0c */ /* 0x000fe20004781270 */
[----:B------:R-:W-:Y:S01]  /*24610*/  IMAD R12, R29, 0x2, R2 ;  /* 0x000000021d0c7824 */ /* 0x000fe200078e0202 */
[----:B0-----:R-:W-:-:S04]  /*24620*/  LEA R4, P6, R2, R3, 0x1 ;  /* 0x0000000302047211 */ /* 0x001fc800078c08ff */
[----:B------:R-:W-:Y:S02]  /*24630*/  LEA.HI.X.SX32 R5, R2, R0, 0x1, P6 ;  /* 0x0000000002057211 */ /* 0x000fe400030f0eff */
[----:B------:R-:W2:Y:S01]  /*24640*/  LDL R2, [R1+0x1c8] ;  /* 0x0001c80001027983 */ /* 0x000ea20000100800 */
[----:B------:R-:W-:-:S03]  /*24650*/  LOP3.LUT R13, R10, 0x110, R11, 0xfe, !PT ;  /* 0x000001100a0d7812 */ /* 0x000fc600078efe0b */
[----:B--2---:R0:W-:Y:S04]  /*24660*/  @P5 STG.E.U16 [R8.64], R2 ;  /* 0x0000000208005986 */ /* 0x0041e8000c101506 */
[----:B------:R1:W-:Y:S01]  /*24670*/  @P3 STG.E.U16 [R4.64], R6 ;  /* 0x0000000604003986 */ /* 0x0003e2000c101506 */
[----:B0-----:R-:W-:Y:S02]  /*24680*/  LOP3.LUT R2, R10, 0x112, R11, 0xfe, !PT ;  /* 0x000001120a027812 */ /* 0x001fe400078efe0b */
[-C--:B------:R-:W-:Y:S01]  /*24690*/  LEA R8, P6, R12, R3.reuse, 0x1 ;  /* 0x000000030c087211 */ /* 0x080fe200078c08ff */
[C---:B-1----:R-:W-:Y:S01]  /*246a0*/  IMAD R5, R29.reuse, 0x2, R12 ;  /* 0x000000021d057824 */ /* 0x042fe200078e020c */
[----:B------:R-:W-:Y:S01]  /*246b0*/  ISETP.LT.AND P3, PT, R2, c[0x0][0x17c], !P0 ;  /* 0x00005f0002007a0c */ /* 0x000fe20004761270 */
[----:B------:R-:W2:Y:S01]  /*246c0*/  LDL R6, [R1+0x118] ;  /* 0x0001180001067983 */ /* 0x000ea20000100800 */
[----:B------:R-:W-:Y:S01]  /*246d0*/  LEA.HI.X.SX32 R9, R12, R0, 0x1, P6 ;  /* 0x000000000c097211 */ /* 0x000fe200030f0eff */
[----:B------:R-:W-:Y:S01]  /*246e0*/  IMAD R2, R29, 0x2, R5 ;  /* 0x000000021d027824 */ /* 0x000fe200078e0205 */
[----:B------:R-:W-:-:S02]  /*246f0*/  LEA R4, P6, R5, R3, 0x1 ;  /* 0x0000000305047211 */ /* 0x000fc400078c08ff */
[----:B------:R-:W-:Y:S01]  /*24700*/  LOP3.LUT R12, R10, 0x114, R11, 0xfe, !PT ;  /* 0x000001140a0c7812 */ /* 0x000fe200078efe0b */
[----:B------:R0:W-:Y:S01]  /*24710*/  @P1 STG.E.U16 [R8.64], R17 ;  /* 0x0000001108001986 */ /* 0x0001e2000c101506 */
[----:B------:R-:W-:Y:S02]  /*24720*/  LEA.HI.X.SX32 R5, R5, R0, 0x1, P6 ;  /* 0x0000000005057211 */ /* 0x000fe400030f0eff */
[----:B------:R-:W-:Y:S01]  /*24730*/  ISETP.LT.AND P1, PT, R12, c[0x0][0x17c], !P0 ;  /* 0x00005f000c007a0c */ /* 0x000fe20004721270 */
[----:B------:R-:W-:Y:S01]  /*24740*/  IMAD R12, R29, 0x2, R2 ;  /* 0x000000021d0c7824 */ /* 0x000fe200078e0202 */
[----:B------:R-:W-:Y:S02]  /*24750*/  ISETP.LT.AND P5, PT, R13, c[0x0][0x17c], !P0 ;  /* 0x00005f000d007a0c */ /* 0x000fe400047a1270 */
[----:B0-----:R-:W-:-:S04]  /*24760*/  LEA R8, P6, R2, R3, 0x1 ;  /* 0x0000000302087211 */ /* 0x001fc800078c08ff */
[----:B------:R-:W-:Y:S01]  /*24770*/  LEA.HI.X.SX32 R9, R2, R0, 0x1, P6 ;  /* 0x0000000002097211 */ /* 0x000fe200030f0eff */
[----:B------:R0:W-:Y:S01]  /*24780*/  @P2 STG.E.U16 [R4.64], R16 ;  /* 0x0000001004002986 */ /* 0x0001e2000c101506 */
[----:B------:R-:W-:-:S03]  /*24790*/  LOP3.LUT R2, R10, 0x118, R11, 0xfe, !PT ;  /* 0x000001180a027812 */ /* 0x000fc600078efe0b */
[----:B------:R1:W-:Y:S01]  /*247a0*/  @P4 STG.E.U16 [R8.64], R20 ;  /* 0x0000001408004986 */ /* 0x0003e2000c101506 */
[----:B------:R-:W-:Y:S02]  /*247b0*/  ISETP.LT.AND P4, PT, R2, c[0x0][0x17c], !P0 ;  /* 0x00005f0002007a0c */ /* 0x000fe40004781270 */
[----:B0-----:R-:W-:Y:S01]  /*247c0*/  LEA R4, P6, R12, R3, 0x1 ;  /* 0x000000030c047211 */ /* 0x001fe200078c08ff */
[----:B-1----:R-:W-:-:S03]  /*247d0*/  IMAD R9, R29, 0x2, R12 ;  /* 0x000000021d097824 */ /* 0x002fc600078e020c */
[----:B------:R-:W-:Y:S01]  /*247e0*/  LEA.HI.X.SX32 R5, R12, R0, 0x1, P6 ;  /* 0x000000000c057211 */ /* 0x000fe200030f0eff */
[----:B------:R-:W-:Y:S01]  /*247f0*/  IMAD R2, R29, 0x2, R9 ;  /* 0x000000021d027824 */ /* 0x000fe200078e0209 */
[----:B------:R-:W-:-:S03]  /*24800*/  LEA R8, P6, R9, R3, 0x1 ;  /* 0x0000000309087211 */ /* 0x000fc600078c08ff */
[----:B------:R0:W-:Y:S01]  /*24810*/  @P5 STG.E.U16 [R4.64], R21 ;  /* 0x0000001504005986 */ /* 0x0001e2000c101506 */
[C-C-:B------:R-:W-:Y:S02]  /*24820*/  LOP3.LUT R12, R10.reuse, 0x11a, R11.reuse, 0xfe, !PT ;  /* 0x0000011a0a0c7812 */ /* 0x140fe400078efe0b */
[----:B------:R-:W-:Y:S02]  /*24830*/  LEA.HI.X.SX32 R9, R9, R0, 0x1, P6 ;  /* 0x0000000009097211 */ /* 0x000fe400030f0eff */
[----:B------:R-:W-:Y:S02]  /*24840*/  LOP3.LUT R13, R10, 0x116, R11, 0xfe, !PT ;  /* 0x000001160a0d7812 */ /* 0x000fe400078efe0b */
[----:B------:R-:W-:Y:S02]  /*24850*/  ISETP.LT.AND P5, PT, R12, c[0x0][0x17c], !P0 ;  /* 0x00005f000c007a0c */ /* 0x000fe400047a1270 */
[----:B0-----:R-:W-:Y:S01]  /*24860*/  LEA R4, P6, R2, R3, 0x1 ;  /* 0x0000000302047211 */ /* 0x001fe200078c08ff */
[----:B------:R-:W-:Y:S01]  /*24870*/  IMAD R12, R29, 0x2, R2 ;  /* 0x000000021d0c7824 */ /* 0x000fe200078e0202 */
[----:B------:R-:W-:-:S02]  /*24880*/  ISETP.LT.AND P2, PT, R13, c[0x0][0x17c], !P0 ;  /* 0x00005f000d007a0c */ /* 0x000fc40004741270 */
        /* <DEDUP_REMOVED lines=19> */
[----:B---3--:R0:W-:Y:S01]  /*249c0*/  @P4 STG.E.U16 [R4.64], R19 ;  /* 0x0000001304004986 */ /* 0x0081e2000c101506 */
[----:B------:R-:W-:-:S03]  /*249d0*/  LOP3.LUT R2, R10, 0x124, R11, 0xfe, !PT ;  /* 0x000001240a027812 */ /* 0x000fc600078efe0b */
[----:B----4-:R1:W-:Y:S01]  /*249e0*/  @P5 STG.E.U16 [R8.64], R15 ;  /* 0x0000000f08005986 */ /* 0x0103e2000c101506 */
[----:B------:R-:W-:Y:S02]  /*249f0*/  ISETP.LT.AND P5, PT, R2, c[0x0][0x17c], !P0 ;  /* 0x00005f0002007a0c */ /* 0x000fe400047a1270 */
[----:B0-----:R-:W-:Y:S01]  /*24a00*/  LEA R4, P6, R12, R3, 0x1 ;  /* 0x000000030c047211 */ /* 0x001fe200078c08ff */
[----:B-1----:R-:W-:-:S03]  /*24a10*/  IMAD R9, R29, 0x2, R12 ;  /* 0x000000021d097824 */ /* 0x002fc600078e020c */
[----:B------:R-:W-:Y:S01]  /*24a20*/  LEA.HI.X.SX32 R5, R12, R0, 0x1, P6 ;  /* 0x000000000c057211 */ /* 0x000fe200030f0eff */
[----:B------:R-:W-:Y:S01]  /*24a30*/  IMAD R2, R29, 0x2, R9 ;  /* 0x000000021d027824 */ /* 0x000fe200078e0209 */
[----:B------:R-:W-:-:S03]  /*24a40*/  LEA R8, P6, R9, R3, 0x1 ;  /* 0x0000000309087211 */ /* 0x000fc600078c08ff */
[----:B-----5:R0:W-:Y:S01]  /*24a50*/  @P3 STG.E.U16 [R4.64], R7 ;  /* 0x0000000704003986 */ /* 0x0201e2000c101506 */
[--C-:B------:R-:W-:Y:S02]  /*24a60*/  LOP3.LUT R12, R10, 0x126, R11.reuse, 0xfe, !PT ;  /* 0x000001260a0c7812 */ /* 0x100fe400078efe0b */
[-C--:B------:R-:W-:Y:S02]  /*24a70*/  LEA.HI.X.SX32 R9, R9, R0.reuse, 0x1, P6 ;  /* 0x0000000009097211 */ /* 0x080fe400030f0eff */
[----:B------:R-:W-:Y:S01]  /*24a80*/  ISETP.LT.AND P3, PT, R12, c[0x0][0x17c], !P0 ;  /* 0x00005f000c007a0c */ /* 0x000fe20004761270 */
[----:B------:R-:W-:Y:S01]  /*24a90*/  IMAD R12, R29, 0x2, R2 ;  /* 0x000000021d0c7824 */ /* 0x000fe200078e0202 */
[----:B0-----:R-:W-:Y:S02]  /*24aa0*/  LEA R4, P6, R2, R3, 0x1 ;  /* 0x0000000302047211 */ /* 0x001fe400078c08ff */
[----:B------:R-:W-:Y:S02]  /*24ab0*/  LOP3.LUT R13, R10, 0x122, R11, 0xfe, !PT ;  /* 0x000001220a0d7812 */ /* 0x000fe400078efe0b */
[----:B------:R-:W-:Y:S01]  /*24ac0*/  LEA.HI.X.SX32 R5, R2, R0, 0x1, P6 ;  /* 0x0000000002057211 */ /* 0x000fe200030f0eff */
[----:B------:R0:W-:Y:S01]  /*24ad0*/  @P1 STG.E.U16 [R8.64], R28 ;  /* 0x0000001c08001986 */ /* 0x0001e2000c101506 */
[----:B------:R-:W-:-:S03]  /*24ae0*/  ISETP.LT.AND P4, PT, R13, c[0x0][0x17c], !P0 ;  /* 0x00005f000d007a0c */ /* 0x000fc60004781270 */
[----:B------:R1:W-:Y:S01]  /*24af0*/  @P2 STG.E.U16 [R4.64], R27 ;  /* 0x0000001b04002986 */ /* 0x0003e2000c101506 */
[C-C-:B------:R-:W-:Y:S02]  /*24b00*/  LOP3.LUT R2, R10.reuse, 0x12a, R11.reuse, 0xfe, !PT ;  /* 0x0000012a0a027812 */ /* 0x140fe400078efe0b */
[----:B------:R-:W-:Y:S02]  /*24b10*/  LOP3.LUT R13, R10, 0x128, R11, 0xfe, !PT ;  /* 0x000001280a0d7812 */ /* 0x000fe400078efe0b */
[----:B0-----:R-:W-:Y:S01]  /*24b20*/  LEA R8, P6, R12, R3, 0x1 ;  /* 0x000000030c087211 */ /* 0x001fe200078c08ff */
[----:B-1----:R-:W-:-:S03]  /*24b30*/  IMAD R5, R29, 0x2, R12 ;  /* 0x000000021d057824 */ /* 0x002fc600078e020c */
[-C--:B------:R-:W-:Y:S02]  /*24b40*/  LEA.HI.X.SX32 R9, R12, R0.reuse, 0x1, P6 ;  /* 0x000000000c097211 */ /* 0x080fe400030f0eff */
[----:B------:R-:W-:Y:S02]  /*24b50*/  ISETP.LT.AND P2, PT, R2, c[0x0][0x17c], !P0 ;  /* 0x00005f0002007a0c */ /* 0x000fe40004741270 */
[----:B------:R-:W-:Y:S01]  /*24b60*/  LEA R4, P6, R5, R3, 0x1 ;  /* 0x0000000305047211 */ /* 0x000fe200078c08ff */
[----:B------:R-:W-:Y:S01]  /*24b70*/  IMAD R2, R29, 0x2, R5 ;  /* 0x000000021d027824 */ /* 0x000fe200078e0205 */
[----:B------:R-:W-:Y:S02]  /*24b80*/  ISETP.LT.AND P1, PT, R13, c[0x0][0x17c], !P0 ;  /* 0x00005f000d007a0c */ /* 0x000fe40004721270 */
[----:B------:R-:W-:Y:S02]  /*24b90*/  LEA.HI.X.SX32 R5, R5, R0, 0x1, P6 ;  /* 0x0000000005057211 */ /* 0x000fe400030f0eff */
[----:B------:R-:W-:Y:S01]  /*24ba0*/  LOP3.LUT R13, R10, 0x12e, R11, 0xfe, !PT ;  /* 0x0000012e0a0d7812 */ /* 0x000fe200078efe0b */
[----:B------:R0:W-:Y:S04]  /*24bb0*/  @P4 STG.E.U16 [R8.64], R26 ;  /* 0x0000001a08004986 */ /* 0x0001e8000c101506 */
[----:B------:R1:W-:Y:S01]  /*24bc0*/  @P5 STG.E.U16 [R4.64], R25 ;  /* 0x0000001904005986 */ /* 0x0003e2000c101506 */
[----:B------:R-:W-:-:S03]  /*24bd0*/  ISETP.LT.AND P5, PT, R13, c[0x0][0x17c], !P0 ;  /* 0x00005f000d007a0c */ /* 0x000fc600047a1270 */
[----:B------:R-:W3:Y:S01]  /*24be0*/  LDL R13, [R1+0x108] ;  /* 0x00010800010d7983 */ /* 0x000ee20000100800 */
[--C-:B------:R-:W-:Y:S02]  /*24bf0*/  LOP3.LUT R12, R10, 0x12c, R11.reuse, 0xfe, !PT ;  /* 0x0000012c0a0c7812 */ /* 0x100fe400078efe0b */
[-C--:B0-----:R-:W-:Y:S02]  /*24c00*/  LEA R8, P6, R2, R3.reuse, 0x1 ;  /* 0x0000000302087211 */ /* 0x081fe400078c08ff */
[----:B------:R-:W-:Y:S01]  /*24c10*/  ISETP.LT.AND P4, PT, R12, c[0x0][0x17c], !P0 ;  /* 0x00005f000c007a0c */ /* 0x000fe20004781270 */
[----:B------:R-:W-:Y:S01]  /*24c20*/  IMAD R12, R29, 0x2, R2 ;  /* 0x000000021d0c7824 */ /* 0x000fe200078e0202 */
[----:B------:R-:W-:Y:S02]  /*24c30*/  LEA.HI.X.SX32 R9, R2, R0, 0x1, P6 ;  /* 0x0000000002097211 */ /* 0x000fe400030f0eff */
[----:B------:R-:W-:Y:S02]  /*24c40*/  LOP3.LUT R2, R10, 0x130, R11, 0xfe, !PT ;  /* 0x000001300a027812 */ /* 0x000fe400078efe0b */
[----:B-1----:R-:W-:-:S04]  /*24c50*/  LEA R4, P6, R12, R3, 0x1 ;  /* 0x000000030c047211 */ /* 0x002fc800078c08ff */
[----:B------:R-:W-:Y:S01]  /*24c60*/  LEA.HI.X.SX32 R5, R12, R0, 0x1, P6 ;  /* 0x000000000c057211 */ /* 0x000fe200030f0eff */
[----:B--2---:R0:W-:Y:S01]  /*24c70*/  @P3 STG.E.U16 [R8.64], R6 ;  /* 0x0000000608003986 */ /* 0x0041e2000c101506 */
[----:B------:R-:W-:Y:S01]  /*24c80*/  ISETP.LT.AND P3, PT, R2, c[0x0][0x17c], !P0 ;  /* 0x00005f0002007a0c */ /* 0x000fe20004761270 */
[C---:B0-----:R-:W-:Y:S02]  /*24c90*/  IMAD R9, R29.reuse, 0x2, R12 ;  /* 0x000000021d097824 */ /* 0x041fe400078e020c */
[----:B------:R-:W2:Y:S02]  /*24ca0*/  LDL R6, [R1+0xc8] ;  /* 0x0000c80001067983 */ /* 0x000ea40000100800 */
[----:B------:R-:W-:Y:S01]  /*24cb0*/  IMAD R2, R29, 0x2, R9 ;  /* 0x000000021d027824 */ /* 0x000fe200078e0209 */
[----:B------:R-:W-:Y:S02]  /*24cc0*/  LEA R8, P6, R9, R3, 0x1 ;  /* 0x0000000309087211 */ /* 0x000fe400078c08ff */
[----:B------:R-:W-:-:S02]  /*24cd0*/  LOP3.LUT R12, R10, 0x132, R11, 0xfe, !PT ;  /* 0x000001320a0c7812 */ /* 0x000fc400078efe0b */
[----:B------:R-:W-:Y:S01]  /*24ce0*/  LEA.HI.X.SX32 R9, R9, R0, 0x1, P6 ;  /* 0x0000000009097211 */ /* 0x000fe200030f0eff */
[----:B---3--:R0:W-:Y:S01]  /*24cf0*/  @P1 STG.E.U16 [R4.64], R13 ;  /* 0x0000000d04001986 */ /* 0x0081e2000c101506 */
[----:B------:R-:W-:Y:S01]  /*24d00*/  ISETP.LT.AND P1, PT, R12, c[0x0][0x17c], !P0 ;  /* 0x00005f000c007a0c */ /* 0x000fe20004721270 */
[----:B------:R-:W-:Y:S01]  /*24d10*/  IMAD R12, R29, 0x2, R2 ;  /* 0x000000021d0c7824 */ /* 0x000fe200078e0202 */
[----:B0-----:R-:W-:-:S04]  /*24d20*/  LEA R4, P6, R2, R3, 0x1 ;  /* 0x0000000302047211 */ /* 0x001fc800078c08ff */
[----:B------:R-:W-:Y:S02]  /*24d30*/  LEA.HI.X.SX32 R5, R2, R0, 0x1, P6 ;  /* 0x0000000002057211 */ /* 0x000fe400030f0eff */
[----:B------:R-:W3:Y:S01]  /*24d40*/  LDL R2, [R1+0xe8] ;  /* 0x0000e80001027983 */ /* 0x000ee20000100800 */
[----:B------:R-:W-:-:S03]  /*24d50*/  LOP3.LUT R13, R10, 0x134, R11, 0xfe, !PT ;  /* 0x000001340a0d7812 */ /* 0x000fc600078efe0b */
[----:B---3--:R0:W-:Y:S01]  /*24d60*/  @P2 STG.E.U16 [R8.64], R2 ;  /* 0x0000000208002986 */ /* 0x0081e2000c101506 */
[----:B------:R-:W-:-:S03]  /*24d70*/  ISETP.LT.AND P2, PT, R13, c[0x0][0x17c], !P0 ;  /* 0x00005f000d007a0c */ /* 0x000fc60004741270 */
[----:B------:R-:W3:Y:S04]  /*24d80*/  LDL R13, [R1+0x28] ;  /* 0x00002800010d7983 */ /* 0x000ee80000100800 */
[----:B0-----:R-:W4:Y:S01]  /*24d90*/  LDL R9, [R1+0xb8] ;  /* 0x0000b80001097983 */ /* 0x001f220000100800 */
[----:B------:R-:W-:Y:S02]  /*24da0*/  LOP3.LUT R2, R10, 0x136, R11, 0xfe, !PT ;  /* 0x000001360a027812 */ /* 0x000fe400078efe0b */
[----:B------:R-:W-:Y:S01]  /*24db0*/  LEA R8, P6, R12, R3, 0x1 ;  /* 0x000000030c087211 */ /* 0x000fe200078c08ff */
[----:B----4-:R0:W-:Y:S01]  /*24dc0*/  @P4 STG.E.U16 [R4.64], R9 ;  /* 0x0000000904004986 */ /* 0x0101e2000c101506 */
[----:B------:R-:W-:Y:S01]  /*24dd0*/  ISETP.LT.AND P4, PT, R2, c[0x0][0x17c], !P0 ;  /* 0x00005f0002007a0c */ /* 0x000fe20004781270 */
[----:B0-----:R-:W-:Y:S01]  /*24de0*/  IMAD R5, R29, 0x2, R12 ;  /* 0x000000021d057824 */ /* 0x001fe200078e020c */
[----:B------:R-:W-:-:S03]  /*24df0*/  LEA.HI.X.SX32 R9, R12, R0, 0x1, P6 ;  /* 0x000000000c097211 */ /* 0x000fc600030f0eff */
[----:B------:R-:W-:Y:S01]  /*24e00*/  IMAD R2, R29, 0x2, R5 ;  /* 0x000000021d027824 */ /* 0x000fe200078e0205 */
[CC--:B------:R-:W-:Y:S01]  /*24e10*/  LEA R4, P6, R5.reuse, R3.reuse, 0x1 ;  /* 0x0000000305047211 */ /* 0x0c0fe200078c08ff */
[----:B---3--:R0:W-:Y:S01]  /*24e20*/  @P5 STG.E.U16 [R8.64], R13 ;  /* 0x0000000d08005986 */ /* 0x0081e2000c101506 */
[----:B------:R-:W-:Y:S02]  /*24e30*/  LOP3.LUT R12, R10, 0x138, R11, 0xfe, !PT ;  /* 0x000001380a0c7812 */ /* 0x000fe400078efe0b */
[----:B------:R-:W-:Y:S02]  /*24e40*/  LEA.HI.X.SX32 R5, R5, R0, 0x1, P6 ;  /* 0x0000000005057211 */ /* 0x000fe400030f0eff */
[----:B------:R-:W-:Y:S01]  /*24e50*/  ISETP.LT.AND P5, PT, R12, c[0x0][0x17c], !P0 ;  /* 0x00005f000c007a0c */ /* 0x000fe200047a1270 */
[----:B------:R-:W-:Y:S01]  /*24e60*/  IMAD R12, R29, 0x2, R2 ;  /* 0x000000021d0c7824 */ /* 0x000fe200078e0202 */
[----:B0-----:R-:W-:-:S04]  /*24e70*/  LEA R8, P6, R2, R3, 0x1 ;  /* 0x0000000302087211 */ /* 0x001fc800078c08ff */
[----:B------:R-:W-:Y:S02]  /*24e80*/  LEA.HI.X.SX32 R9, R2, R0, 0x1, P6 ;  /* 0x0000000002097211 */ /* 0x000fe400030f0eff */
[----:B------:R-:W3:Y:S04]  /*24e90*/  LDL R2, [R1+0x68] ;  /* 0x0000680001027983 */ /* 0x000ee80000100800 */
[----:B--2---:R0:W-:Y:S04]  /*24ea0*/  @P3 STG.E.U16 [R4.64], R6 ;  /* 0x0000000604003986 */ /* 0x0041e8000c101506 */
[----:B0-----:R-:W2:Y:S04]  /*24eb0*/  LDL.LU R6, [R1+0xb04] ;  /* 0x000b040001067983 */ /* 0x001ea80000300800 */
[----:B---3--:R0:W-:Y:S04]  /*24ec0*/  @P1 STG.E.U16 [R8.64], R2 ;  /* 0x0000000208001986 */ /* 0x0081e8000c101506 */
[----:B0-----:R-:W3:Y:S01]  /*24ed0*/  LDL R9, [R1+0x58] ;  /* 0x0000580001097983 */ /* 0x001ee20000100800 */
[----:B------:R-:W-:Y:S01]  /*24ee0*/  LOP3.LUT R13, R10, 0x13a, R11, 0xfe, !PT ;  /* 0x0000013a0a0d7812 */ /* 0x000fe200078efe0b */
[----:B------:R-:W-:Y:S01]  /*24ef0*/  IMAD R2, R29, 0x2, R12 ;  /* 0x000000021d027824 */ /* 0x000fe200078e020c */
[----:B------:R-:W-:-:S02]  /*24f00*/  LEA R4, P6, R12, R3, 0x1 ;  /* 0x000000030c047211 */ /* 0x000fc400078c08ff */
[----:B------:R-:W-:Y:S02]  /*24f10*/  ISETP.LT.AND P3, PT, R13, c[0x0][0x17c], !P0 ;  /* 0x00005f000d007a0c */ /* 0x000fe40004761270 */
[--C-:B------:R-:W-:Y:S02]  /*24f20*/  LOP3.LUT R13, R10, 0x13c, R11.reuse, 0xfe, !PT ;  /* 0x0000013c0a0d7812 */ /* 0x100fe400078efe0b */
[----:B------:R-:W-:Y:S01]  /*24f30*/  LEA.HI.X.SX32 R5, R12, R0, 0x1, P6 ;  /* 0x000000000c057211 */ /* 0x000fe200030f0eff */
[----:B------:R-:W-:Y:S01]  /*24f40*/  IMAD R12, R29, 0x2, R2 ;  /* 0x000000021d0c7824 */ /* 0x000fe200078e0202 */
[----:B------:R-:W-:Y:S02]  /*24f50*/  LEA R8, P6, R2, R3, 0x1 ;  /* 0x0000000302087211 */ /* 0x000fe400078c08ff */
[----:B------:R-:W-:Y:S02]  /*24f60*/  ISETP.LT.AND P1, PT, R13, c[0x0][0x17c], !P0 ;  /* 0x00005f000d007a0c */ /* 0x000fe40004721270 */
[----:B------:R-:W-:Y:S01]  /*24f70*/  LOP3.LUT R13, R10, 0x13e, R11, 0xfe, !PT ;  /* 0x0000013e0a0d7812 */ /* 0x000fe200078efe0b */
[----:B---3--:R0:W-:Y:S03]  /*24f80*/  @P2 STG.E.U16 [R4.64], R9 ;  /* 0x0000000904002986 */ /* 0x0081e6000c101506 */
[----:B------:R-:W-:-:S02]  /*24f90*/  ISETP.LT.AND P2, PT, R13, c[0x0][0x17c], !P0 ;  /* 0x00005f000d007a0c */ /* 0x000fc40004741270 */
[----:B------:R-:W-:Y:S02]  /*24fa0*/  LOP3.LUT R13, R10, 0x140, R11, 0xfe, !PT ;  /* 0x000001400a0d7812 */ /* 0x000fe400078efe0b */
[----:B------:R-:W3:Y:S01]  /*24fb0*/  LDL.LU R10, [R1+0xb00] ;  /* 0x000b0000010a7983 */ /* 0x000ee20000300800 */
[----:B0-----:R-:W-:Y:S02]  /*24fc0*/  LEA.HI.X.SX32 R9, R2, R0, 0x1, P6 ;  /* 0x0000000002097211 */ /* 0x001fe400030f0eff */
[----:B------:R-:W-:Y:S01]  /*24fd0*/  LEA R4, P6, R12, R3, 0x1 ;  /* 0x000000030c047211 */ /* 0x000fe200078c08ff */
[----:B------:R-:W-:-:S03]  /*24fe0*/  IMAD R2, R29, 0x2, R12 ;  /* 0x000000021d027824 */ /* 0x000fc600078e020c */
[----:B------:R-:W-:Y:S02]  /*24ff0*/  LEA.HI.X.SX32 R5, R12, R0, 0x1, P6 ;  /* 0x000000000c057211 */ /* 0x000fe400030f0eff */
[----:B------:R-:W4:Y:S04]  /*25000*/  LDL R12, [R1+0x8] ;  /* 0x00000800010c7983 */ /* 0x000f280000100800 */
[----:B----4-:R0:W-:Y:S01]  /*25010*/  @P4 STG.E.U16 [R8.64], R12 ;  /* 0x0000000c08004986 */ /* 0x0101e2000c101506 */
[----:B------:R-:W-:-:S03]  /*25020*/  ISETP.LT.AND P4, PT, R13, c[0x0][0x17c], !P0 ;  /* 0x00005f000d007a0c */ /* 0x000fc60004781270 */
[----:B------:R-:W4:Y:S04]  /*25030*/  LDL R13, [R1+0x7a0] ;  /* 0x0007a000010d7983 */ /* 0x000f280000100800 */
[----:B--2---:R1:W-:Y:S01]  /*25040*/  @P5 STG.E.U16 [R4.64], R6 ;  /* 0x0000000604005986 */ /* 0x0043e2000c101506 */
[----:B0-----:R-:W-:-:S04]  /*25050*/  LEA R8, P6, R2, R3, 0x1 ;  /* 0x0000000302087211 */ /* 0x001fc800078c08ff */
[----:B------:R-:W-:Y:S01]  /*25060*/  LEA.HI.X.SX32 R9, R2, R0, 0x1, P6 ;  /* 0x0000000002097211 */ /* 0x000fe200030f0eff */
[----:B-1----:R-:W-:-:S04]  /*25070*/  IMAD R5, R29, 0x2, R2 ;  /* 0x000000021d057824 */ /* 0x002fc800078e0202 */
[----:B------:R-:W-:Y:S01]  /*25080*/  IMAD R2, R29, 0x2, R5 ;  /* 0x000000021d027824 */ /* 0x000fe200078e0205 */
[CC--:B------:R-:W-:Y:S01]  /*25090*/  LEA R4, P6, R5.reuse, R3.reuse, 0x1 ;  /* 0x0000000305047211 */ /* 0x0c0fe200078c08ff */
[----:B---3--:R0:W-:Y:S03]  /*250a0*/  @P3 STG.E.U16 [R8.64], R10 ;  /* 0x0000000a08003986 */ /* 0x0081e6000c101506 */
[----:B------:R-:W-:Y:S01]  /*250b0*/  LEA.HI.X.SX32 R5, R5, R0, 0x1, P6 ;  /* 0x0000000005057211 */ /* 0x000fe200030f0eff */
[----:B------:R-:W-:Y:S01]  /*250c0*/  STL [R1+0xae8], R14 ;  /* 0x000ae80e01007387 */ /* 0x000fe20000100800 */
[----:B0-----:R-:W-:-:S03]  /*250d0*/  LEA R8, P6, R2, R3, 0x1 ;  /* 0x0000000302087211 */ /* 0x001fc600078c08ff */
[----:B------:R0:W-:Y:S01]  /*250e0*/  @P1 STG.E.U16 [R4.64], R14 ;  /* 0x0000000e04001986 */ /* 0x0001e2000c101506 */
[----:B------:R-:W-:-:S05]  /*250f0*/  LEA.HI.X.SX32 R9, R2, R0, 0x1, P6 ;  /* 0x0000000002097211 */ /* 0x000fca00030f0eff */
[----:B------:R1:W-:Y:S04]  /*25100*/  @P2 STG.E.U16 [R8.64], R18 ;  /* 0x0000001208002986 */ /* 0x0003e8000c101506 */
[----:B0-----:R-:W2:Y:S01]  /*25110*/  LDL.LU R14, [R1+0x7a0] ;  /* 0x0007a000010e7983 */ /* 0x001ea20000300800 */
[----:B----4-:R-:W-:-:S04]  /*25120*/  LOP3.LUT R12, R13, 0x142, R11, 0xfe, !PT ;  /* 0x000001420d0c7812 */ /* 0x010fc800078efe0b */
[----:B------:R-:W-:Y:S02]  /*25130*/  ISETP.LT.AND P5, PT, R12, c[0x0][0x17c], !P0 ;  /* 0x00005f000c007a0c */ /* 0x000fe400047a1270 */
[C-C-:B------:R-:W-:Y:S02]  /*25140*/  LOP3.LUT R12, R13.reuse, 0x144, R11.reuse, 0xfe, !PT ;  /* 0x000001440d0c7812 */ /* 0x140fe400078efe0b */
[----:B------:R-:W-:-:S04]  /*25150*/  LOP3.LUT R13, R13, 0x146, R11, 0xfe, !PT ;  /* 0x000001460d0d7812 */ /* 0x000fc800078efe0b */
[----:B------:R-:W-:Y:S02]  /*25160*/  ISETP.LT.AND P1, PT, R13, c[0x0][0x17c], !P0 ;  /* 0x00005f000d007a0c */ /* 0x000fe40004721270 */
[----:B------:R-:W3:Y:S04]  /*25170*/  LDL.LU R13, [R1+0x218] ;  /* 0x00021800010d7983 */ /* 0x000ee80000300800 */
[----:B-1----:R-:W4:Y:S01]  /*25180*/  LDL.LU R9, [R1+0xd8] ;  /* 0x0000d80001097983 */ /* 0x002f220000300800 */
[----:B------:R-:W-:Y:S01]  /*25190*/  ISETP.LT.AND P3, PT, R12, c[0x0][0x17c], !P0 ;  /* 0x00005f000c007a0c */ /* 0x000fe20004761270 */
[----:B------:R-:W-:-:S05]  /*251a0*/  IMAD R12, R29, 0x2, R2 ;  /* 0x000000021d0c7824 */ /* 0x000fca00078e0202 */
[----:B------:R-:W-:-:S04]  /*251b0*/  LEA R4, P6, R12, R3, 0x1 ;  /* 0x000000030c047211 */ /* 0x000fc800078c08ff */
[----:B------:R-:W-:Y:S01]  /*251c0*/  LEA.HI.X.SX32 R5, R12, R0, 0x1, P6 ;  /* 0x000000000c057211 */ /* 0x000fe200030f0eff */
[----:B------:R0:W-:Y:S01]  /*251d0*/  STL [R1+0xaec], R18 ;  /* 0x000aec1201007387 */ /* 0x0001e20000100800 */
[----:B------:R-:W-:-:S03]  /*251e0*/  IMAD R2, R29, 0x2, R12 ;  /* 0x000000021d027824 */ /* 0x000fc600078e020c */
[----:B0-----:R-:W5:Y:S01]  /*251f0*/  LDL.LU R18, [R1+0x1c8] ;  /* 0x0001c80001127983 */ /* 0x001f620000300800 */
[----:B--2---:R-:W-:Y:S02]  /*25200*/  LOP3.LUT R12, R14, 0x14a, R11, 0xfe, !PT ;  /* 0x0000014a0e0c7812 */ /* 0x004fe400078efe0b */
[----:B----4-:R-:W-:-:S05]  /*25210*/  PRMT R6, R9, 0x7632, R6 ;  /* 0x0000763209067816 */ /* 0x010fca0000000006 */
[----:B------:R0:W-:Y:S04]  /*25220*/  @P4 STG.E.U16 [R4.64], R6 ;  /* 0x0000000604004986 */ /* 0x0001e8000c101506 */
[----:B0-----:R-:W2:Y:S01]  /*25230*/  LDL.LU R4, [R1+0x98] ;  /* 0x0000980001047983 */ /* 0x001ea20000300800 */
[----:B------:R-:W-:-:S03]  /*25240*/  ISETP.LT.AND P4, PT, R12, c[0x0][0x17c], !P0 ;  /* 0x00005f000c007a0c */ /* 0x000fc60004781270 */
[----:B------:R-:W4:Y:S01]  /*25250*/  LDL.LU R12, [R1+0x168] ;  /* 0x00016800010c7983 */ /* 0x000f220000300800 */
[----:B------:R-:W-:-:S04]  /*25260*/  LOP3.LUT R8, R14, 0x148, R11, 0xfe, !PT ;  /* 0x000001480e087812 */ /* 0x000fc800078efe0b */
[----:B------:R-:W-:Y:S02]  /*25270*/  ISETP.LT.AND P2, PT, R8, c[0x0][0x17c], !P0 ;  /* 0x00005f0008007a0c */ /* 0x000fe40004741270 */
[----:B------:R-:W-:-:S04]  /*25280*/  LEA R8, P6, R2, R3, 0x1 ;  /* 0x0000000302087211 */ /* 0x000fc800078c08ff */
[----:B------:R-:W-:Y:S01]  /*25290*/  LEA.HI.X.SX32 R9, R2, R0, 0x1, P6 ;  /* 0x0000000002097211 */ /* 0x000fe200030f0eff */
[----:B------:R-:W-:Y:S01]  /*252a0*/  IMAD R2, R29, 0x2, R2 ;  /* 0x000000021d027824 */ /* 0x000fe200078e0202 */
[----:B-----5:R-:W-:Y:S02]  /*252b0*/  PRMT R6, R18, 0x7632, R6 ;  /* 0x0000763212067816 */ /* 0x020fe40000000006 */
[----:B--2---:R-:W-:Y:S02]  /*252c0*/  PRMT R5, R4, 0x7632, R5 ;  /* 0x0000763204057816 */ /* 0x004fe40000000005 */
[----:B------:R-:W-:-:S03]  /*252d0*/  LOP3.LUT R4, R14, 0x14c, R11, 0xfe, !PT ;  /* 0x0000014c0e047812 */ /* 0x000fc600078efe0b */
[----:B------:R0:W-:Y:S01]  /*252e0*/  @P5 STG.E.U16 [R8.64], R5 ;  /* 0x0000000508005986 */ /* 0x0001e2000c101506 */
[----:B------:R-:W-:Y:S02]  /*252f0*/  ISETP.LT.AND P5, PT, R4, c[0x0][0x17c], !P0 ;  /* 0x00005f0004007a0c */ /* 0x000fe400047a1270 */
[----:B----4-:R-:W-:Y:S02]  /*25300*/  PRMT R10, R12, 0x7632, R10 ;  /* 0x000076320c0a7816 */ /* 0x010fe4000000000a */
[----:B0-----:R-:W-:Y:S01]  /*25310*/  LEA R8, P6, R2, R3, 0x1 ;  /* 0x0000000302087211 */ /* 0x001fe200078c08ff */
[----:B------:R-:W-:-:S03]  /*25320*/  IMAD R5, R29, 0x2, R2 ;  /* 0x000000021d057824 */ /* 0x000fc600078e0202 */
[-C--:B------:R-:W-:Y:S02]  /*25330*/  LEA.HI.X.SX32 R9, R2, R0.reuse, 0x1, P6 ;  /* 0x0000000002097211 */ /* 0x080fe400030f0eff */
[-C--:B------:R-:W-:Y:S01]  /*25340*/  LEA R4, P6, R5, R3.reuse, 0x1 ;  /* 0x0000000305047211 */ /* 0x080fe200078c08ff */
[----:B------:R-:W-:Y:S01]  /*25350*/  IMAD R2, R29, 0x2, R5 ;  /* 0x000000021d027824 */ /* 0x000fe200078e0205 */
[----:B------:R-:W-:Y:S02]  /*25360*/  LOP3.LUT R12, R14, 0x14e, R11, 0xfe, !PT ;  /* 0x0000014e0e0c7812 */ /* 0x000fe400078efe0b */
[----:B------:R-:W-:Y:S01]  /*25370*/  LEA.HI.X.SX32 R5, R5, R0, 0x1, P6 ;  /* 0x0000000005057211 */ /* 0x000fe200030f0eff */
[----:B------:R0:W-:Y:S01]  /*25380*/  @P3 STG.E.U16 [R8.64], R10 ;  /* 0x0000000a08003986 */ /* 0x0001e2000c101506 */
[----:B------:R-:W-:Y:S01]  /*25390*/  ISETP.LT.AND P3, PT, R12, c[0x0][0x17c], !P0 ;  /* 0x00005f000c007a0c */ /* 0x000fe20004761270 */
[----:B------:R-:W-:Y:S02]  /*253a0*/  IMAD R12, R29, 0x2, R2 ;  /* 0x000000021d0c7824 */ /* 0x000fe400078e0202 */
[----:B------:R1:W-:Y:S01]  /*253b0*/  @P1 STG.E.U16 [R4.64], R6 ;  /* 0x0000000604001986 */ /* 0x0003e2000c101506 */
[----:B0-----:R-:W-:-:S02]  /*253c0*/  LEA R8, P6, R2, R3, 0x1 ;  /* 0x0000000302087211 */ /* 0x001fc400078c08ff */
[----:B-1----:R-:W-:Y:S02]  /*253d0*/  LOP3.LUT R4, R14, 0x150, R11, 0xfe, !PT ;  /* 0x000001500e047812 */ /* 0x002fe400078efe0b */
[----:B------:R-:W-:Y:S02]  /*253e0*/  LEA.HI.X.SX32 R9, R2, R0, 0x1, P6 ;  /* 0x0000000002097211 */ /* 0x000fe400030f0eff */
[----:B---3--:R-:W-:Y:S02]  /*253f0*/  PRMT R5, R13, 0x7632, R5 ;  /* 0x000076320d057816 */ /* 0x008fe40000000005 */
[----:B------:R-:W-:Y:S02]  /*25400*/  ISETP.LT.AND P1, PT, R4, c[0x0][0x17c], !P0 ;  /* 0x00005f0004007a0c */ /* 0x000fe40004721270 */
[----:B------:R-:W-:Y:S02]  /*25410*/  LEA R4, P6, R12, R3, 0x1 ;  /* 0x000000030c047211 */ /* 0x000fe400078c08ff */
[----:B------:R-:W-:Y:S01]  /*25420*/  LOP3.LUT R2, R14, 0x152, R11, 0xfe, !PT ;  /* 0x000001520e027812 */ /* 0x000fe200078efe0b */
[----:B------:R0:W-:Y:S01]  /*25430*/  @P2 STG.E.U16 [R8.64], R5 ;  /* 0x0000000508002986 */ /* 0x0001e2000c101506 */
[----:B------:R-:W-:-:S02]  /*25440*/  PRMT R6, R17, 0x7632, R6 ;  /* 0x0000763211067816 */ /* 0x000fc40000000006 */
[----:B------:R-:W-:Y:S01]  /*25450*/  ISETP.LT.AND P2, PT, R2, c[0x0][0x17c], !P0 ;  /* 0x00005f0002007a0c */ /* 0x000fe20004741270 */
[----:B------:R-:W-:Y:S01]  /*25460*/  IMAD R2, R29, 0x2, R12 ;  /* 0x000000021d027824 */ /* 0x000fe200078e020c */
[-C--:B0-----:R-:W-:Y:S02]  /*25470*/  LEA.HI.X.SX32 R5, R12, R0.reuse, 0x1, P6 ;  /* 0x000000000c057211 */ /* 0x081fe400030f0eff */
[----:B------:R-:W-:Y:S02]  /*25480*/  LOP3.LUT R9, R14, 0x154, R11, 0xfe, !PT ;  /* 0x000001540e097812 */ /* 0x000fe400078efe0b */
[C---:B------:R-:W-:Y:S01]  /*25490*/  LEA R8, P6, R2.reuse, R3, 0x1 ;  /* 0x0000000302087211 */ /* 0x040fe200078c08ff */
[----:B------:R0:W-:Y:S01]  /*254a0*/  @P4 STG.E.U16 [R4.64], R6 ;  /* 0x0000000604004986 */ /* 0x0001e2000c101506 */
[----:B------:R-:W-:Y:S02]  /*254b0*/  ISETP.LT.AND P4, PT, R9, c[0x0][0x17c], !P0 ;  /* 0x00005f0009007a0c */ /* 0x000fe40004781270 */
[----:B------:R-:W-:Y:S01]  /*254c0*/  LEA.HI.X.SX32 R9, R2, R0, 0x1, P6 ;  /* 0x0000000002097211 */ /* 0x000fe200030f0eff */
[----:B0-----:R-:W-:Y:S01]  /*254d0*/  IMAD R5, R29, 0x2, R2 ;  /* 0x000000021d057824 */ /* 0x001fe200078e0202 */
[----:B------:R-:W-:-:S04]  /*254e0*/  PRMT R10, R16, 0x7632, R10 ;  /* 0x00007632100a7816 */ /* 0x000fc8000000000a */
[-C--:B------:R-:W-:Y:S01]  /*254f0*/  LEA R4, P6, R5, R3.reuse, 0x1 ;  /* 0x0000000305047211 */ /* 0x080fe200078c08ff */
[----:B------:R-:W-:Y:S01]  /*25500*/  IMAD R2, R29, 0x2, R5 ;  /* 0x000000021d027824 */ /* 0x000fe200078e0205 */
[----:B------:R-:W-:Y:S02]  /*25510*/  PRMT R6, R20, 0x7632, R6 ;  /* 0x0000763214067816 */ /* 0x000fe40000000006 */
[----:B------:R-:W-:Y:S02]  /*25520*/  LEA.HI.X.SX32 R5, R5, R0, 0x1, P6 ;  /* 0x0000000005057211 */ /* 0x000fe400030f0eff */
[----:B------:R-:W-:Y:S01]  /*25530*/  LOP3.LUT R12, R14, 0x156, R11, 0xfe, !PT ;  /* 0x000001560e0c7812 */ /* 0x000fe200078efe0b */
[----:B------:R0:W-:Y:S03]  /*25540*/  @P5 STG.E.U16 [R8.64], R10 ;  /* 0x0000000a08005986 */ /* 0x0001e6000c101506 */
[----:B------:R-:W-:Y:S01]  /*25550*/  ISETP.LT.AND P5, PT, R12, c[0x0][0x17c], !P0 ;  /* 0x00005f000c007a0c */ /* 0x000fe200047a1270 */
[----:B------:R1:W-:Y:S01]  /*25560*/  @P3 STG.E.U16 [R4.64], R6 ;  /* 0x0000000604003986 */ /* 0x0003e2000c101506 */
[----:B------:R-:W-:Y:S01]  /*25570*/  IMAD R12, R29, 0x2, R2 ;  /* 0x000000021d0c7824 */ /* 0x000fe200078e0202 */
[----:B0-----:R-:W-:-:S02]  /*25580*/  LEA R8, P6, R2, R3, 0x1 ;  /* 0x0000000302087211 */ /* 0x001fc400078c08ff */
[----:B-1----:R-:W-:Y:S02]  /*25590*/  LOP3.LUT R4, R14, 0x158, R11, 0xfe, !PT ;  /* 0x000001580e047812 */ /* 0x002fe400078efe0b */
[----:B------:R-:W-:Y:S02]  /*255a0*/  LEA.HI.X.SX32 R9, R2, R0, 0x1, P6 ;  /* 0x0000000002097211 */ /* 0x000fe400030f0eff */
[----:B------:R-:W-:Y:S02]  /*255b0*/  PRMT R5, R21, 0x7632, R5 ;  /* 0x0000763215057816 */ /* 0x000fe40000000005 */
        /* <DEDUP_REMOVED lines=12> */
[----:B------:R-:W-:-:S02]  /*25680*/  LEA.HI.X.SX32 R9, R2, R0, 0x1, P6 ;  /* 0x0000000002097211 */ /* 0x000fc400030f0eff */
[----:B------:R-:W-:Y:S01]  /*25690*/  PRMT R10, R23, 0x7632, R10 ;  /* 0x00007632170a7816 */ /* 0x000fe2000000000a */
[----:B0-----:R-:W-:Y:S01]  /*256a0*/  IMAD R5, R29, 0x2, R2 ;  /* 0x000000021d057824 */ /* 0x001fe200078e0202 */
[----:B------:R-:W-:-:S04]  /*256b0*/  PRMT R6, R24, 0x7632, R6 ;  /* 0x0000763218067816 */ /* 0x000fc80000000006 */
[----:B------:R-:W-:Y:S01]  /*256c0*/  LEA R4, P6, R5, R3, 0x1 ;  /* 0x0000000305047211 */ /* 0x000fe200078c08ff */
[----:B------:R-:W-:-:S03]  /*256d0*/  IMAD R2, R29, 0x2, R5 ;  /* 0x000000021d027824 */ /* 0x000fc600078e0205 */
[-C--:B------:R-:W-:Y:S01]  /*256e0*/  LEA.HI.X.SX32 R5, R5, R0.reuse, 0x1, P6 ;  /* 0x0000000005057211 */ /* 0x080fe200030f0eff */
[----:B------:R0:W-:Y:S04]  /*256f0*/  @P4 STG.E.U16 [R8.64], R10 ;  /* 0x0000000a08004986 */ /* 0x0001e8000c101506 */
[----:B------:R1:W-:Y:S01]  /*25700*/  @P5 STG.E.U16 [R4.64], R6 ;  /* 0x0000000604005986 */ /* 0x0003e2000c101506 */
[----:B0-----:R-:W-:Y:S02]  /*25710*/  LEA R8, P6, R2, R3, 0x1 ;  /* 0x0000000302087211 */ /* 0x001fe400078c08ff */
[----:B-1----:R-:W-:Y:S01]  /*25720*/  LOP3.LUT R4, R14, 0x160, R11, 0xfe, !PT ;  /* 0x000001600e047812 */ /* 0x002fe200078efe0b */
[----:B------:R-:W-:Y:S01]  /*25730*/  IMAD R5, R29, 0x2, R2 ;  /* 0x000000021d057824 */ /* 0x000fe200078e0202 */
[----:B------:R-:W-:-:S02]  /*25740*/  LEA.HI.X.SX32 R9, R2, R0, 0x1, P6 ;  /* 0x0000000002097211 */ /* 0x000fc400030f0eff */
[----:B------:R-:W-:Y:S02]  /*25750*/  PRMT R6, R19, 0x7632, R6 ;  /* 0x0000763213067816 */ /* 0x000fe40000000006 */
[----:B------:R-:W-:Y:S02]  /*25760*/  ISETP.LT.AND P5, PT, R4, c[0x0][0x17c], !P0 ;  /* 0x00005f0004007a0c */ /* 0x000fe400047a1270 */
[----:B------:R-:W-:Y:S01]  /*25770*/  LEA R4, P6, R5, R3, 0x1 ;  /* 0x0000000305047211 */ /* 0x000fe200078c08ff */
[----:B------:R0:W-:Y:S02]  /*25780*/  @P3 STG.E.U16 [R8.64], R6 ;  /* 0x0000000608003986 */ /* 0x0001e4000c101506 */
[----:B0-----:R-:W-:Y:S01]  /*25790*/  IMAD R9, R29, 0x2, R5 ;  /* 0x000000021d097824 */ /* 0x001fe200078e0205 */
[----:B------:R-:W-:Y:S02]  /*257a0*/  LEA.HI.X.SX32 R5, R5, R0, 0x1, P6 ;  /* 0x0000000005057211 */ /* 0x000fe400030f0eff */
[----:B------:R-:W-:-:S05]  /*257b0*/  PRMT R6, R15, 0x7632, R6 ;  /* 0x000076320f067816 */ /* 0x000fca0000000006 */
[----:B------:R0:W-:Y:S02]  /*257c0*/  @P1 STG.E.U16 [R4.64], R6 ;  /* 0x0000000604001986 */ /* 0x0001e4000c101506 */
[----:B0-----:R-:W-:Y:S02]  /*257d0*/  PRMT R6, R28, 0x7632, R6 ;  /* 0x000076321c067816 */ /* 0x001fe40000000006 */
[----:B------:R-:W2:Y:S01]  /*257e0*/  LDL.LU R28, [R1+0xafc] ;  /* 0x000afc00011c7983 */ /* 0x000ea20000300800 */
[C-C-:B------:R-:W-:Y:S02]  /*257f0*/  LOP3.LUT R12, R14.reuse, 0x15e, R11.reuse, 0xfe, !PT ;  /* 0x0000015e0e0c7812 */ /* 0x140fe400078efe0b */
[----:B------:R-:W-:Y:S02]  /*25800*/  LOP3.LUT R2, R14, 0x162, R11, 0xfe, !PT ;  /* 0x000001620e027812 */ /* 0x000fe400078efe0b */
[----:B------:R-:W-:Y:S02]  /*25810*/  ISETP.LT.AND P4, PT, R12, c[0x0][0x17c], !P0 ;  /* 0x00005f000c007a0c */ /* 0x000fe40004781270 */
[----:B------:R-:W-:Y:S01]  /*25820*/  ISETP.LT.AND P3, PT, R2, c[0x0][0x17c], !P0 ;  /* 0x00005f0002007a0c */ /* 0x000fe20004761270 */
[----:B------:R-:W-:Y:S01]  /*25830*/  IMAD R2, R29, 0x2, R9 ;  /* 0x000000021d027824 */ /* 0x000fe200078e0209 */
[----:B------:R-:W-:-:S02]  /*25840*/  LOP3.LUT R12, R14, 0x164, R11, 0xfe, !PT ;  /* 0x000001640e0c7812 */ /* 0x000fc400078efe0b */
[-C--:B------:R-:W-:Y:S02]  /*25850*/  LEA R8, P6, R9, R3.reuse, 0x1 ;  /* 0x0000000309087211 */ /* 0x080fe400078c08ff */
[----:B------:R-:W-:Y:S01]  /*25860*/  ISETP.LT.AND P1, PT, R12, c[0x0][0x17c], !P0 ;  /* 0x00005f000c007a0c */ /* 0x000fe20004721270 */
[----:B------:R-:W-:Y:S01]  /*25870*/  IMAD R12, R29, 0x2, R2 ;  /* 0x000000021d0c7824 */ /* 0x000fe200078e0202 */
[----:B------:R-:W-:Y:S02]  /*25880*/  LEA.HI.X.SX32 R9, R9, R0, 0x1, P6 ;  /* 0x0000000009097211 */ /* 0x000fe400030f0eff */
[----:B------:R-:W-:Y:S02]  /*25890*/  PRMT R10, R7, 0x7632, R10 ;  /* 0x00007632070a7816 */ /* 0x000fe4000000000a */
[----:B------:R-:W-:-:S03]  /*258a0*/  LEA R4, P6, R2, R3, 0x1 ;  /* 0x0000000302047211 */ /* 0x000fc600078c08ff */
[----:B------:R0:W-:Y:S01]  /*258b0*/  @P2 STG.E.U16 [R8.64], R10 ;  /* 0x0000000a08002986 */ /* 0x0001e2000c101506 */
[----:B------:R-:W-:Y:S01]  /*258c0*/  LEA.HI.X.SX32 R5, R2, R0, 0x1, P6 ;  /* 0x0000000002057211 */ /* 0x000fe200030f0eff */
[C---:B------:R-:W-:Y:S02]  /*258d0*/  IMAD R2, R29.reuse, 0x2, R12 ;  /* 0x000000021d027824 */ /* 0x040fe400078e020c */
[----:B------:R-:W-:Y:S02]  /*258e0*/  STL [R1+0xaf4], R10 ;  /* 0x000af40a01007387 */ /* 0x000fe40000100800 */
[----:B------:R-:W-:Y:S01]  /*258f0*/  IMAD R16, R29, 0x2, R2 ;  /* 0x000000021d107824 */ /* 0x000fe200078e0202 */
[----:B0-----:R-:W-:-:S04]  /*25900*/  LEA R8, P2, R12, R3, 0x1 ;  /* 0x000000030c087211 */ /* 0x001fc800078408ff */
[-C--:B------:R-:W-:Y:S02]  /*25910*/  LEA.HI.X.SX32 R9, R12, R0.reuse, 0x1, P2 ;  /* 0x000000000c097211 */ /* 0x080fe400010f0eff */
[C---:B------:R-:W-:Y:S01]  /*25920*/  LEA R12, P2, R2.reuse, R3, 0x1 ;  /* 0x00000003020c7211 */ /* 0x040fe200078408ff */
[----:B------:R0:W-:Y:S03]  /*25930*/  @P4 STG.E.U16 [R4.64], R6 ;  /* 0x0000000604004986 */ /* 0x0001e6000c101506 */
[----:B------:R-:W-:Y:S01]  /*25940*/  LEA.HI.X.SX32 R13, R2, R0, 0x1, P2 ;  /* 0x00000000020d7211 */ /* 0x000fe200010f0eff */
[----:B------:R-:W-:Y:S01]  /*25950*/  STL [R1+0xaf8], R3 ;  /* 0x000af80301007387 */ /* 0x000fe20000100800 */
[----:B0-----:R-:W-:Y:S02]  /*25960*/  PRMT R5, R27, 0x7632, R5 ;  /* 0x000076321b057816 */ /* 0x001fe40000000005 */
[----:B------:R-:W-:-:S02]  /*25970*/  PRMT R6, R26, 0x7632, R6 ;  /* 0x000076321a067816 */ /* 0x000fc40000000006 */
[----:B------:R-:W-:Y:S01]  /*25980*/  LEA R4, P2, R16, R3, 0x1 ;  /* 0x0000000310047211 */ /* 0x000fe200078408ff */
[----:B------:R0:W-:Y:S04]  /*25990*/  @P5 STG.E.U16 [R8.64], R5 ;  /* 0x0000000508005986 */ /* 0x0001e8000c101506 */
[----:B------:R-:W-:Y:S04]  /*259a0*/  @P3 STG.E.U16 [R12.64], R6 ;  /* 0x000000060c003986 */ /* 0x000fe8000c101506 */
[----:B------:R1:W-:Y:S01]  /*259b0*/  STL [R1+0xaf0], R6 ;  /* 0x000af00601007387 */ /* 0x0003e20000100800 */
[----:B------:R-:W-:-:S02]  /*259c0*/  PRMT R2, R25, 0x7632, R2 ;  /* 0x0000763219027816 */ /* 0x000fc40000000002 */
[----:B0-----:R-:W-:-:S05]  /*259d0*/  LEA.HI.X.SX32 R5, R16, R0, 0x1, P2 ;  /* 0x0000000010057211 */ /* 0x001fca00010f0eff */
[----:B------:R-:W-:Y:S01]  /*259e0*/  @P1 STG.E.U16 [R4.64], R2 ;  /* 0x0000000204001986 */ /* 0x000fe2000c101506 */
[----:B--2---:R-:W-:-:S04]  /*259f0*/  SHF.R.U32.HI R10, RZ, 0x8, R28 ;  /* 0x00000008ff0a7819 */ /* 0x004fc8000001161c */
[----:B------:R-:W-:-:S04]  /*25a00*/  SGXT.U32 R10, R10, 0x1 ;  /* 0x000000010a0a781a */ /* 0x000fc80000000000 */
[C-C-:B------:R-:W-:Y:S02]  /*25a10*/  LOP3.LUT R3, R14.reuse, 0x18a, R10.reuse, 0xfe, !PT ;  /* 0x0000018a0e037812 */ /* 0x140fe400078efe0a */
[C-C-:B------:R-:W-:Y:S02]  /*25a20*/  LOP3.LUT R7, R14.reuse, 0x18c, R10.reuse, 0xfe, !PT ;  /* 0x0000018c0e077812 */ /* 0x140fe400078efe0a */
[C-C-:B-1----:R-:W-:Y:S01]  /*25a30*/  LOP3.LUT R6, R14.reuse, 0x18e, R10.reuse, 0xfe, !PT ;  /* 0x0000018e0e067812 */ /* 0x142fe200078efe0a */
[----:B------:R0:W-:Y:S04]  /*25a40*/  STL [R1], R3 ;  /* 0x0000000301007387 */ /* 0x0001e80000100800 */
[----:B------:R1:W-:Y:S01]  /*25a50*/  STL [R1+0x4], R7 ;  /* 0x0000040701007387 */ /* 0x0003e20000100800 */
[----:B0-----:R-:W-:-:S03]  /*25a60*/  LOP3.LUT R3, R14, 0x190, R10, 0xfe, !PT ;  /* 0x000001900e037812 */ /* 0x001fc600078efe0a */
[----:B------:R0:W-:Y:S01]  /*25a70*/  STL [R1+0x10], R6 ;  /* 0x0000100601007387 */ /* 0x0001e20000100800 */
[----:B-1----:R-:W-:-:S03]  /*25a80*/  LOP3.LUT R7, R14, 0x192, R10, 0xfe, !PT ;  /* 0x000001920e077812 */ /* 0x002fc600078efe0a */
[----:B------:R1:W-:Y:S01]  /*25a90*/  STL [R1+0x14], R3 ;  /* 0x0000140301007387 */ /* 0x0003e20000100800 */
[----:B0-----:R-:W-:-:S03]  /*25aa0*/  LOP3.LUT R6, R14, 0x194, R10, 0xfe, !PT ;  /* 0x000001940e067812 */ /* 0x001fc600078efe0a */
[----:B------:R0:W-:Y:S01]  /*25ab0*/  STL [R1+0x18], R7 ;  /* 0x0000180701007387 */ /* 0x0001e20000100800 */
[----:B-1----:R-:W-:-:S03]  /*25ac0*/  LOP3.LUT R3, R14, 0x196, R10, 0xfe, !PT ;  /* 0x000001960e037812 */ /* 0x002fc600078efe0a */
[----:B------:R1:W-:Y:S04]  /*25ad0*/  STL [R1+0x1c], R6 ;  /* 0x00001c0601007387 */ /* 0x0003e80000100800 */
[----:B------:R2:W-:Y:S01]  /*25ae0*/  STL [R1+0x20], R3 ;  /* 0x0000200301007387 */ /* 0x0005e20000100800 */
[C-C-:B0-----:R-:W-:Y:S02]  /*25af0*/  LOP3.LUT R7, R14.reuse, 0x198, R10.reuse, 0xfe, !PT ;  /* 0x000001980e077812 */ /* 0x141fe400078efe0a */
[----:B-1----:R-:W-:-:S03]  /*25b00*/  LOP3.LUT R6, R14, 0x19a, R10, 0xfe, !PT ;  /* 0x0000019a0e067812 */ /* 0x002fc600078efe0a */
[----:B------:R0:W-:Y:S01]  /*25b10*/  STL [R1+0x24], R7 ;  /* 0x0000240701007387 */ /* 0x0001e20000100800 */
[----:B--2---:R-:W-:-:S03]  /*25b20*/  LOP3.LUT R3, R14, 0x19c, R10, 0xfe, !PT ;  /* 0x0000019c0e037812 */ /* 0x004fc600078efe0a */
        /* <DEDUP_REMOVED lines=28> */
[----:B------:R-:W-:Y:S01]  /*25cf0*/  STL [R1+0x78], R7 ;  /* 0x0000780701007387 */ /* 0x000fe20000100800 */
[----:B--2---:R-:W-:-:S03]  /*25d00*/  LOP3.LUT R3, R14, 0x1ba, R10, 0xfe, !PT ;  /* 0x000001ba0e037812 */ /* 0x004fc600078efe0a */
[----:B------:R0:W-:Y:S01]  /*25d10*/  STL [R1+0x7c], R6 ;  /* 0x00007c0601007387 */ /* 0x0001e20000100800 */
[----:B------:R-:W-:-:S03]  /*25d20*/  LOP3.LUT R18, R14, 0x1c4, R10, 0xfe, !PT ;  /* 0x000001c40e127812 */ /* 0x000fc600078efe0a */
[----:B------:R1:W-:Y:S04]  /*25d30*/  STL [R1+0x80], R3 ;  /* 0x0000800301007387 */ /* 0x0003e80000100800 */
[----:B------:R2:W-:Y:S01]  /*25d40*/  STL [R1+0x94], R18 ;  /* 0x0000941201007387 */ /* 0x0005e20000100800 */
[C-C-:B0-----:R-:W-:Y:S02]  /*25d50*/  LOP3.LUT R6, R14.reuse, 0x1c8, R10.reuse, 0xfe, !PT ;  /* 0x000001c80e067812 */ /* 0x141fe400078efe0a */
[C-C-:B-1----:R-:W-:Y:S02]  /*25d60*/  LOP3.LUT R3, R14.reuse, 0x1c6, R10.reuse, 0xfe, !PT ;  /* 0x000001c60e037812 */ /* 0x142fe400078efe0a */
[----:B--2---:R-:W-:-:S03]  /*25d70*/  LOP3.LUT R18, R14, 0x1ca, R10, 0xfe, !PT ;  /* 0x000001ca0e127812 */ /* 0x004fc600078efe0a */
[----:B------:R0:W-:Y:S04]  /*25d80*/  STL [R1+0x98], R3 ;  /* 0x0000980301007387 */ /* 0x0001e80000100800 */
        /* <DEDUP_REMOVED lines=20> */
[----:B0-----:R-:W2:Y:S04]  /*25ed0*/  LDL.LU R6, [R1+0x118] ;  /* 0x0001180001067983 */ /* 0x001ea80000300800 */
[----:B------:R0:W-:Y:S04]  /*25ee0*/  STL [R1+0xd8], R18 ;  /* 0x0000d81201007387 */ /* 0x0001e80000100800 */
[----:B0-----:R-:W3:Y:S04]  /*25ef0*/  LDL.LU R18, [R1+0x108] ;  /* 0x0001080001127983 */ /* 0x001ee80000300800 */
[----:B------:R0:W-:Y:S02]  /*25f00*/  STL [R1+0xe0], R3 ;  /* 0x0000e00301007387 */ /* 0x0001e40000100800 */
[----:B0-----:R-:W-:-:S05]  /*25f10*/  LOP3.LUT R3, R14, 0x1e0, R10, 0xfe, !PT ;  /* 0x000001e00e037812 */ /* 0x001fca00078efe0a */
        /* <DEDUP_REMOVED lines=26> */
[----:B------:R0:W-:Y:S01]  /*260c0*/  STL [R1+0x140], R3 ;  /* 0x0001400301007387 */ /* 0x0001e20000100800 */
[C-C-:B------:R-:W-:Y:S02]  /*260d0*/  LOP3.LUT R20, R14.reuse, 0x166, R10.reuse, 0xfe, !PT ;  /* 0x000001660e147812 */ /* 0x140fe400078efe0a */
[C-C-:B------:R-:W-:Y:S02]  /*260e0*/  LOP3.LUT R26, R14.reuse, 0x168, R10.reuse, 0xfe, !PT ;  /* 0x000001680e1a7812 */ /* 0x140fe400078efe0a */
[C-C-:B------:R-:W-:Y:S02]  /*260f0*/  LOP3.LUT R27, R14.reuse, 0x16a, R10.reuse, 0xfe, !PT ;  /* 0x0000016a0e1b7812 */ /* 0x140fe400078efe0a */
[C-C-:B0-----:R-:W-:Y:S02]  /*26100*/  LOP3.LUT R3, R14.reuse, 0x1fc, R10.reuse, 0xfe, !PT ;  /* 0x000001fc0e037812 */ /* 0x141fe400078efe0a */
[C-C-:B------:R-:W-:Y:S02]  /*26110*/  LOP3.LUT R21, R14.reuse, 0x16c, R10.reuse, 0xfe, !PT ;  /* 0x0000016c0e157812 */ /* 0x140fe400078efe0a */
[C-C-:B------:R-:W-:Y:S01]  /*26120*/  LOP3.LUT R17, R14.reuse, 0x16e, R10.reuse, 0xfe, !PT ;  /* 0x0000016e0e117812 */ /* 0x140fe200078efe0a */
[----:B------:R0:W-:Y:S01]  /*26130*/  STL [R1+0x144], R3 ;  /* 0x0001440301007387 */ /* 0x0001e20000100800 */
[----:B------:R-:W-:-:S02]  /*26140*/  LOP3.LUT R25, R14, 0x170, R10, 0xfe, !PT ;  /* 0x000001700e197812 */ /* 0x000fc400078efe0a */
[C-C-:B------:R-:W-:Y:S02]  /*26150*/  LOP3.LUT R24, R14.reuse, 0x172, R10.reuse, 0xfe, !PT ;  /* 0x000001720e187812 */ /* 0x140fe400078efe0a */
[C-C-:B------:R-:W-:Y:S02]  /*26160*/  LOP3.LUT R23, R14.reuse, 0x174, R10.reuse, 0xfe, !PT ;  /* 0x000001740e177812 */ /* 0x140fe400078efe0a */
[C-C-:B------:R-:W-:Y:S02]  /*26170*/  LOP3.LUT R22, R14.reuse, 0x176, R10.reuse, 0xfe, !PT ;  /* 0x000001760e167812 */ /* 0x140fe400078efe0a */
[C-C-:B------:R-:W-:Y:S01]  /*26180*/  LOP3.LUT R9, R14.reuse, 0x178, R10.reuse, 0xfe, !PT ;  /* 0x000001780e097812 */ /* 0x140fe200078efe0a */
[----:B0-----:R-:W4:Y:S01]  /*26190*/  LDL.LU R3, [R1+0xaf8] ;  /* 0x000af80001037983 */ /* 0x001f220000300800 */
[C-C-:B------:R-:W-:Y:S02]  /*261a0*/  LOP3.LUT R2, R14.reuse, 0x17a, R10.reuse, 0xfe, !PT ;  /* 0x0000017a0e027812 */ /* 0x140fe400078efe0a */
[----:B------:R-:W-:-:S02]  /*261b0*/  LOP3.LUT R4, R14, 0x17c, R10, 0xfe, !PT ;  /* 0x0000017c0e047812 */ /* 0x000fc400078efe0a */
[C-C-:B------:R-:W-:Y:S02]  /*261c0*/  LOP3.LUT R12, R14.reuse, 0x17e, R10.reuse, 0xfe, !PT ;  /* 0x0000017e0e0c7812 */ /* 0x140fe400078efe0a */
[C-C-:B------:R-:W-:Y:S02]  /*261d0*/  LOP3.LUT R5, R14.reuse, 0x180, R10.reuse, 0xfe, !PT ;  /* 0x000001800e057812 */ /* 0x140fe400078efe0a */
[C-C-:B------:R-:W-:Y:S02]  /*261e0*/  LOP3.LUT R8, R14.reuse, 0x182, R10.reuse, 0xfe, !PT ;  /* 0x000001820e087812 */ /* 0x140fe400078efe0a */
[C-C-:B------:R-:W-:Y:S02]  /*261f0*/  LOP3.LUT R13, R14.reuse, 0x184, R10.reuse, 0xfe, !PT ;  /* 0x000001840e0d7812 */ /* 0x140fe400078efe0a */
[C-C-:B------:R-:W-:Y:S02]  /*26200*/  LOP3.LUT R28, R14.reuse, 0x186, R10.reuse, 0xfe, !PT ;  /* 0x000001860e1c7812 */ /* 0x140fe400078efe0a */
[----:B------:R-:W-:-:S02]  /*26210*/  LOP3.LUT R29, R14, 0x188, R10, 0xfe, !PT ;  /* 0x000001880e1d7812 */ /* 0x000fc400078efe0a */
[C-C-:B------:R-:W-:Y:S02]  /*26220*/  LOP3.LUT R7, R14.reuse, 0x1bc, R10.reuse, 0xfe, !PT ;  /* 0x000001bc0e077812 */ /* 0x140fe400078efe0a */
[C-C-:B------:R-:W-:Y:S02]  /*26230*/  LOP3.LUT R11, R14.reuse, 0x1be, R10.reuse, 0xfe, !PT ;  /* 0x000001be0e0b7812 */ /* 0x140fe400078efe0a */
[C-C-:B------:R-:W-:Y:S02]  /*26240*/  LOP3.LUT R15, R14.reuse, 0x1c0, R10.reuse, 0xfe, !PT ;  /* 0x000001c00e0f7812 */ /* 0x140fe400078efe0a */
[C-C-:B------:R-:W-:Y:S02]  /*26250*/  LOP3.LUT R19, R14.reuse, 0x1c2, R10.reuse, 0xfe, !PT ;  /* 0x000001c20e137812 */ /* 0x140fe400078efe0a */
[----:B------:R-:W-:Y:S02]  /*26260*/  LOP3.LUT R14, R14, 0x1fe, R10, 0xfe, !PT ;  /* 0x000001fe0e0e7812 */ /* 0x000fe400078efe0a */
[----:B------:R-:W2:Y:S01]  /*26270*/  LDL.LU R10, [R1+0xaf4] ;  /* 0x000af400010a7983 */ /* 0x000ea20000300800 */
[----:B------:R-:W-:-:S03]  /*26280*/  ISETP.LT.AND P4, PT, R27, c[0x0][0x17c], !P0 ;  /* 0x00005f001b007a0c */ /* 0x000fc60004781270 */
[----:B------:R0:W-:Y:S04]  /*26290*/  STL [R1+0x130], R14 ;  /* 0x0001300e01007387 */ /* 0x0001e80000100800 */
[----:B0-----:R-:W5:Y:S04]  /*262a0*/  LDL.LU R14, [R1+0xb8] ;  /* 0x0000b800010e7983 */ /* 0x001f680000300800 */
[----:B------:R-:W3:Y:S01]  /*262b0*/  LDL.LU R27, [R1+0xe8] ;  /* 0x0000e800011b7983 */ /* 0x000ee20000300800 */
[----:B--2---:R-:W-:-:S03]  /*262c0*/  PRMT R10, R6, 0x7632, R10 ;  /* 0x00007632060a7816 */ /* 0x004fc6000000000a */
[----:B------:R-:W3:Y:S01]  /*262d0*/  LDL.LU R6, [R1+0xaf0] ;  /* 0x000af00001067983 */ /* 0x000ee20000300800 */
[----:B------:R-:W-:Y:S01]  /*262e0*/  ISETP.LT.AND P5, PT, R26, c[0x0][0x17c], !P0 ;  /* 0x00005f001a007a0c */ /* 0x000fe200047a1270 */
[----:B------:R-:W-:Y:S01]  /*262f0*/  IMAD.MOV.U32 R26, RZ, RZ, c[0x0][0x198] ;  /* 0x00006600ff1a7624 */ /* 0x000fe200078e00ff */
[----:B------:R-:W-:-:S03]  /*26300*/  ISETP.LT.AND P2, PT, R20, c[0x0][0x17c], !P0 ;  /* 0x00005f0014007a0c */ /* 0x000fc60004741270 */
[----:B------:R-:W-:Y:S01]  /*26310*/  IMAD R20, R26, 0x2, R16 ;  /* 0x000000021a147824 */ /* 0x000fe200078e0210 */
[----:B------:R-:W-:-:S03]  /*26320*/  ISETP.LT.AND P3, PT, R21, c[0x0][0x17c], !P0 ;  /* 0x00005f0015007a0c */ /* 0x000fc60004761270 */
[----:B------:R-:W-:Y:S01]  /*26330*/  IMAD R21, R26, 0x2, R20 ;  /* 0x000000021a157824 */ /* 0x000fe200078e0214 */
[CC--:B----4-:R-:W-:Y:S02]  /*26340*/  LEA R16, P6, R20.reuse, R3.reuse, 0x1 ;  /* 0x0000000314107211 */ /* 0x0d0fe400078c08ff */
[----:B------:R-:W-:Y:S02]  /*26350*/  ISETP.LT.AND P1, PT, R17, c[0x0][0x17c], !P0 ;  /* 0x00005f0011007a0c */ /* 0x000fe40004721270 */
[----:B------:R-:W-:Y:S02]  /*26360*/  LEA.HI.X.SX32 R17, R20, R0, 0x1, P6 ;  /* 0x0000000014117211 */ /* 0x000fe400030f0eff */
[----:B------:R-:W-:Y:S01]  /*26370*/  LEA R20, P6, R21, R3, 0x1 ;  /* 0x0000000315147211 */ /* 0x000fe200078c08ff */
[----:B------:R-:W-:-:S03]  /*26380*/  IMAD R26, R26, 0x2, R21 ;  /* 0x000000021a1a7824 */ /* 0x000fc600078e0215 */
[----:B------:R-:W-:Y:S01]  /*26390*/  LEA.HI.X.SX32 R21, R21, R0, 0x1, P6 ;  /* 0x0000000015157211 */ /* 0x000fe200030f0eff */
[----:B------:R0:W-:Y:S01]  /*263a0*/  @P2 STG.E.U16 [R16.64], R10 ;  /* 0x0000000a10002986 */ /* 0x0001e2000c101506 */
[----:B------:R-:W-:Y:S02]  /*263b0*/  ISETP.LT.AND P2, PT, R25, c[0x0][0x17c], !P0 ;  /* 0x00005f0019007a0c */ /* 0x000fe40004741270 */
[----:B0-----:R-:W-:-:S04]  /*263c0*/  LEA R16, P6, R26, R3, 0x1 ;  /* 0x000000031a107211 */ /* 0x001fc800078c08ff */
[----:B------:R-:W-:Y:S02]  /*263d0*/  LEA.HI.X.SX32 R17, R26, R0, 0x1, P6 ;  /* 0x000000001a117211 */ /* 0x000fe400030f0eff */
[----:B---3--:R-:W-:Y:S02]  /*263e0*/  PRMT R6, R18, 0x7632, R6 ;  /* 0x0000763212067816 */ /* 0x008fe40000000006 */
[----:B------:R-:W2:Y:S04]  /*263f0*/  LDL.LU R18, [R1+0xaec] ;  /* 0x000aec0001127983 */ /* 0x000ea80000300800 */
[----:B------:R0:W-:Y:S04]  /*26400*/  @P5 STG.E.U16 [R20.64], R6 ;  /* 0x0000000614005986 */ /* 0x0001e8000c101506 */
[----:B------:R-:W3:Y:S01]  /*26410*/  LDL.LU R25, [R1+0x58] ;  /* 0x0000580001197983 */ /* 0x000ee20000300800 */
[----:B0-----:R-:W-:Y:S01]  /*26420*/  IMAD.MOV.U32 R20, RZ, RZ, c[0x0][0x198] ;  /* 0x00006600ff147624 */ /* 0x001fe200078e00ff */
[----:B------:R-:W-:-:S03]  /*26430*/  PRMT R6, R27, 0x7632, R6 ;  /* 0x000076321b067816 */ /* 0x000fc60000000006 */
[----:B------:R-:W-:Y:S02]  /*26440*/  IMAD R21, R20, 0x2, R26 ;  /* 0x0000000214157824 */ /* 0x000fe400078e021a */
[----:B------:R-:W4:Y:S04]  /*26450*/  LDL.LU R26, [R1+0x68] ;  /* 0x00006800011a7983 */ /* 0x000f280000300800 */
[----:B------:R-:W2:Y:S04]  /*26460*/  LDL.LU R27, [R1+0x8] ;  /* 0x00000800011b7983 */ /* 0x000ea80000300800 */
[----:B------:R0:W-:Y:S04]  /*26470*/  @P4 STG.E.U16 [R16.64], R6 ;  /* 0x0000000610004986 */ /* 0x0001e8000c101506 */
[----:B0-----:R-:W2:Y:S01]  /*26480*/  LDL.LU R17, [R1+0x28] ;  /* 0x0000280001117983 */ /* 0x001ea20000300800 */
[----:B------:R-:W-:Y:S01]  /*26490*/  ISETP.LT.AND P5, PT, R24, c[0x0][0x17c], !P0 ;  /* 0x00005f0018007a0c */ /* 0x000fe200047a1270 */
[----:B------:R-:W-:Y:S01]  /*264a0*/  IMAD R24, R20, 0x2, R21 ;  /* 0x0000000214187824 */ /* 0x000fe200078e0215 */
[----:B------:R-:W-:-:S02]  /*264b0*/  LEA R20, P6, R21, R3, 0x1 ;  /* 0x0000000315147211 */ /* 0x000fc400078c08ff */
[----:B------:R-:W-:Y:S01]  /*264c0*/  ISETP.LT.AND P4, PT, R23, c[0x0][0x17c], !P0 ;  /* 0x00005f0017007a0c */ /* 0x000fe20004781270 */
[----:B------:R-:W-:Y:S01]  /*264d0*/  IMAD.MOV.U32 R23, RZ, RZ, c[0x0][0x198] ;  /* 0x00006600ff177624 */ /* 0x000fe200078e00ff */
[-C--:B------:R-:W-:Y:S02]  /*264e0*/  LEA.HI.X.SX32 R21, R21, R0.reuse, 0x1, P6 ;  /* 0x0000000015157211 */ /* 0x080fe400030f0eff */
[----:B------:R-:W-:Y:S01]  /*264f0*/  LEA R16, P6, R24, R3, 0x1 ;  /* 0x0000000318107211 */ /* 0x000fe200078c08ff */
[----:B------:R-:W-:Y:S01]  /*26500*/  IMAD R23, R23, 0x2, R24 ;  /* 0x0000000217177824 */ /* 0x000fe200078e0218 */
[----:B-----5:R-:W-:Y:S02]  /*26510*/  PRMT R10, R14, 0x7632, R10 ;  /* 0x000076320e0a7816 */ /* 0x020fe4000000000a */
[----:B------:R-:W5:Y:S01]  /*26520*/  LDL.LU R14, [R1+0xae8] ;  /* 0x000ae800010e7983 */ /* 0x000f620000300800 */
[----:B--2---:R-:W-:Y:S02]  /*26530*/  PRMT R6, R17, 0x7632, R6 ;  /* 0x0000763211067816 */ /* 0x004fe40000000006 */
[----:B------:R-:W-:-:S02]  /*26540*/  LEA.HI.X.SX32 R17, R24, R0, 0x1, P6 ;  /* 0x0000000018117211 */ /* 0x000fc400030f0eff */
[----:B------:R-:W2:Y:S04]  /*26550*/  LDL.LU R24, [R1+0xc8] ;  /* 0x0000c80001187983 */ /* 0x000ea80000300800 */
[----:B------:R0:W-:Y:S01]  /*26560*/  @P3 STG.E.U16 [R20.64], R10 ;  /* 0x0000000a14003986 */ /* 0x0001e2000c101506 */
[----:B------:R-:W-:Y:S01]  /*26570*/  ISETP.LT.AND P3, PT, R22, c[0x0][0x17c], !P0 ;  /* 0x00005f0016007a0c */ /* 0x000fe20004761270 */
[----:B------:R-:W-:Y:S02]  /*26580*/  IMAD.MOV.U32 R22, RZ, RZ, c[0x0][0x198] ;  /* 0x00006600ff167624 */ /* 0x000fe400078e00ff */
[----:B------:R1:W-:Y:S01]  /*26590*/  @P1 STG.E.U16 [R16.64], R6 ;  /* 0x0000000610001986 */ /* 0x0003e2000c101506 */
[----:B0-----:R-:W-:Y:S01]  /*265a0*/  LEA R20, P6, R23, R3, 0x1 ;  /* 0x0000000317147211 */ /* 0x001fe200078c08ff */
[----:B-1----:R-:W-:-:S03]  /*265b0*/  IMAD R17, R22, 0x2, R23 ;  /* 0x0000000216117824 */ /* 0x002fc600078e0217 */
[-C--:B------:R-:W-:Y:S01]  /*265c0*/  LEA.HI.X.SX32 R21, R23, R0.reuse, 0x1, P6 ;  /* 0x0000000017157211 */ /* 0x080fe200030f0eff */
[----:B------:R-:W-:Y:S01]  /*265d0*/  IMAD.MOV.U32 R23, RZ, RZ, c[0x0][0x198] ;  /* 0x00006600ff177624 */ /* 0x000fe200078e00ff */
[----:B------:R-:W-:Y:S01]  /*265e0*/  ISETP.LT.AND P1, PT, R9, c[0x0][0x17c], !P0 ;  /* 0x00005f0009007a0c */ /* 0x000fe20004721270 */
[----:B------:R-:W5:Y:S01]  /*265f0*/  LDL R22, [R1+0x9c] ;  /* 0x00009c0001167983 */ /* 0x000f620000100800 */
[----:B------:R-:W-:Y:S01]  /*26600*/  LEA R16, P6, R17, R3, 0x1 ;  /* 0x0000000311107211 */ /* 0x000fe200078c08ff */
[----:B------:R-:W-:Y:S01]  /*26610*/  IMAD R9, R23, 0x2, R17 ;  /* 0x0000000217097824 */ /* 0x000fe200078e0211 */
[----:B----4-:R-:W-:Y:S02]  /*26620*/  PRMT R10, R26, 0x7632, R10 ;  /* 0x000076321a0a7816 */ /* 0x010fe4000000000a */
[----:B------:R-:W-:Y:S02]  /*26630*/  LEA.HI.X.SX32 R17, R17, R0, 0x1, P6 ;  /* 0x0000000011117211 */ /* 0x000fe400030f0eff */
[----:B--2---:R-:W-:-:S05]  /*26640*/  PRMT R6, R24, 0x7632, R6 ;  /* 0x0000763218067816 */ /* 0x004fca0000000006 */
[----:B------:R0:W-:Y:S01]  /*26650*/  @P2 STG.E.U16 [R20.64], R6 ;  /* 0x0000000614002986 */ /* 0x0001e2000c101506 */
[----:B------:R-:W-:Y:S01]  /*26660*/  ISETP.LT.AND P2, PT, R2, c[0x0][0x17c], !P0 ;  /* 0x00005f0002007a0c */ /* 0x000fe20004741270 */
[----:B------:R-:W-:Y:S02]  /*26670*/  IMAD R2, R23, 0x2, R9 ;  /* 0x0000000217027824 */ /* 0x000fe400078e0209 */
[----:B------:R1:W-:Y:S01]  /*26680*/  @P5 STG.E.U16 [R16.64], R10 ;  /* 0x0000000a10005986 */ /* 0x0003e2000c101506 */
[-C--:B0-----:R-:W-:Y:S02]  /*26690*/  LEA R20, P6, R9, R3.reuse, 0x1 ;  /* 0x0000000309147211 */ /* 0x081fe400078c08ff */
[----:B---3--:R-:W-:Y:S02]  /*266a0*/  PRMT R6, R25, 0x7632, R6 ;  /* 0x0000763219067816 */ /* 0x008fe40000000006 */
[----:B------:R-:W-:Y:S01]  /*266b0*/  LEA.HI.X.SX32 R21, R9, R0, 0x1, P6 ;  /* 0x0000000009157211 */ /* 0x000fe200030f0eff */
[----:B------:R-:W2:Y:S01]  /*266c0*/  LDL R25, [R1+0xdc] ;  /* 0x0000dc0001197983 */ /* 0x000ea20000100800 */
[----:B-1----:R-:W-:Y:S01]  /*266d0*/  LEA R16, P6, R2, R3, 0x1 ;  /* 0x0000000302107211 */ /* 0x002fe200078c08ff */
[----:B------:R-:W-:-:S02]  /*266e0*/  IMAD R9, R23, 0x2, R2 ;  /* 0x0000000217097824 */ /* 0x000fc400078e0202 */
[----:B------:R0:W-:Y:S01]  /*266f0*/  @P4 STG.E.U16 [R20.64], R6 ;  /* 0x0000000614004986 */ /* 0x0001e2000c101506 */
[----:B------:R-:W-:Y:S01]  /*26700*/  LEA.HI.X.SX32 R17, R2, R0, 0x1, P6 ;  /* 0x0000000002117211 */ /* 0x000fe200030f0eff */
[----:B------:R-:W-:Y:S01]  /*26710*/  IMAD R2, R23, 0x2, R9 ;  /* 0x0000000217027824 */ /* 0x000fe200078e0209 */
[----:B------:R-:W-:Y:S02]  /*26720*/  ISETP.LT.AND P5, PT, R4, c[0x0][0x17c], !P0 ;  /* 0x00005f0004007a0c */ /* 0x000fe400047a1270 */
[----:B------:R-:W-:Y:S02]  /*26730*/  LEA R4, P6, R9, R3, 0x1 ;  /* 0x0000000309047211 */ /* 0x000fe400078c08ff */
[----:B0-----:R-:W-:Y:S02]  /*26740*/  PRMT R6, R27, 0x7632, R6 ;  /* 0x000076321b067816 */ /* 0x001fe40000000006 */
[----:B------:R-:W-:Y:S01]  /*26750*/  PRMT R10, R10, 0x7632, R10 ;  /* 0x000076320a0a7816 */ /* 0x000fe2000000000a */
[----:B------:R-:W3:Y:S04]  /*26760*/  LDL.LU R27, [R1+0x4] ;  /* 0x00000400011b7983 */ /* 0x000ee80000300800 */
[----:B------:R0:W-:Y:S01]  /*26770*/  @P3 STG.E.U16 [R16.64], R6 ;  /* 0x0000000610003986 */ /* 0x0001e2000c101506 */
[----:B------:R-:W-:-:S02]  /*26780*/  ISETP.LT.AND P3, PT, R5, c[0x0][0x17c], !P0 ;  /* 0x00005f0005007a0c */ /* 0x000fc40004761270 */
[----:B------:R-:W-:Y:S01]  /*26790*/  LEA.HI.X.SX32 R5, R9, R0, 0x1, P6 ;  /* 0x0000000009057211 */ /* 0x000fe200030f0eff */
[----:B------:R-:W4:Y:S01]  /*267a0*/  LDL R20, [R1+0x16c] ;  /* 0x00016c0001147983 */ /* 0x000f220000100800 */
[----:B------:R-:W-:-:S03]  /*267b0*/  PRMT R9, R6, 0x7632, R9 ;  /* 0x0000763206097816 */ /* 0x000fc60000000009 */
[----:B------:R-:W4:Y:S01]  /*267c0*/  LDL.LU R24, [R1+0x10] ;  /* 0x0000100001187983 */ /* 0x000f220000300800 */
[----:B0-----:R-:W-:-:S03]  /*267d0*/  LEA R16, P6, R2, R3, 0x1 ;  /* 0x0000000302107211 */ /* 0x001fc600078c08ff */
[----:B------:R-:W4:Y:S01]  /*267e0*/  LDL R21, [R1+0x1cc] ;  /* 0x0001cc0001157983 */ /* 0x000f220000100800 */
[----:B------:R-:W-:-:S03]  /*267f0*/  LEA.HI.X.SX32 R17, R2, R0, 0x1, P6 ;  /* 0x0000000002117211 */ /* 0x000fc600030f0eff */
[----:B------:R-:W-:Y:S04]  /*26800*/  @P1 STG.E.U16 [R4.64], R9 ;  /* 0x0000000904001986 */ /* 0x000fe8000c101506 */
[----:B------:R-:W4:Y:S04]  /*26810*/  LDL.LU R26, [R1+0x14] ;  /* 0x00001400011a7983 */ /* 0x000f280000300800 */
[----:B------:R0:W-:Y:S04]  /*26820*/  @P2 STG.E.U16 [R16.64], R10 ;  /* 0x0000000a10002986 */ /* 0x0001e8000c101506 */
[----:B0-----:R-:W4:Y:S01]  /*26830*/  LDL.LU R16, [R1] ;  /* 0x0000000001107983 */ /* 0x001f220000300800 */
[----:B------:R-:W-:Y:S01]  /*26840*/  IMAD R6, R23, 0x2, R2 ;  /* 0x0000000217067824 */ /* 0x000fe200078e0202 */
[----:B------:R-:W-:-:S02]  /*26850*/  ISETP.LT.AND P4, PT, R12, c[0x0][0x17c], !P0 ;  /* 0x00005f000c007a0c */ /* 0x000fc40004781270 */
[----:B------:R-:W-:Y:S01]  /*26860*/  ISETP.LT.AND P1, PT, R8, c[0x0][0x17c], !P0 ;  /* 0x00005f0008007a0c */ /* 0x000fe20004721270 */
[C---:B------:R-:W-:Y:S01]  /*26870*/  IMAD R2, R23.reuse, 0x2, R6 ;  /* 0x0000000217027824 */ /* 0x040fe200078e0206 */
[-C--:B------:R-:W-:Y:S01]  /*26880*/  LEA R4, P6, R6, R3.reuse, 0x1 ;  /* 0x0000000306047211 */ /* 0x080fe200078c08ff */
[----:B------:R-:W4:Y:S01]  /*26890*/  LDL R17, [R1+0x21c] ;  /* 0x00021c0001117983 */ /* 0x000f220000100800 */
[----:B-----5:R-:W-:Y:S02]  /*268a0*/  PRMT R14, R14, 0x7632, R14 ;  /* 0x000076320e0e7816 */ /* 0x020fe4000000000e */
[-C--:B------:R-:W-:Y:S01]  /*268b0*/  LEA.HI.X.SX32 R5, R6, R0.reuse, 0x1, P6 ;  /* 0x0000000006057211 */ /* 0x080fe200030f0eff */
[C---:B------:R-:W-:Y:S01]  /*268c0*/  IMAD R6, R23.reuse, 0x2, R2 ;  /* 0x0000000217067824 */ /* 0x040fe200078e0202 */
[----:B------:R-:W-:Y:S02]  /*268d0*/  LEA R8, P6, R2, R3, 0x1 ;  /* 0x0000000302087211 */ /* 0x000fe400078c08ff */
[----:B------:R-:W-:Y:S01]  /*268e0*/  PRMT R18, R18, 0x7632, R18 ;  /* 0x0000763212127816 */ /* 0x000fe20000000012 */
[----:B------:R0:W-:Y:S01]  /*268f0*/  @P5 STG.E.U16 [R4.64], R14 ;  /* 0x0000000e04005986 */ /* 0x0001e2000c101506 */
[----:B------:R-:W-:Y:S01]  /*26900*/  LEA.HI.X.SX32 R9, R2, R0, 0x1, P6 ;  /* 0x0000000002097211 */ /* 0x000fe200030f0eff */
[----:B------:R-:W-:-:S04]  /*26910*/  IMAD R2, R23, 0x2, R6 ;  /* 0x0000000217027824 */ /* 0x000fc800078e0206 */
[----:B------:R1:W-:Y:S01]  /*26920*/  @P4 STG.E.U16 [R8.64], R18 ;  /* 0x0000001208004986 */ /* 0x0003e2000c101506 */
[----:B0-----:R-:W-:-:S04]  /*26930*/  LEA R4, P6, R6, R3, 0x1 ;  /* 0x0000000306047211 */ /* 0x001fc800078c08ff */
[----:B------:R-:W-:Y:S02]  /*26940*/  LEA.HI.X.SX32 R5, R6, R0, 0x1, P6 ;  /* 0x0000000006057211 */ /* 0x000fe400030f0eff */
[----:B-1----:R-:W-:-:S04]  /*26950*/  LEA R8, P6, R2, R3, 0x1 ;  /* 0x0000000302087211 */ /* 0x002fc800078c08ff */
[----:B------:R-:W-:Y:S01]  /*26960*/  LEA.HI.X.SX32 R9, R2, R0, 0x1, P6 ;  /* 0x0000000002097211 */ /* 0x000fe200030f0eff */
[----:B--2---:R0:W-:Y:S04]  /*26970*/  @P3 STG.E.U16 [R4.64], R25 ;  /* 0x0000001904003986 */ /* 0x0041e8000c101506 */
[----:B------:R1:W-:Y:S04]  /*26980*/  @P1 STG.E.U16 [R8.64], R22 ;  /* 0x0000001608001986 */ /* 0x0003e8000c101506 */
[----:B0-----:R-:W2:Y:S04]  /*26990*/  LDL.LU R25, [R1+0x18] ;  /* 0x0000180001197983 */ /* 0x001ea80000300800 */
[----:B------:R-:W5:Y:S01]  /*269a0*/  LDL R14, [R1+0x20c] ;  /* 0x00020c00010e7983 */ /* 0x000f620000100800 */
[----:B---3--:R-:W-:-:S02]  /*269b0*/  ISETP.LT.AND P1, PT, R27, c[0x0][0x17c], !P0 ;  /* 0x00005f001b007a0c */ /* 0x008fc40004721270 */
[----:B----4-:R-:W-:Y:S02]  /*269c0*/  ISETP.LT.AND P3, PT, R16, c[0x0][0x17c], !P0 ;  /* 0x00005f0010007a0c */ /* 0x010fe40004761270 */
[----:B------:R-:W3:Y:S04]  /*269d0*/  LDL.LU R16, [R1+0x1c] ;  /* 0x00001c0001107983 */ /* 0x000ee80000300800 */
[----:B------:R-:W4:Y:S01]  /*269e0*/  LDL R27, [R1+0x1fc] ;  /* 0x0001fc00011b7983 */ /* 0x000f220000100800 */
[----:B------:R-:W-:Y:S01]  /*269f0*/  IMAD R6, R23, 0x2, R2 ;  /* 0x0000000217067824 */ /* 0x000fe200078e0202 */
[----:B------:R-:W-:Y:S02]  /*26a00*/  ISETP.LT.AND P2, PT, R13, c[0x0][0x17c], !P0 ;  /* 0x00005f000d007a0c */ /* 0x000fe40004741270 */
[----:B------:R-:W-:Y:S01]  /*26a10*/  ISETP.LT.AND P5, PT, R28, c[0x0][0x17c], !P0 ;  /* 0x00005f001c007a0c */ /* 0x000fe200047a1270 */
[C---:B------:R-:W-:Y:S01]  /*26a20*/  IMAD R2, R23.reuse, 0x2, R6 ;  /* 0x0000000217027824 */ /* 0x040fe200078e0206 */
[CC--:B------:R-:W-:Y:S01]  /*26a30*/  LEA R4, P6, R6.reuse, R3.reuse, 0x1 ;  /* 0x0000000306047211 */ /* 0x0c0fe200078c08ff */
[----:B-1----:R-:W3:Y:S03]  /*26a40*/  LDL.LU R22, [R1+0x20] ;  /* 0x0000200001167983 */ /* 0x002ee60000300800 */
[----:B------:R-:W-:Y:S01]  /*26a50*/  LEA.HI.X.SX32 R5, R6, R0, 0x1, P6 ;  /* 0x0000000006057211 */ /* 0x000fe200030f0eff */
[----:B------:R-:W-:Y:S01]  /*26a60*/  IMAD R6, R23, 0x2, R2 ;  /* 0x0000000217067824 */ /* 0x000fe200078e0202 */
[----:B------:R-:W-:-:S02]  /*26a70*/  LEA R8, P6, R2, R3, 0x1 ;  /* 0x0000000302087211 */ /* 0x000fc400078c08ff */
[----:B------:R-:W-:Y:S01]  /*26a80*/  ISETP.LT.AND P4, PT, R29, c[0x0][0x17c], !P0 ;  /* 0x00005f001d007a0c */ /* 0x000fe20004781270 */
[----:B------:R0:W-:Y:S01]  /*26a90*/  @P2 STG.E.U16 [R4.64], R20 ;  /* 0x0000001404002986 */ /* 0x0001e2000c101506 */
[----:B------:R-:W-:Y:S01]  /*26aa0*/  LEA.HI.X.SX32 R9, R2, R0, 0x1, P6 ;  /* 0x0000000002097211 */ /* 0x000fe200030f0eff */
[----:B------:R-:W-:Y:S01]  /*26ab0*/  IMAD R2, R23, 0x2, R6 ;  /* 0x0000000217027824 */ /* 0x000fe200078e0206 */
[----:B------:R-:W-:Y:S02]  /*26ac0*/  ISETP.LT.AND P2, PT, R24, c[0x0][0x17c], !P0 ;  /* 0x00005f0018007a0c */ /* 0x000fe40004741270 */
[----:B------:R-:W3:Y:S04]  /*26ad0*/  LDL R24, [R1+0x1ac] ;  /* 0x0001ac0001187983 */ /* 0x000ee80000100800 */
[----:B------:R1:W-:Y:S01]  /*26ae0*/  @P5 STG.E.U16 [R8.64], R21 ;  /* 0x0000001508005986 */ /* 0x0003e2000c101506 */
[----:B0-----:R-:W-:-:S03]  /*26af0*/  LEA R4, P6, R6, R3, 0x1 ;  /* 0x0000000306047211 */ /* 0x001fc600078c08ff */
[----:B------:R-:W3:Y:S01]  /*26b00*/  LDL.LU R20, [R1+0x24] ;  /* 0x0000240001147983 */ /* 0x000ee20000300800 */
[----:B------:R-:W-:Y:S02]  /*26b10*/  ISETP.LT.AND P5, PT, R26, c[0x0][0x17c], !P0 ;  /* 0x00005f001a007a0c */ /* 0x000fe400047a1270 */
[-C--:B------:R-:W-:Y:S01]  /*26b20*/  LEA.HI.X.SX32 R5, R6, R0.reuse, 0x1, P6 ;  /* 0x0000000006057211 */ /* 0x080fe200030f0eff */
[----:B------:R-:W3:Y:S01]  /*26b30*/  LDL R26, [R1+0x1ec] ;  /* 0x0001ec00011a7983 */ /* 0x000ee20000100800 */
[----:B------:R-:W-:Y:S01]  /*26b40*/  IMAD R6, R23, 0x2, R2 ;  /* 0x0000000217067824 */ /* 0x000fe200078e0202 */
[C---:B-1----:R-:W-:Y:S02]  /*26b50*/  LEA R8, P6, R2.reuse, R3, 0x1 ;  /* 0x0000000302087211 */ /* 0x042fe400078c08ff */
[----:B------:R0:W-:Y:S02]  /*26b60*/  @P4 STG.E.U16 [R4.64], R17 ;  /* 0x0000001104004986 */ /* 0x0001e4000c101506 */
[----:B------:R-:W-:-:S02]  /*26b70*/  LEA.HI.X.SX32 R9, R2, R0, 0x1, P6 ;  /* 0x0000000002097211 */ /* 0x000fc400030f0eff */
[----:B------:R-:W3:Y:S04]  /*26b80*/  LDL.LU R21, [R1+0x30] ;  /* 0x0000300001157983 */ /* 0x000ee80000300800 */
[----:B------:R-:W3:Y:S01]  /*26b90*/  LDL.LU R29, [R1+0x17c] ;  /* 0x00017c00011d7983 */ /* 0x000ee20000300800 */
[----:B0-----:R-:W-:-:S03]  /*26ba0*/  LEA R4, P6, R6, R3, 0x1 ;  /* 0x0000000306047211 */ /* 0x001fc600078c08ff */
[----:B------:R-:W3:Y:S01]  /*26bb0*/  LDL R17, [R1+0x1dc] ;  /* 0x0001dc0001117983 */ /* 0x000ee20000100800 */
[----:B------:R-:W-:Y:S02]  /*26bc0*/  LEA.HI.X.SX32 R5, R6, R0, 0x1, P6 ;  /* 0x0000000006057211 */ /* 0x000fe400030f0eff */
[----:B--2---:R-:W-:Y:S02]  /*26bd0*/  ISETP.LT.AND P4, PT, R25, c[0x0][0x17c], !P0 ;  /* 0x00005f0019007a0c */ /* 0x004fe40004781270 */
[----:B------:R-:W2:Y:S04]  /*26be0*/  LDL.LU R25, [R1+0x34] ;  /* 0x0000340001197983 */ /* 0x000ea80000300800 */
[----:B-----5:R-:W-:Y:S04]  /*26bf0*/  @P3 STG.E.U16 [R8.64], R14 ;  /* 0x0000000e08003986 */ /* 0x020fe8000c101506 */
[----:B----4-:R0:W-:Y:S04]  /*26c00*/  @P1 STG.E.U16 [R4.64], R27 ;  /* 0x0000001b04001986 */ /* 0x0101e8000c101506 */
[----:B0-----:R-:W4:Y:S01]  /*26c10*/  LDL.LU R27, [R1+0x38] ;  /* 0x00003800011b7983 */ /* 0x001f220000300800 */
[----:B------:R-:W-:-:S04]  /*26c20*/  IMAD R2, R23, 0x2, R6 ;  /* 0x0000000217027824 */ /* 0x000fc800078e0206 */
[C---:B------:R-:W-:Y:S01]  /*26c30*/  IMAD R6, R23.reuse, 0x2, R2 ;  /* 0x0000000217067824 */ /* 0x040fe200078e0202 */
[-C--:B------:R-:W-:Y:S02]  /*26c40*/  LEA R8, P6, R2, R3.reuse, 0x1 ;  /* 0x0000000302087211 */ /* 0x080fe400078c08ff */
[----:B---3--:R-:W-:Y:S02]  /*26c50*/  ISETP.LT.AND P1, PT, R22, c[0x0][0x17c], !P0 ;  /* 0x00005f0016007a0c */ /* 0x008fe40004721270 */
[-C--:B------:R-:W-:Y:S01]  /*26c60*/  LEA.HI.X.SX32 R9, R2, R0.reuse, 0x1, P6 ;  /* 0x0000000002097211 */ /* 0x080fe200030f0eff */
[----:B------:R-:W3:Y:S01]  /*26c70*/  LDL R22, [R1+0x18c] ;  /* 0x00018c0001167983 */ /* 0x000ee20000100800 */
[C---:B------:R-:W-:Y:S01]  /*26c80*/  LEA R4, P6, R6.reuse, R3, 0x1 ;  /* 0x0000000306047211 */ /* 0x040fe200078c08ff */
[C---:B------:R-:W-:Y:S02]  /*26c90*/  IMAD R2, R23.reuse, 0x2, R6 ;  /* 0x0000000217027824 */ /* 0x040fe400078e0206 */
[----:B------:R0:W-:Y:S01]  /*26ca0*/  @P2 STG.E.U16 [R8.64], R24 ;  /* 0x0000001808002986 */ /* 0x0001e2000c101506 */
[----:B------:R-:W-:Y:S01]  /*26cb0*/  LEA.HI.X.SX32 R5, R6, R0, 0x1, P6 ;  /* 0x0000000006057211 */ /* 0x000fe200030f0eff */
[----:B------:R-:W-:Y:S01]  /*26cc0*/  IMAD R6, R23, 0x2, R2 ;  /* 0x0000000217067824 */ /* 0x000fe200078e0202 */
[----:B------:R-:W-:-:S02]  /*26cd0*/  ISETP.LT.AND P3, PT, R16, c[0x0][0x17c], !P0 ;  /* 0x00005f0010007a0c */ /* 0x000fc40004761270 */
[----:B------:R-:W-:Y:S01]  /*26ce0*/  ISETP.LT.AND P2, PT, R20, c[0x0][0x17c], !P0 ;  /* 0x00005f0014007a0c */ /* 0x000fe20004741270 */
[----:B------:R1:W-:Y:S04]  /*26cf0*/  @P5 STG.E.U16 [R4.64], R26 ;  /* 0x0000001a04005986 */ /* 0x0003e8000c101506 */
[----:B0-----:R-:W5:Y:S01]  /*26d00*/  LDL.LU R24, [R1+0x3c] ;  /* 0x00003c0001187983 */ /* 0x001f620000300800 */
[----:B------:R-:W-:-:S03]  /*26d10*/  LEA R8, P6, R2, R3, 0x1 ;  /* 0x0000000302087211 */ /* 0x000fc600078c08ff */
[----:B------:R-:W5:Y:S01]  /*26d20*/  LDL R16, [R1+0x1bc] ;  /* 0x0001bc0001107983 */ /* 0x000f620000100800 */
[----:B------:R-:W-:-:S03]  /*26d30*/  LEA.HI.X.SX32 R9, R2, R0, 0x1, P6 ;  /* 0x0000000002097211 */ /* 0x000fc600030f0eff */
[----:B-1----:R-:W5:Y:S01]  /*26d40*/  LDL.LU R26, [R1+0x40] ;  /* 0x00004000011a7983 */ /* 0x002f620000300800 */
[----:B------:R-:W-:-:S03]  /*26d50*/  LEA R4, P6, R6, R3, 0x1 ;  /* 0x0000000306047211 */ /* 0x000fc600078c08ff */
[----:B------:R-:W5:Y:S01]  /*26d60*/  LDL R20, [R1+0x19c] ;  /* 0x00019c0001147983 */ /* 0x000f620000100800 */
[----:B------:R-:W-:-:S03]  /*26d70*/  ISETP.LT.AND P5, PT, R21, c[0x0][0x17c], !P0 ;  /* 0x00005f0015007a0c */ /* 0x000fc600047a1270 */
[----:B------:R-:W5:Y:S01]  /*26d80*/  LDL.LU R21, [R1+0x44] ;  /* 0x0000440001157983 */ /* 0x000f620000300800 */
[----:B------:R-:W-:-:S03]  /*26d90*/  LEA.HI.X.SX32 R5, R6, R0, 0x1, P6 ;  /* 0x0000000006057211 */ /* 0x000fc600030f0eff */
[----:B------:R0:W-:Y:S04]  /*26da0*/  @P4 STG.E.U16 [R8.64], R17 ;  /* 0x0000001108004986 */ /* 0x0001e8000c101506 */
[----:B------:R-:W5:Y:S04]  /*26db0*/  LDL R28, [R1+0x12c] ;  /* 0x00012c00011c7983 */ /* 0x000f680000100800 */
[----:B------:R1:W-:Y:S01]  /*26dc0*/  @P3 STG.E.U16 [R4.64], R29 ;  /* 0x0000001d04003986 */ /* 0x0003e2000c101506 */
[----:B--2---:R-:W-:-:S03]  /*26dd0*/  ISETP.LT.AND P4, PT, R25, c[0x0][0x17c], !P0 ;  /* 0x00005f0019007a0c */ /* 0x004fc60004781270 */
[----:B------:R-:W2:Y:S04]  /*26de0*/  LDL.LU R25, [R1+0x48] ;  /* 0x0000480001197983 */ /* 0x000ea80000300800 */
[----:B0-----:R-:W2:Y:S01]  /*26df0*/  LDL.LU R17, [R1+0x13c] ;  /* 0x00013c0001117983 */ /* 0x001ea20000300800 */
[----:B----4-:R-:W-:-:S03]  /*26e00*/  ISETP.LT.AND P3, PT, R27, c[0x0][0x17c], !P0 ;  /* 0x00005f001b007a0c */ /* 0x010fc60004761270 */
[----:B------:R-:W4:Y:S01]  /*26e10*/  LDL.LU R27, [R1+0x4c] ;  /* 0x00004c00011b7983 */ /* 0x000f220000300800 */
[----:B------:R-:W-:-:S03]  /*26e20*/  IMAD R2, R23, 0x2, R6 ;  /* 0x0000000217027824 */ /* 0x000fc600078e0206 */
[----:B------:R-:W4:Y:S01]  /*26e30*/  LDL.LU R14, [R1+0x15c] ;  /* 0x00015c00010e7983 */ /* 0x000f220000300800 */
[----:B------:R-:W-:Y:S01]  /*26e40*/  IMAD R6, R23, 0x2, R2 ;  /* 0x0000000217067824 */ /* 0x000fe200078e0202 */
[----:B------:R-:W-:-:S04]  /*26e50*/  LEA R8, P6, R2, R3, 0x1 ;  /* 0x0000000302087211 */ /* 0x000fc800078c08ff */
[----:B------:R-:W-:Y:S01]  /*26e60*/  LEA.HI.X.SX32 R9, R2, R0, 0x1, P6 ;  /* 0x0000000002097211 */ /* 0x000fe200030f0eff */
[----:B------:R-:W-:Y:S01]  /*26e70*/  IMAD R2, R23, 0x2, R6 ;  /* 0x0000000217027824 */ /* 0x000fe200078e0206 */
[----:B-1----:R-:W-:-:S03]  /*26e80*/  LEA R4, P6, R6, R3, 0x1 ;  /* 0x0000000306047211 */ /* 0x002fc600078c08ff */
[----:B---3--:R0:W-:Y:S01]  /*26e90*/  @P1 STG.E.U16 [R8.64], R22 ;  /* 0x0000001608001986 */ /* 0x0081e2000c101506 */
[-C--:B------:R-:W-:Y:S01]  /*26ea0*/  LEA.HI.X.SX32 R5, R6, R0.reuse, 0x1, P6 ;  /* 0x0000000006057211 */ /* 0x080fe200030f0eff */
[----:B------:R-:W-:Y:S01]  /*26eb0*/  IMAD R6, R23, 0x2, R2 ;  /* 0x0000000217067824 */ /* 0x000fe200078e0202 */
[----:B0-----:R-:W-:Y:S02]  /*26ec0*/  LEA R8, P6, R2, R3, 0x1 ;  /* 0x0000000302087211 */ /* 0x001fe400078c08ff */
[----:B-----5:R-:W-:Y:S02]  /*26ed0*/  ISETP.LT.AND P1, PT, R24, c[0x0][0x17c], !P0 ;  /* 0x00005f0018007a0c */ /* 0x020fe40004721270 */
[----:B------:R-:W3:Y:S01]  /*26ee0*/  LDL.LU R24, [R1+0x50] ;  /* 0x0000500001187983 */ /* 0x000ee20000300800 */
[----:B------:R-:W-:-:S03]  /*26ef0*/  LEA.HI.X.SX32 R9, R2, R0, 0x1, P6 ;  /* 0x0000000002097211 */ /* 0x000fc600030f0eff */
[----:B------:R-:W5:Y:S01]  /*26f00*/  LDL.LU R22, [R1+0x14c] ;  /* 0x00014c0001167983 */ /* 0x000f620000300800 */
[----:B------:R-:W-:-:S03]  /*26f10*/  IMAD R2, R23, 0x2, R6 ;  /* 0x0000000217027824 */ /* 0x000fc600078e0206 */
[----:B------:R0:W-:Y:S01]  /*26f20*/  @P2 STG.E.U16 [R4.64], R16 ;  /* 0x0000001004002986 */ /* 0x0001e2000c101506 */
[----:B------:R-:W-:-:S03]  /*26f30*/  ISETP.LT.AND P2, PT, R26, c[0x0][0x17c], !P0 ;  /* 0x00005f001a007a0c */ /* 0x000fc60004741270 */
[----:B------:R-:W3:Y:S04]  /*26f40*/  LDL.LU R26, [R1+0x54] ;  /* 0x00005400011a7983 */ /* 0x000ee80000300800 */
[----:B------:R1:W-:Y:S01]  /*26f50*/  @P5 STG.E.U16 [R8.64], R20 ;  /* 0x0000001408005986 */ /* 0x0003e2000c101506 */
[CC--:B0-----:R-:W-:Y:S02]  /*26f60*/  LEA R4, P6, R6.reuse, R3.reuse, 0x1 ;  /* 0x0000000306047211 */ /* 0x0c1fe400078c08ff */
[----:B------:R-:W-:Y:S02]  /*26f70*/  ISETP.LT.AND P5, PT, R21, c[0x0][0x17c], !P0 ;  /* 0x00005f0015007a0c */ /* 0x000fe400047a1270 */
[----:B------:R-:W-:Y:S01]  /*26f80*/  LEA.HI.X.SX32 R5, R6, R0, 0x1, P6 ;  /* 0x0000000006057211 */ /* 0x000fe200030f0eff */
[----:B-1----:R-:W3:Y:S01]  /*26f90*/  LDL R20, [R1+0xfc] ;  /* 0x0000fc0001147983 */ /* 0x002ee20000100800 */
[----:B------:R-:W-:-:S03]  /*26fa0*/  LEA R8, P6, R2, R3, 0x1 ;  /* 0x0000000302087211 */ /* 0x000fc600078c08ff */
[----:B------:R-:W3:Y:S01]  /*26fb0*/  LDL.LU R21, [R1+0x60] ;  /* 0x0000600001157983 */ /* 0x000ee20000300800 */
[----:B------:R-:W-:-:S03]  /*26fc0*/  LEA.HI.X.SX32 R9, R2, R0, 0x1, P6 ;  /* 0x0000000002097211 */ /* 0x000fc600030f0eff */
[----:B------:R-:W3:Y:S04]  /*26fd0*/  LDL.LU R16, [R1+0x11c] ;  /* 0x00011c0001107983 */ /* 0x000ee80000300800 */
[----:B------:R0:W-:Y:S01]  /*26fe0*/  @P4 STG.E.U16 [R4.64], R28 ;  /* 0x0000001c04004986 */ /* 0x0001e2000c101506 */
[----:B--2---:R-:W-:-:S03]  /*26ff0*/  ISETP.LT.AND P4, PT, R25, c[0x0][0x17c], !P0 ;  /* 0x00005f0019007a0c */ /* 0x004fc60004781270 */
[----:B------:R-:W2:Y:S04]  /*27000*/  LDL.LU R25, [R1+0x64] ;  /* 0x0000640001197983 */ /* 0x000ea80000300800 */
[----:B------:R-:W2:Y:S04]  /*27010*/  LDL.LU R18, [R1+0x10c] ;  /* 0x00010c0001127983 */ /* 0x000ea80000300800 */
[----:B------:R1:W-:Y:S01]  /*27020*/  @P3 STG.E.U16 [R8.64], R17 ;  /* 0x0000001108003986 */ /* 0x0003e2000c101506 */
[----:B----4-:R-:W-:-:S03]  /*27030*/  ISETP.LT.AND P3, PT, R27, c[0x0][0x17c], !P0 ;  /* 0x00005f001b007a0c */ /* 0x010fc60004761270 */
[----:B------:R-:W4:Y:S01]  /*27040*/  LDL.LU R27, [R1+0x70] ;  /* 0x00007000011b7983 */ /* 0x000f220000300800 */
[----:B------:R-:W-:-:S03]  /*27050*/  IMAD R6, R23, 0x2, R2 ;  /* 0x0000000217067824 */ /* 0x000fc600078e0202 */
[----:B0-----:R-:W4:Y:S01]  /*27060*/  LDL.LU R28, [R1+0xec] ;  /* 0x0000ec00011c7983 */ /* 0x001f220000300800 */
[----:B------:R-:W-:Y:S01]  /*27070*/  IMAD R2, R23, 0x2, R6 ;  /* 0x0000000217027824 */ /* 0x000fe200078e0206 */
[----:B------:R-:W-:-:S04]  /*27080*/  LEA R4, P6, R6, R3, 0x1 ;  /* 0x0000000306047211 */ /* 0x000fc800078c08ff */
[----:B------:R-:W-:Y:S01]  /*27090*/  LEA.HI.X.SX32 R5, R6, R0, 0x1, P6 ;  /* 0x0000000006057211 */ /* 0x000fe200030f0eff */
[----:B------:R-:W-:Y:S01]  /*270a0*/  IMAD R6, R23, 0x2, R2 ;  /* 0x0000000217067824 */ /* 0x000fe200078e0202 */
[----:B-1----:R-:W-:-:S03]  /*270b0*/  LEA R8, P6, R2, R3, 0x1 ;  /* 0x0000000302087211 */ /* 0x002fc600078c08ff */
[----:B------:R0:W-:Y:S01]  /*270c0*/  @P1 STG.E.U16 [R4.64], R14 ;  /* 0x0000000e04001986 */ /* 0x0001e2000c101506 */
[----:B------:R-:W-:Y:S01]  /*270d0*/  LEA.HI.X.SX32 R9, R2, R0, 0x1, P6 ;  /* 0x0000000002097211 */ /* 0x000fe200030f0eff */
[----:B------:R-:W-:Y:S01]  /*270e0*/  IMAD R2, R23, 0x2, R6 ;  /* 0x0000000217027824 */ /* 0x000fe200078e0206 */
[----:B0-----:R-:W-:-:S04]  /*270f0*/  LEA R4, P6, R6, R3, 0x1 ;  /* 0x0000000306047211 */ /* 0x001fc800078c08ff */
[----:B------:R-:W-:Y:S01]  /*27100*/  LEA.HI.X.SX32 R5, R6, R0, 0x1, P6 ;  /* 0x0000000006057211 */ /* 0x000fe200030f0eff */
[----:B------:R-:W-:Y:S01]  /*27110*/  IMAD R6, R23, 0x2, R2 ;  /* 0x0000000217067824 */ /* 0x000fe200078e0202 */
[----:B-----5:R0:W-:Y:S02]  /*27120*/  @P2 STG.E.U16 [R8.64], R22 ;  /* 0x0000001608002986 */ /* 0x0201e4000c101506 */
[----:B0-----:R-:W-:-:S04]  /*27130*/  LEA R8, P6, R2, R3, 0x1 ;  /* 0x0000000302087211 */ /* 0x001fc800078c08ff */
[----:B------:R-:W-:Y:S01]  /*27140*/  LEA.HI.X.SX32 R9, R2, R0, 0x1, P6 ;  /* 0x0000000002097211 */ /* 0x000fe200030f0eff */
[----:B------:R-:W-:Y:S01]  /*27150*/  IMAD R2, R23, 0x2, R6 ;  /* 0x0000000217027824 */ /* 0x000fe200078e0206 */
[----:B---3--:R0:W-:Y:S01]  /*27160*/  @P5 STG.E.U16 [R4.64], R20 ;  /* 0x0000001404005986 */ /* 0x0081e2000c101506 */
[----:B------:R-:W-:Y:S02]  /*27170*/  ISETP.LT.AND P1, PT, R24, c[0x0][0x17c], !P0 ;  /* 0x00005f0018007a0c */ /* 0x000fe40004721270 */
[----:B------:R-:W-:Y:S01]  /*27180*/  ISETP.LT.AND P2, PT, R26, c[0x0][0x17c], !P0 ;  /* 0x00005f001a007a0c */ /* 0x000fe20004741270 */
[----:B------:R-:W3:Y:S04]  /*27190*/  LDL.LU R24, [R1+0xbc] ;  /* 0x0000bc0001187983 */ /* 0x000ee80000300800 */
[----:B------:R1:W-:Y:S01]  /*271a0*/  @P4 STG.E.U16 [R8.64], R16 ;  /* 0x0000001008004986 */ /* 0x0003e2000c101506 */
[----:B0-----:R-:W-:-:S03]  /*271b0*/  LEA R4, P6, R6, R3, 0x1 ;  /* 0x0000000306047211 */ /* 0x001fc600078c08ff */
[----:B------:R-:W5:Y:S01]  /*271c0*/  LDL.LU R26, [R1+0x2c] ;  /* 0x00002c00011a7983 */ /* 0x000f620000300800 */
[----:B------:R-:W-:Y:S01]  /*271d0*/  LEA.HI.X.SX32 R5, R6, R0, 0x1, P6 ;  /* 0x0000000006057211 */ /* 0x000fe200030f0eff */
[----:B------:R-:W-:Y:S01]  /*271e0*/  IMAD R6, R23, 0x2, R2 ;  /* 0x0000000217067824 */ /* 0x000fe200078e0202 */
[----:B------:R-:W-:Y:S01]  /*271f0*/  ISETP.LT.AND P5, PT, R21, c[0x0][0x17c], !P0 ;  /* 0x00005f0015007a0c */ /* 0x000fe200047a1270 */
[----:B------:R-:W3:Y:S01]  /*27200*/  LDL.LU R20, [R1+0xcc] ;  /* 0x0000cc0001147983 */ /* 0x000ee20000300800 */
[----:B-1----:R-:W-:-:S03]  /*27210*/  LEA R8, P6, R2, R3, 0x1 ;  /* 0x0000000302087211 */ /* 0x002fc600078c08ff */
[----:B------:R-:W3:Y:S01]  /*27220*/  LDL.LU R21, [R1+0x6c] ;  /* 0x00006c0001157983 */ /* 0x000ee20000300800 */
[----:B------:R-:W-:Y:S01]  /*27230*/  LEA.HI.X.SX32 R9, R2, R0, 0x1, P6 ;  /* 0x0000000002097211 */ /* 0x000fe200030f0eff */
[----:B------:R-:W-:Y:S01]  /*27240*/  IMAD R2, R23, 0x2, R6 ;  /* 0x0000000217027824 */ /* 0x000fe200078e0206 */
[----:B--2---:R-:W-:Y:S02]  /*27250*/  ISETP.LT.AND P4, PT, R25, c[0x0][0x17c], !P0 ;  /* 0x00005f0019007a0c */ /* 0x004fe40004781270 */
[----:B------:R-:W2:Y:S04]  /*27260*/  LDL.LU R25, [R1+0x5c] ;  /* 0x00005c0001197983 */ /* 0x000ea80000300800 */
[----:B------:R0:W-:Y:S02]  /*27270*/  @P3 STG.E.U16 [R4.64], R18 ;  /* 0x0000001204003986 */ /* 0x0001e4000c101506 */
[----:B0-----:R-:W-:-:S04]  /*27280*/  LEA R4, P6, R6, R3, 0x1 ;  /* 0x0000000306047211 */ /* 0x001fc800078c08ff */
[----:B------:R-:W-:Y:S02]  /*27290*/  LEA.HI.X.SX32 R5, R6, R0, 0x1, P6 ;  /* 0x0000000006057211 */ /* 0x000fe400030f0eff */
[----:B----4-:R-:W-:Y:S02]  /*272a0*/  ISETP.LT.AND P3, PT, R27, c[0x0][0x17c], !P0 ;  /* 0x00005f001b007a0c */ /* 0x010fe40004761270 */
[----:B------:R-:W4:Y:S04]  /*272b0*/  LDL.LU R27, [R1+0xc] ;  /* 0x00000c00011b7983 */ /* 0x000f280000300800 */
[----:B------:R-:W2:Y:S04]  /*272c0*/  LDL.LU R6, [R1+0x74] ;  /* 0x0000740001067983 */ /* 0x000ea80000300800 */
[----:B------:R0:W-:Y:S02]  /*272d0*/  @P1 STG.E.U16 [R8.64], R28 ;  /* 0x0000001c08001986 */ /* 0x0001e4000c101506 */
[----:B0-----:R-:W-:-:S04]  /*272e0*/  LEA R8, P6, R2, R3, 0x1 ;  /* 0x0000000302087211 */ /* 0x001fc800078c08ff */
[----:B------:R-:W-:Y:S02]  /*272f0*/  LEA.HI.X.SX32 R9, R2, R0, 0x1, P6 ;  /* 0x0000000002097211 */ /* 0x000fe400030f0eff */
[----:B--2---:R-:W-:Y:S01]  /*27300*/  ISETP.LT.AND P1, PT, R6, c[0x0][0x17c], !P0 ;  /* 0x00005f0006007a0c */ /* 0x004fe20004721270 */
[----:B------:R-:W-:Y:S02]  /*27310*/  IMAD R6, R23, 0x2, R2 ;  /* 0x0000000217067824 */ /* 0x000fe400078e0202 */
[----:B------:R-:W2:Y:S04]  /*27320*/  LDL.LU R2, [R1+0x78] ;  /* 0x0000780001027983 */ /* 0x000ea80000300800 */
[----:B---3--:R0:W-:Y:S02]  /*27330*/  @P2 STG.E.U16 [R4.64], R24 ;  /* 0x0000001804002986 */ /* 0x0081e4000c101506 */
[----:B0-----:R-:W-:-:S04]  /*27340*/  LEA R4, P6, R6, R3, 0x1 ;  /* 0x0000000306047211 */ /* 0x001fc800078c08ff */
[----:B------:R-:W-:Y:S02]  /*27350*/  LEA.HI.X.SX32 R5, R6, R0, 0x1, P6 ;  /* 0x0000000006057211 */ /* 0x000fe400030f0eff */
[----:B--2---:R-:W-:Y:S01]  /*27360*/  ISETP.LT.AND P2, PT, R2, c[0x0][0x17c], !P0 ;  /* 0x00005f0002007a0c */ /* 0x004fe20004741270 */
[----:B------:R-:W-:Y:S02]  /*27370*/  IMAD R2, R23, 0x2, R6 ;  /* 0x0000000217027824 */ /* 0x000fe400078e0206 */
[----:B------:R-:W2:Y:S04]  /*27380*/  LDL.LU R6, [R1+0x7c] ;  /* 0x00007c0001067983 */ /* 0x000ea80000300800 */
[----:B-----5:R0:W-:Y:S02]  /*27390*/  @P5 STG.E.U16 [R8.64], R26 ;  /* 0x0000001a08005986 */ /* 0x0201e4000c101506 */
[----:B0-----:R-:W-:-:S04]  /*273a0*/  LEA R8, P6, R2, R3, 0x1 ;  /* 0x0000000302087211 */ /* 0x001fc800078c08ff */
[----:B------:R-:W-:Y:S01]  /*273b0*/  LEA.HI.X.SX32 R9, R2, R0, 0x1, P6 ;  /* 0x0000000002097211 */ /* 0x000fe200030f0eff */
[----:B------:R0:W-:Y:S04]  /*273c0*/  @P4 STG.E.U16 [R4.64], R20 ;  /* 0x0000001404004986 */ /* 0x0001e8000c101506 */
[----:B------:R1:W-:Y:S01]  /*273d0*/  @P3 STG.E.U16 [R8.64], R21 ;  /* 0x0000001508003986 */ /* 0x0003e2000c101506 */
[----:B------:R-:W-:Y:S02]  /*273e0*/  ISETP.LT.AND P3, PT, R7, c[0x0][0x17c], !P0 ;  /* 0x00005f0007007a0c */ /* 0x000fe40004761270 */
[----:B--2---:R-:W-:Y:S01]  /*273f0*/  ISETP.LT.AND P5, PT, R6, c[0x0][0x17c], !P0 ;  /* 0x00005f0006007a0c */ /* 0x004fe200047a1270 */
[----:B------:R-:W-:Y:S02]  /*27400*/  IMAD R6, R23, 0x2, R2 ;  /* 0x0000000217067824 */ /* 0x000fe400078e0202 */
[----:B------:R-:W2:Y:S04]  /*27410*/  LDL.LU R2, [R1+0x80] ;  /* 0x0000800001027983 */ /* 0x000ea80000300800 */
[----:B------:R-:W3:Y:S01]  /*27420*/  LDL.LU R7, [R1+0xae4] ;  /* 0x000ae40001077983 */ /* 0x000ee20000300800 */
[----:B0-----:R-:W-:-:S04]  /*27430*/  LEA R4, P6, R6, R3, 0x1 ;  /* 0x0000000306047211 */ /* 0x001fc800078c08ff */
[----:B------:R-:W-:-:S05]  /*27440*/  LEA.HI.X.SX32 R5, R6, R0, 0x1, P6 ;  /* 0x0000000006057211 */ /* 0x000fca00030f0eff */
[----:B------:R0:W-:Y:S01]  /*27450*/  @P1 STG.E.U16 [R4.64], R25 ;  /* 0x0000001904001986 */ /* 0x0001e2000c101506 */
[----:B------:R-:W-:-:S03]  /*27460*/  ISETP.LT.AND P1, PT, R11, c[0x0][0x17c], !P0 ;  /* 0x00005f000b007a0c */ /* 0x000fc60004721270 */
[----:B------:R-:W5:Y:S01]  /*27470*/  LDL.LU R11, [R1+0xae0] ;  /* 0x000ae000010b7983 */ /* 0x000f620000300800 */
[----:B--2---:R-:W-:Y:S01]  /*27480*/  ISETP.LT.AND P4, PT, R2, c[0x0][0x17c], !P0 ;  /* 0x00005f0002007a0c */ /* 0x004fe20004781270 */
[----:B------:R-:W-:-:S04]  /*27490*/  IMAD R2, R23, 0x2, R6 ;  /* 0x0000000217027824 */ /* 0x000fc800078e0206 */
[----:B------:R-:W-:Y:S01]  /*274a0*/  IMAD R6, R23, 0x2, R2 ;  /* 0x0000000217067824 */ /* 0x000fe200078e0202 */
[----:B-1----:R-:W-:-:S04]  /*274b0*/  LEA R8, P6, R2, R3, 0x1 ;  /* 0x0000000302087211 */ /* 0x002fc800078c08ff */
[----:B------:R-:W-:Y:S01]  /*274c0*/  LEA.HI.X.SX32 R9, R2, R0, 0x1, P6 ;  /* 0x0000000002097211 */ /* 0x000fe200030f0eff */
[----:B------:R-:W-:Y:S01]  /*274d0*/  IMAD R2, R23, 0x2, R6 ;  /* 0x0000000217027824 */ /* 0x000fe200078e0206 */
[----:B0-----:R-:W-:-:S03]  /*274e0*/  LEA R4, P6, R6, R3, 0x1 ;  /* 0x0000000306047211 */ /* 0x001fc600078c08ff */
[----:B----4-:R0:W-:Y:S01]  /*274f0*/  @P2 STG.E.U16 [R8.64], R27 ;  /* 0x0000001b08002986 */ /* 0x0101e2000c101506 */
[----:B------:R-:W-:Y:S01]  /*27500*/  LEA.HI.X.SX32 R5, R6, R0, 0x1, P6 ;  /* 0x0000000006057211 */ /* 0x000fe200030f0eff */
[----:B------:R-:W-:Y:S01]  /*27510*/  IMAD R6, R23, 0x2, R2 ;  /* 0x0000000217067824 */ /* 0x000fe200078e0202 */
[----:B------:R-:W-:Y:S02]  /*27520*/  ISETP.LT.AND P2, PT, R15, c[0x0][0x17c], !P0 ;  /* 0x00005f000f007a0c */ /* 0x000fe40004741270 */
[----:B------:R-:W2:Y:S01]  /*27530*/  LDL.LU R15, [R1+0xadc] ;  /* 0x000adc00010f7983 */ /* 0x000ea20000300800 */
[----:B0-----:R-:W-:-:S03]  /*27540*/  LEA R8, P6, R2, R3, 0x1 ;  /* 0x0000000302087211 */ /* 0x001fc600078c08ff */
[----:B---3--:R0:W-:Y:S01]  /*27550*/  @P5 STG.E.U16 [R4.64], R7 ;  /* 0x0000000704005986 */ /* 0x0081e2000c101506 */
[----:B------:R-:W-:Y:S01]  /*27560*/  LEA.HI.X.SX32 R9, R2, R0, 0x1, P6 ;  /* 0x0000000002097211 */ /* 0x000fe200030f0eff */
[----:B------:R-:W-:Y:S01]  /*27570*/  IMAD R2, R23, 0x2, R6 ;  /* 0x0000000217027824 */ /* 0x000fe200078e0206 */
[----:B------:R-:W-:Y:S02]  /*27580*/  ISETP.LT.AND P5, PT, R19, c[0x0][0x17c], !P0 ;  /* 0x00005f0013007a0c */ /* 0x000fe400047a1270 */
[----:B------:R-:W3:Y:S01]  /*27590*/  LDL.LU R19, [R1+0xad8] ;  /* 0x000ad80001137983 */ /* 0x000ee20000300800 */
[----:B0-----:R-:W-:-:S04]  /*275a0*/  LEA R4, P6, R6, R3, 0x1 ;  /* 0x0000000306047211 */ /* 0x001fc800078c08ff */
[----:B------:R-:W-:Y:S02]  /*275b0*/  LEA.HI.X.SX32 R5, R6, R0, 0x1, P6 ;  /* 0x0000000006057211 */ /* 0x000fe400030f0eff */
[----:B------:R-:W4:Y:S04]  /*275c0*/  LDL.LU R6, [R1+0x94] ;  /* 0x0000940001067983 */ /* 0x000f280000300800 */
[----:B-----5:R0:W-:Y:S02]  /*275d0*/  @P4 STG.E.U16 [R8.64], R11 ;  /* 0x0000000b08004986 */ /* 0x0201e4000c101506 */
[----:B0-----:R-:W-:-:S04]  /*275e0*/  LEA R8, P6, R2, R3, 0x1 ;  /* 0x0000000302087211 */ /* 0x001fc800078c08ff */
[----:B------:R-:W-:Y:S01]  /*275f0*/  LEA.HI.X.SX32 R9, R2, R0, 0x1, P6 ;  /* 0x0000000002097211 */ /* 0x000fe200030f0eff */
[----:B--2---:R0:W-:Y:S01]  /*27600*/  @P3 STG.E.U16 [R4.64], R15 ;  /* 0x0000000f04003986 */ /* 0x0041e2000c101506 */
[----:B----4-:R-:W-:Y:S01]  /*27610*/  ISETP.LT.AND P4, PT, R6, c[0x0][0x17c], !P0 ;  /* 0x00005f0006007a0c */ /* 0x010fe20004781270 */
[----:B------:R-:W-:Y:S02]  /*27620*/  IMAD R6, R23, 0x2, R2 ;  /* 0x0000000217067824 */ /* 0x000fe400078e0202 */
[----:B------:R-:W2:Y:S04]  /*27630*/  LDL.LU R2, [R1+0x98] ;  /* 0x0000980001027983 */ /* 0x000ea80000300800 */
[----:B0-----:R-:W4:Y:S01]  /*27640*/  LDL.LU R5, [R1+0xa0] ;  /* 0x0000a00001057983 */ /* 0x001f220000300800 */
[----:B------:R-:W-:-:S03]  /*27650*/  LEA R4, P6, R6, R3, 0x1 ;  /* 0x0000000306047211 */ /* 0x000fc600078c08ff */
[----:B---3--:R0:W-:Y:S01]  /*27660*/  @P1 STG.E.U16 [R8.64], R19 ;  /* 0x0000001308001986 */ /* 0x0081e2000c101506 */
[----:B--2---:R-:W-:Y:S01]  /*27670*/  ISETP.LT.AND P3, PT, R2, c[0x0][0x17c], !P0 ;  /* 0x00005f0002007a0c */ /* 0x004fe20004761270 */
[----:B------:R-:W-:Y:S01]  /*27680*/  IMAD R2, R23, 0x2, R6 ;  /* 0x0000000217027824 */ /* 0x000fe200078e0206 */
[----:B----4-:R-:W-:Y:S02]  /*27690*/  ISETP.LT.AND P1, PT, R5, c[0x0][0x17c], !P0 ;  /* 0x00005f0005007a0c */ /* 0x010fe40004721270 */
[----:B------:R-:W-:Y:S02]  /*276a0*/  LEA.HI.X.SX32 R5, R6, R0, 0x1, P6 ;  /* 0x0000000006057211 */ /* 0x000fe400030f0eff */
[----:B------:R-:W2:Y:S04]  /*276b0*/  LDL.LU R6, [R1+0x9c] ;  /* 0x00009c0001067983 */ /* 0x000ea80000300800 */
[----:B0-----:R-:W3:Y:S01]  /*276c0*/  LDL.LU R9, [R1+0xdc] ;  /* 0x0000dc0001097983 */ /* 0x001ee20000300800 */
[----:B------:R-:W-:-:S02]  /*276d0*/  LEA R8, P6, R2, R3, 0x1 ;  /* 0x0000000302087211 */ /* 0x000fc400078c08ff */
[----:B--2---:R-:W-:Y:S02]  /*276e0*/  PRMT R7, R6, 0x7632, R7 ;  /* 0x0000763206077816 */ /* 0x004fe40000000007 */
[----:B---3--:R-:W-:Y:S01]  /*276f0*/  PRMT R10, R9, 0x7632, R10 ;  /* 0x00007632090a7816 */ /* 0x008fe2000000000a */
[----:B------:R-:W-:Y:S01]  /*27700*/  IMAD R6, R23, 0x2, R2 ;  /* 0x0000000217067824 */ /* 0x000fe200078e0202 */
[----:B------:R-:W-:Y:S02]  /*27710*/  LEA.HI.X.SX32 R9, R2, R0, 0x1, P6 ;  /* 0x0000000002097211 */ /* 0x000fe400030f0eff */
[----:B------:R-:W2:Y:S04]  /*27720*/  LDL.LU R2, [R1+0xa4] ;  /* 0x0000a40001027983 */ /* 0x000ea80000300800 */
[----:B------:R0:W-:Y:S04]  /*27730*/  @P2 STG.E.U16 [R4.64], R10 ;  /* 0x0000000a04002986 */ /* 0x0001e8000c101506 */
[----:B0-----:R-:W3:Y:S01]  /*27740*/  LDL.LU R5, [R1+0xa8] ;  /* 0x0000a80001057983 */ /* 0x001ee20000300800 */
[----:B------:R-:W-:-:S03]  /*27750*/  LEA R4, P6, R6, R3, 0x1 ;  /* 0x0000000306047211 */ /* 0x000fc600078c08ff */
[----:B------:R0:W-:Y:S04]  /*27760*/  @P5 STG.E.U16 [R8.64], R7 ;  /* 0x0000000708005986 */ /* 0x0001e8000c101506 */
[----:B0-----:R-:W4:Y:S01]  /*27770*/  LDL.LU R9, [R1+0x16c] ;  /* 0x00016c0001097983 */ /* 0x001f220000300800 */
[----:B--2---:R-:W-:Y:S01]  /*27780*/  ISETP.LT.AND P2, PT, R2, c[0x0][0x17c], !P0 ;  /* 0x00005f0002007a0c */ /* 0x004fe20004741270 */
[----:B------:R-:W-:Y:S01]  /*27790*/  IMAD R2, R23, 0x2, R6 ;  /* 0x0000000217027824 */ /* 0x000fe200078e0206 */
[----:B---3--:R-:W-:Y:S02]  /*277a0*/  ISETP.LT.AND P5, PT, R5, c[0x0][0x17c], !P0 ;  /* 0x00005f0005007a0c */ /* 0x008fe400047a1270 */
[----:B------:R-:W-:Y:S02]  /*277b0*/  LEA.HI.X.SX32 R5, R6, R0, 0x1, P6 ;  /* 0x0000000006057211 */ /* 0x000fe400030f0eff */
[----:B------:R-:W2:Y:S01]  /*277c0*/  LDL.LU R6, [R1+0x1cc] ;  /* 0x0001cc0001067983 */ /* 0x000ea20000300800 */
[----:B------:R-:W-:-:S02]  /*277d0*/  LEA R8, P6, R2, R3, 0x1 ;  /* 0x0000000302087211 */ /* 0x000fc400078c08ff */
[----:B----4-:R-:W-:Y:S02]  /*277e0*/  PRMT R10, R9, 0x7632, R10 ;  /* 0x00007632090a7816 */ /* 0x010fe4000000000a */
[----:B------:R-:W-:-:S03]  /*277f0*/  LEA.HI.X.SX32 R9, R2, R0, 0x1, P6 ;  /* 0x0000000002097211 */ /* 0x000fc600030f0eff */
[----:B------:R0:W-:Y:S01]  /*27800*/  @P4 STG.E.U16 [R4.64], R10 ;  /* 0x0000000a04004986 */ /* 0x0001e2000c101506 */
[----:B--2---:R-:W-:Y:S01]  /*27810*/  PRMT R7, R6, 0x7632, R7 ;  /* 0x0000763206077816 */ /* 0x004fe20000000007 */
[----:B------:R-:W-:Y:S02]  /*27820*/  IMAD R6, R23, 0x2, R2 ;  /* 0x0000000217067824 */ /* 0x000fe400078e0202 */
[----:B------:R-:W2:Y:S04]  /*27830*/  LDL.LU R2, [R1+0xac] ;  /* 0x0000ac0001027983 */ /* 0x000ea80000300800 */
[----:B0-----:R-:W3:Y:S01]  /*27840*/  LDL.LU R5, [R1+0xb0] ;  /* 0x0000b00001057983 */ /* 0x001ee20000300800 */
[----:B------:R-:W-:-:S03]  /*27850*/  LEA R4, P6, R6, R3, 0x1 ;  /* 0x0000000306047211 */ /* 0x000fc600078c08ff */
[----:B------:R0:W-:Y:S01]  /*27860*/  @P3 STG.E.U16 [R8.64], R7 ;  /* 0x0000000708003986 */ /* 0x0001e2000c101506 */
[----:B--2---:R-:W-:Y:S01]  /*27870*/  ISETP.LT.AND P4, PT, R2, c[0x0][0x17c], !P0 ;  /* 0x00005f0002007a0c */ /* 0x004fe20004781270 */
[----:B------:R-:W-:Y:S01]  /*27880*/  IMAD R2, R23, 0x2, R6 ;  /* 0x0000000217027824 */ /* 0x000fe200078e0206 */
[----:B---3--:R-:W-:Y:S02]  /*27890*/  ISETP.LT.AND P3, PT, R5, c[0x0][0x17c], !P0 ;  /* 0x00005f0005007a0c */ /* 0x008fe40004761270 */
        /* <DEDUP_REMOVED lines=10> */
[----:B0-----:R-:W3:Y:S04]  /*27940*/  LDL.LU R5, [R1+0xb4] ;  /* 0x0000b40001057983 */ /* 0x001ee80000300800 */
[----:B------:R0:W-:Y:S01]  /*27950*/  @P2 STG.E.U16 [R8.64], R7 ;  /* 0x0000000708002986 */ /* 0x0001e2000c101506 */
[----:B---3--:R-:W-:-:S03]  /*27960*/  ISETP.LT.AND P1, PT, R5, c[0x0][0x17c], !P0 ;  /* 0x00005f0005007a0c */ /* 0x008fc60004721270 */
[----:B------:R-:W3:Y:S04]  /*27970*/  LDL.LU R5, [R1+0xc0] ;  /* 0x0000c00001057983 */ /* 0x000ee80000300800 */
[----:B0-----:R-:W4:Y:S01]  /*27980*/  LDL.LU R8, [R1+0x1fc] ;  /* 0x0001fc0001087983 */ /* 0x001f220000300800 */
[C---:B------:R-:W-:Y:S01]  /*27990*/  LEA R4, P6, R6.reuse, R3, 0x1 ;  /* 0x0000000306047211 */ /* 0x040fe200078c08ff */
[--C-:B------:R-:W-:Y:S01]  /*279a0*/  IMAD R9, R23, 0x2, R6.reuse ;  /* 0x0000000217097824 */ /* 0x100fe200078e0206 */
[----:B---3--:R-:W-:Y:S02]  /*279b0*/  ISETP.LT.AND P2, PT, R5, c[0x0][0x17c], !P0 ;  /* 0x00005f0005007a0c */ /* 0x008fe40004741270 */
[----:B------:R-:W-:Y:S02]  /*279c0*/  LEA.HI.X.SX32 R5, R6, R0, 0x1, P6 ;  /* 0x0000000006057211 */ /* 0x000fe400030f0eff */
[----:B----4-:R-:W-:-:S05]  /*279d0*/  PRMT R6, R8, 0x7632, R6 ;  /* 0x0000763208067816 */ /* 0x010fca0000000006 */
[----:B------:R0:W-:Y:S04]  /*279e0*/  @P5 STG.E.U16 [R4.64], R6 ;  /* 0x0000000604005986 */ /* 0x0001e8000c101506 */
[----:B0-----:R-:W3:Y:S01]  /*279f0*/  LDL.LU R5, [R1+0xc4] ;  /* 0x0000c40001057983 */ /* 0x001ee20000300800 */
[----:B------:R-:W-:Y:S02]  /*27a00*/  LEA R8, P6, R9, R3, 0x1 ;  /* 0x0000000309087211 */ /* 0x000fe400078c08ff */
[----:B--2---:R-:W-:Y:S01]  /*27a10*/  PRMT R7, R2, 0x7632, R7 ;  /* 0x0000763202077816 */ /* 0x004fe20000000007 */
[----:B------:R-:W-:Y:S01]  /*27a20*/  IMAD R2, R23, 0x2, R9 ;  /* 0x0000000217027824 */ /* 0x000fe200078e0209 */
[----:B------:R-:W-:Y:S02]  /*27a30*/  LEA.HI.X.SX32 R9, R9, R0, 0x1, P6 ;  /* 0x0000000009097211 */ /* 0x000fe400030f0eff */
[----:B---3--:R-:W-:-:S02]  /*27a40*/  ISETP.LT.AND P5, PT, R5, c[0x0][0x17c], !P0 ;  /* 0x00005f0005007a0c */ /* 0x008fc400047a1270 */
[----:B------:R-:W2:Y:S01]  /*27a50*/  LDL.LU R5, [R1+0xd0] ;  /* 0x0000d00001057983 */ /* 0x000ea20000300800 */
[CC--:B------:R-:W-:Y:S01]  /*27a60*/  LEA R4, P6, R2.reuse, R3.reuse, 0x1 ;  /* 0x0000000302047211 */ /* 0x0c0fe200078c08ff */
[----:B------:R-:W-:Y:S02]  /*27a70*/  IMAD R6, R23, 0x2, R2 ;  /* 0x0000000217067824 */ /* 0x000fe400078e0202 */
[----:B------:R0:W-:Y:S01]  /*27a80*/  @P4 STG.E.U16 [R8.64], R7 ;  /* 0x0000000708004986 */ /* 0x0001e2000c101506 */
[----:B--2---:R-:W-:Y:S02]  /*27a90*/  ISETP.LT.AND P4, PT, R5, c[0x0][0x17c], !P0 ;  /* 0x00005f0005007a0c */ /* 0x004fe40004781270 */
        /* <DEDUP_REMOVED lines=12> */
[----:B------:R0:W-:Y:S01]  /*27b60*/  @P1 STG.E.U16 [R8.64], R7 ;  /* 0x0000000708001986 */ /* 0x0001e2000c101506 */
[----:B--2---:R-:W-:Y:S01]  /*27b70*/  ISETP.LT.AND P3, PT, R6, c[0x0][0x17c], !P0 ;  /* 0x00005f0006007a0c */ /* 0x004fe20004761270 */
[----:B------:R-:W-:Y:S01]  /*27b80*/  IMAD R6, R23, 0x2, R2 ;  /* 0x0000000217067824 */ /* 0x000fe200078e0202 */
[----:B---3--:R-:W-:Y:S02]  /*27b90*/  ISETP.LT.AND P1, PT, R5, c[0x0][0x17c], !P0 ;  /* 0x00005f0005007a0c */ /* 0x008fe40004721270 */
[-C--:B------:R-:W-:Y:S02]  /*27ba0*/  LEA.HI.X.SX32 R5, R2, R0.reuse, 0x1, P6 ;  /* 0x0000000002057211 */ /* 0x080fe400030f0eff */
[----:B------:R-:W2:Y:S01]  /*27bb0*/  LDL.LU R2, [R1+0x18c] ;  /* 0x00018c0001027983 */ /* 0x000ea20000300800 */
[----:B------:R-:W-:Y:S02]  /*27bc0*/  PRMT R11, R29, 0x7632, R11 ;  /* 0x000076321d0b7816 */ /* 0x000fe4000000000b */
[C---:B0-----:R-:W-:Y:S01]  /*27bd0*/  LEA R8, P6, R6.reuse, R3, 0x1 ;  /* 0x0000000306087211 */ /* 0x041fe200078c08ff */
[----:B------:R-:W3:Y:S03]  /*27be0*/  LDL.LU R29, [R1+0xf8] ;  /* 0x0000f800011d7983 */ /* 0x000ee60000300800 */
[----:B------:R-:W-:Y:S01]  /*27bf0*/  LEA.HI.X.SX32 R9, R6, R0, 0x1, P6 ;  /* 0x0000000006097211 */ /* 0x000fe200030f0eff */
[----:B------:R0:W-:Y:S01]  /*27c00*/  @P2 STG.E.U16 [R4.64], R11 ;  /* 0x0000000b04002986 */ /* 0x0001e2000c101506 */
[----:B--2---:R-:W-:Y:S01]  /*27c10*/  PRMT R7, R2, 0x7632, R7 ;  /* 0x0000763202077816 */ /* 0x004fe20000000007 */
[----:B------:R-:W-:-:S02]  /*27c20*/  IMAD R2, R23, 0x2, R6 ;  /* 0x0000000217027824 */ /* 0x000fc400078e0206 */
[----:B------:R-:W2:Y:S04]  /*27c30*/  LDL.LU R6, [R1+0xe0] ;  /* 0x0000e00001067983 */ /* 0x000ea80000300800 */
[----:B0-----:R-:W4:Y:S01]  /*27c40*/  LDL.LU R5, [R1+0xe4] ;  /* 0x0000e40001057983 */ /* 0x001f220000300800 */
[----:B------:R-:W-:-:S03]  /*27c50*/  LEA R4, P6, R2, R3, 0x1 ;  /* 0x0000000302047211 */ /* 0x000fc600078c08ff */
[----:B------:R0:W-:Y:S01]  /*27c60*/  @P5 STG.E.U16 [R8.64], R7 ;  /* 0x0000000708005986 */ /* 0x0001e2000c101506 */
[----:B--2---:R-:W-:Y:S01]  /*27c70*/  ISETP.LT.AND P2, PT, R6, c[0x0][0x17c], !P0 ;  /* 0x00005f0006007a0c */ /* 0x004fe20004741270 */
[----:B------:R-:W-:Y:S01]  /*27c80*/  IMAD R6, R23, 0x2, R2 ;  /* 0x0000000217067824 */ /* 0x000fe200078e0202 */
[----:B----4-:R-:W-:Y:S02]  /*27c90*/  ISETP.LT.AND P5, PT, R5, c[0x0][0x17c], !P0 ;  /* 0x00005f0005007a0c */ /* 0x010fe400047a1270 */
[----:B------:R-:W-:Y:S02]  /*27ca0*/  LEA.HI.X.SX32 R5, R2, R0, 0x1, P6 ;  /* 0x0000000002057211 */ /* 0x000fe400030f0eff */
[----:B------:R-:W2:Y:S04]  /*27cb0*/  LDL.LU R2, [R1+0x19c] ;  /* 0x00019c0001027983 */ /* 0x000ea80000300800 */
[----:B0-----:R-:W4:Y:S01]  /*27cc0*/  LDL.LU R9, [R1+0x1bc] ;  /* 0x0001bc0001097983 */ /* 0x001f220000300800 */
[----:B------:R-:W-:-:S02]  /*27cd0*/  LEA R8, P6, R6, R3, 0x1 ;  /* 0x0000000306087211 */ /* 0x000fc400078c08ff */
[----:B--2---:R-:W-:Y:S02]  /*27ce0*/  PRMT R12, R2, 0x7632, R12 ;  /* 0x00007632020c7816 */ /* 0x004fe4000000000c */
[----:B----4-:R-:W-:Y:S02]  /*27cf0*/  PRMT R10, R9, 0x7632, R10 ;  /* 0x00007632090a7816 */ /* 0x010fe4000000000a */
[----:B------:R-:W-:Y:S01]  /*27d00*/  LEA.HI.X.SX32 R9, R6, R0, 0x1, P6 ;  /* 0x0000000006097211 */ /* 0x000fe200030f0eff */
[----:B------:R-:W-:Y:S02]  /*27d10*/  IMAD R2, R23, 0x2, R6 ;  /* 0x0000000217027824 */ /* 0x000fe400078e0206 */
[----:B------:R-:W2:Y:S04]  /*27d20*/  LDL.LU R6, [R1+0xf0] ;  /* 0x0000f00001067983 */ /* 0x000ea80000300800 */
[----:B------:R0:W-:Y:S04]  /*27d30*/  @P4 STG.E.U16 [R4.64], R10 ;  /* 0x0000000a04004986 */ /* 0x0001e8000c101506 */
[----:B------:R1:W-:Y:S04]  /*27d40*/  @P3 STG.E.U16 [R8.64], R12 ;  /* 0x0000000c08003986 */ /* 0x0003e8000c101506 */
[----:B0-----:R-:W4:Y:S04]  /*27d50*/  LDL.LU R5, [R1+0xf4] ;  /* 0x0000f40001057983 */ /* 0x001f280000300800 */
[----:B-1----:R-:W5:Y:S01]  /*27d60*/  LDL.LU R9, [R1+0x12c] ;  /* 0x00012c0001097983 */ /* 0x002f620000300800 */
[----:B------:R-:W-:-:S02]  /*27d70*/  LEA R4, P6, R2, R3, 0x1 ;  /* 0x0000000302047211 */ /* 0x000fc400078c08ff */
[----:B------:R-:W-:Y:S02]  /*27d80*/  PRMT R11, R17, 0x7632, R11 ;  /* 0x00007632110b7816 */ /* 0x000fe4000000000b */
[----:B------:R-:W2:Y:S01]  /*27d90*/  LDL.LU R17, [R1+0x114] ;  /* 0x0001140001117983 */ /* 0x000ea20000300800 */
[----:B----4-:R-:W-:Y:S02]  /*27da0*/  ISETP.LT.AND P3, PT, R5, c[0x0][0x17c], !P0 ;  /* 0x00005f0005007a0c */ /* 0x010fe40004761270 */
[----:B------:R-:W-:Y:S02]  /*27db0*/  LEA.HI.X.SX32 R5, R2, R0, 0x1, P6 ;  /* 0x0000000002057211 */ /* 0x000fe400030f0eff */
[----:B-----5:R-:W-:-:S05]  /*27dc0*/  PRMT R7, R9, 0x7632, R7 ;  /* 0x0000763209077816 */ /* 0x020fca0000000007 */
[----:B------:R0:W-:Y:S01]  /*27dd0*/  @P1 STG.E.U16 [R4.64], R7 ;  /* 0x0000000704001986 */ /* 0x0001e2000c101506 */
[----:B---3--:R-:W-:-:S03]  /*27de0*/  ISETP.LT.AND P1, PT, R29, c[0x0][0x17c], !P0 ;  /* 0x00005f001d007a0c */ /* 0x008fc60004721270 */
[----:B------:R-:W3:Y:S04]  /*27df0*/  LDL.LU R29, [R1+0x120] ;  /* 0x00012000011d7983 */ /* 0x000ee80000300800 */
[----:B0-----:R-:W4:Y:S01]  /*27e00*/  LDL.LU R5, [R1+0x100] ;  /* 0x0001000001057983 */ /* 0x001f220000300800 */
[----:B--2---:R-:W-:Y:S01]  /*27e10*/  ISETP.LT.AND P4, PT, R6, c[0x0][0x17c], !P0 ;  /* 0x00005f0006007a0c */ /* 0x004fe20004781270 */
[----:B------:R-:W-:-:S05]  /*27e20*/  IMAD R6, R23, 0x2, R2 ;  /* 0x0000000217067824 */ /* 0x000fca00078e0202 */
[----:B------:R-:W-:Y:S01]  /*27e30*/  LEA R8, P6, R6, R3, 0x1 ;  /* 0x0000000306087211 */ /* 0x000fe200078c08ff */
[----:B------:R-:W-:-:S03]  /*27e40*/  IMAD R2, R23, 0x2, R6 ;  /* 0x0000000217027824 */ /* 0x000fc600078e0206 */
[----:B------:R-:W-:Y:S01]  /*27e50*/  LEA.HI.X.SX32 R9, R6, R0, 0x1, P6 ;  /* 0x0000000006097211 */ /* 0x000fe200030f0eff */
[----:B------:R-:W-:Y:S01]  /*27e60*/  IMAD R6, R23, 0x2, R2 ;  /* 0x0000000217067824 */ /* 0x000fe200078e0202 */
[----:B------:R-:W-:-:S03]  /*27e70*/  LEA R4, P6, R2, R3, 0x1 ;  /* 0x0000000302047211 */ /* 0x000fc600078c08ff */
[----:B------:R0:W-:Y:S01]  /*27e80*/  @P2 STG.E.U16 [R8.64], R11 ;  /* 0x0000000b08002986 */ /* 0x0001e2000c101506 */
[----:B------:R-:W-:Y:S02]  /*27e90*/  PRMT R10, R14, 0x7632, R10 ;  /* 0x000076320e0a7816 */ /* 0x000fe4000000000a */
[----:B------:R-:W-:Y:S01]  /*27ea0*/  PRMT R12, R22, 0x7632, R12 ;  /* 0x00007632160c7816 */ /* 0x000fe2000000000c */
[----:B------:R-:W2:Y:S04]  /*27eb0*/  LDL.LU R14, [R1+0x124] ;  /* 0x00012400010e7983 */ /* 0x000ea80000300800 */
[----:B------:R-:W5:Y:S01]  /*27ec0*/  LDL.LU R22, [R1+0x128] ;  /* 0x0001280001167983 */ /* 0x000f620000300800 */
[----:B----4-:R-:W-:Y:S02]  /*27ed0*/  ISETP.LT.AND P2, PT, R5, c[0x0][0x17c], !P0 ;  /* 0x00005f0005007a0c */ /* 0x010fe40004741270 */
[----:B------:R-:W-:-:S02]  /*27ee0*/  LEA.HI.X.SX32 R5, R2, R0, 0x1, P6 ;  /* 0x0000000002057211 */ /* 0x000fc400030f0eff */
[C---:B0-----:R-:W-:Y:S01]  /*27ef0*/  LEA R8, P6, R6.reuse, R3, 0x1 ;  /* 0x0000000306087211 */ /* 0x041fe200078c08ff */
[----:B------:R-:W-:Y:S02]  /*27f00*/  IMAD R2, R23, 0x2, R6 ;  /* 0x0000000217027824 */ /* 0x000fe400078e0206 */
[----:B------:R0:W-:Y:S01]  /*27f10*/  @P5 STG.E.U16 [R4.64], R10 ;  /* 0x0000000a04005986 */ /* 0x0001e2000c101506 */
[----:B------:R-:W-:-:S03]  /*27f20*/  LEA.HI.X.SX32 R9, R6, R0, 0x1, P6 ;  /* 0x0000000006097211 */ /* 0x000fc600030f0eff */
[----:B------:R-:W4:Y:S04]  /*27f30*/  LDL.LU R6, [R1+0x104] ;  /* 0x0001040001067983 */ /* 0x000f280000300800 */
[----:B0-----:R-:W2:Y:S04]  /*27f40*/  LDL.LU R10, [R1+0xfc] ;  /* 0x0000fc00010a7983 */ /* 0x001ea80000300800 */
[----:B------:R-:W3:Y:S01]  /*27f50*/  LDL.LU R5, [R1+0x110] ;  /* 0x0001100001057983 */ /* 0x000ee20000300800 */
[----:B------:R-:W-:-:S03]  /*27f60*/  LEA R4, P6, R2, R3, 0x1 ;  /* 0x0000000302047211 */ /* 0x000fc600078c08ff */
[----:B------:R0:W-:Y:S01]  /*27f70*/  @P4 STG.E.U16 [R8.64], R12 ;  /* 0x0000000c08004986 */ /* 0x0001e2000c101506 */
[----:B------:R-:W-:-:S03]  /*27f80*/  PRMT R11, R16, 0x7632, R11 ;  /* 0x00007632100b7816 */ /* 0x000fc6000000000b */
[----:B------:R-:W5:Y:S01]  /*27f90*/  LDL.LU R16, [R1+0x134] ;  /* 0x0001340001107983 */ /* 0x000f620000300800 */
[----:B------:R-:W-:Y:S02]  /*27fa0*/  PRMT R13, R28, 0x7632, R13 ;  /* 0x000076321c0d7816 */ /* 0x000fe4000000000d */
[----:B0-----:R-:W-:Y:S02]  /*27fb0*/  PRMT R12, R18, 0x7632, R12 ;  /* 0x00007632120c7816 */ /* 0x001fe4000000000c */
[----:B----4-:R-:W-:Y:S01]  /*27fc0*/  ISETP.LT.AND P5, PT, R6, c[0x0][0x17c], !P0 ;  /* 0x00005f0006007a0c */ /* 0x010fe200047a1270 */
[----:B------:R-:W-:Y:S01]  /*27fd0*/  IMAD R6, R23, 0x2, R2 ;  /* 0x0000000217067824 */ /* 0x000fe200078e0202 */
[----:B--2---:R-:W-:Y:S02]  /*27fe0*/  PRMT R7, R10, 0x7632, R7 ;  /* 0x000076320a077816 */ /* 0x004fe40000000007 */
[----:B---3--:R-:W-:Y:S02]  /*27ff0*/  ISETP.LT.AND P4, PT, R5, c[0x0][0x17c], !P0 ;  /* 0x00005f0005007a0c */ /* 0x008fe40004781270 */
[----:B------:R-:W-:Y:S01]  /*28000*/  LEA.HI.X.SX32 R5, R2, R0, 0x1, P6 ;  /* 0x0000000002057211 */ /* 0x000fe200030f0eff */
[----:B------:R-:W-:Y:S01]  /*28010*/  IMAD R2, R23, 0x2, R6 ;  /* 0x0000000217027824 */ /* 0x000fe200078e0206 */
[----:B------:R-:W-:-:S03]  /*28020*/  LEA R8, P6, R6, R3, 0x1 ;  /* 0x0000000306087211 */ /* 0x000fc600078c08ff */
[----:B------:R0:W-:Y:S01]  /*28030*/  @P3 STG.E.U16 [R4.64], R7 ;  /* 0x0000000704003986 */ /* 0x0001e2000c101506 */
[----:B------:R-:W-:Y:S02]  /*28040*/  ISETP.LT.AND P3, PT, R17, c[0x0][0x17c], !P0 ;  /* 0x00005f0011007a0c */ /* 0x000fe40004761270 */
[----:B------:R-:W-:Y:S01]  /*28050*/  LEA.HI.X.SX32 R9, R6, R0, 0x1, P6 ;  /* 0x0000000006097211 */ /* 0x000fe200030f0eff */
[----:B------:R-:W2:Y:S01]  /*28060*/  LDL.LU R17, [R1+0x138] ;  /* 0x0001380001117983 */ /* 0x000ea20000300800 */
[----:B------:R-:W-:-:S03]  /*28070*/  IMAD R6, R23, 0x2, R2 ;  /* 0x0000000217067824 */ /* 0x000fc600078e0202 */
[----:B------:R1:W-:Y:S01]  /*28080*/  @P1 STG.E.U16 [R8.64], R11 ;  /* 0x0000000b08001986 */ /* 0x0003e2000c101506 */
[----:B0-----:R-:W-:-:S04]  /*28090*/  LEA R4, P6, R2, R3, 0x1 ;  /* 0x0000000302047211 */ /* 0x001fc800078c08ff */
[----:B------:R-:W-:Y:S02]  /*280a0*/  LEA.HI.X.SX32 R5, R2, R0, 0x1, P6 ;  /* 0x0000000002057211 */ /* 0x000fe400030f0eff */
[----:B-1----:R-:W-:-:S04]  /*280b0*/  LEA R8, P6, R6, R3, 0x1 ;  /* 0x0000000306087211 */ /* 0x002fc800078c08ff */
[----:B------:R-:W-:Y:S01]  /*280c0*/  LEA.HI.X.SX32 R9, R6, R0, 0x1, P6 ;  /* 0x0000000006097211 */ /* 0x000fe200030f0eff */
[----:B------:R0:W-:Y:S01]  /*280d0*/  @P2 STG.E.U16 [R4.64], R12 ;  /* 0x0000000c04002986 */ /* 0x0001e2000c101506 */
[----:B------:R-:W-:-:S03]  /*280e0*/  PRMT R7, R24, 0x7632, R7 ;  /* 0x0000763218077816 */ /* 0x000fc60000000007 */
[----:B------:R1:W-:Y:S01]  /*280f0*/  @P5 STG.E.U16 [R8.64], R13 ;  /* 0x0000000d08005986 */ /* 0x0003e2000c101506 */
[----:B-----5:R-:W-:Y:S02]  /*28100*/  ISETP.LT.AND P5, PT, R22, c[0x0][0x17c], !P0 ;  /* 0x00005f0016007a0c */ /* 0x020fe400047a1270 */
[----:B------:R-:W-:Y:S01]  /*28110*/  PRMT R11, R26, 0x7632, R11 ;  /* 0x000076321a0b7816 */ /* 0x000fe2000000000b */
[----:B------:R-:W3:Y:S04]  /*28120*/  LDL.LU R22, [R1+0x140] ;  /* 0x0001400001167983 */ /* 0x000ee80000300800 */
[----:B------:R-:W4:Y:S04]  /*28130*/  LDL.LU R24, [R1+0x144] ;  /* 0x0001440001187983 */ /* 0x000f280000300800 */
[----:B------:R-:W5:Y:S01]  /*28140*/  LDL.LU R26, [R1+0x130] ;  /* 0x00013000011a7983 */ /* 0x000f620000300800 */
[----:B------:R-:W-:-:S04]  /*28150*/  IMAD R2, R23, 0x2, R6 ;  /* 0x0000000217027824 */ /* 0x000fc800078e0206 */
[----:B------:R-:W-:Y:S01]  /*28160*/  IMAD R6, R23, 0x2, R2 ;  /* 0x0000000217067824 */ /* 0x000fe200078e0202 */
[----:B0-----:R-:W-:-:S03]  /*28170*/  LEA R4, P6, R2, R3, 0x1 ;  /* 0x0000000302047211 */ /* 0x001fc600078c08ff */
[----:B------:R-:W-:Y:S01]  /*28180*/  IMAD R10, R23, 0x2, R6 ;  /* 0x00000002170a7824 */ /* 0x000fe200078e0206 */
[----:B------:R-:W-:-:S03]  /*28190*/  LEA.HI.X.SX32 R5, R2, R0, 0x1, P6 ;  /* 0x0000000002057211 */ /* 0x000fc600030f0eff */
[----:B------:R-:W-:Y:S01]  /*281a0*/  IMAD R12, R23, 0x2, R10 ;  /* 0x00000002170c7824 */ /* 0x000fe200078e020a */
[C---:B-1----:R-:W-:Y:S01]  /*281b0*/  LEA R8, P6, R6.reuse, R3, 0x1 ;  /* 0x0000000306087211 */ /* 0x042fe200078c08ff */
[----:B------:R0:W-:Y:S01]  /*281c0*/  @P4 STG.E.U16 [R4.64], R7 ;  /* 0x0000000704004986 */ /* 0x0001e2000c101506 */
[----:B------:R-:W-:Y:S01]  /*281d0*/  ISETP.LT.AND P1, PT, R29, c[0x0][0x17c], !P0 ;  /* 0x00005f001d007a0c */ /* 0x000fe20004721270 */
[----:B------:R-:W-:Y:S01]  /*281e0*/  IMAD R2, R23, 0x2, R12 ;  /* 0x0000000217027824 */ /* 0x000fe200078e020c */
[----:B------:R-:W-:-:S03]  /*281f0*/  LEA.HI.X.SX32 R9, R6, R0, 0x1, P6 ;  /* 0x0000000006097211 */ /* 0x000fc600030f0eff */
[C---:B------:R-:W-:Y:S01]  /*28200*/  IMAD R6, R23.reuse, 0x2, R2 ;  /* 0x0000000217067824 */ /* 0x040fe200078e0202 */
[----:B------:R-:W-:Y:S02]  /*28210*/  ISETP.LT.AND P2, PT, R14, c[0x0][0x17c], !P0 ;  /* 0x00005f000e007a0c */ /* 0x000fe40004741270 */
[----:B0-----:R-:W-:Y:S01]  /*28220*/  LEA R4, P6, R10, R3, 0x1 ;  /* 0x000000030a047211 */ /* 0x001fe200078c08ff */
[----:B------:R0:W-:Y:S01]  /*28230*/  @P3 STG.E.U16 [R8.64], R11 ;  /* 0x0000000b08003986 */ /* 0x0001e2000c101506 */
[----:B------:R-:W-:Y:S02]  /*28240*/  PRMT R13, R20, 0x7632, R13 ;  /* 0x00007632140d7816 */ /* 0x000fe4000000000d */
[----:B------:R-:W-:Y:S01]  /*28250*/  LEA.HI.X.SX32 R5, R10, R0, 0x1, P6 ;  /* 0x000000000a057211 */ /* 0x000fe200030f0eff */
[----:B------:R-:W-:Y:S01]  /*28260*/  IMAD R10, R23, 0x2, R6 ;  /* 0x00000002170a7824 */ /* 0x000fe200078e0206 */
[----:B------:R-:W-:-:S03]  /*28270*/  PRMT R7, R21, 0x7632, R7 ;  /* 0x0000763215077816 */ /* 0x000fc60000000007 */
[----:B------:R1:W-:Y:S01]  /*28280*/  @P1 STG.E.U16 [R4.64], R13 ;  /* 0x0000000d04001986 */ /* 0x0003e2000c101506 */
[----:B0-----:R-:W-:-:S04]  /*28290*/  LEA R8, P6, R12, R3, 0x1 ;  /* 0x000000030c087211 */ /* 0x001fc800078c08ff */
[----:B------:R-:W-:Y:S02]  /*282a0*/  LEA.HI.X.SX32 R9, R12, R0, 0x1, P6 ;  /* 0x000000000c097211 */ /* 0x000fe400030f0eff */
[----:B-1----:R-:W-:-:S03]  /*282b0*/  LEA R4, P1, R2, R3, 0x1 ;  /* 0x0000000302047211 */ /* 0x002fc600078208ff */
[----:B------:R0:W-:Y:S01]  /*282c0*/  @P2 STG.E.U16 [R8.64], R7 ;  /* 0x0000000708002986 */ /* 0x0001e2000c101506 */
[----:B------:R-:W-:Y:S02]  /*282d0*/  LEA.HI.X.SX32 R5, R2, R0, 0x1, P1 ;  /* 0x0000000002057211 */ /* 0x000fe400008f0eff */
[----:B------:R-:W-:Y:S02]  /*282e0*/  ISETP.LT.AND P4, PT, R16, c[0x0][0x17c], !P0 ;  /* 0x00005f0010007a0c */ /* 0x000fe40004781270 */
[-C--:B------:R-:W-:Y:S02]  /*282f0*/  LEA R12, P2, R6, R3.reuse, 0x1 ;  /* 0x00000003060c7211 */ /* 0x080fe400078408ff */
[----:B0-----:R-:W-:-:S04]  /*28300*/  LEA R8, P1, R10, R3, 0x1 ;  /* 0x000000030a087211 */ /* 0x001fc800078208ff */
[-C--:B------:R-:W-:Y:S02]  /*28310*/  LEA.HI.X.SX32 R9, R10, R0.reuse, 0x1, P1 ;  /* 0x000000000a097211 */ /* 0x080fe400008f0eff */
[----:B------:R-:W-:Y:S02]  /*28320*/  LEA.HI.X.SX32 R13, R6, R0, 0x1, P2 ;  /* 0x00000000060d7211 */ /* 0x000fe400010f0eff */
[----:B------:R-:W-:Y:S02]  /*28330*/  PRMT R6, R27, 0x7632, R6 ;  /* 0x000076321b067816 */ /* 0x000fe40000000006 */
[----:B------:R-:W-:Y:S02]  /*28340*/  PRMT R7, R7, 0x7632, R7 ;  /* 0x0000763207077816 */ /* 0x000fe40000000007 */
[----:B------:R-:W-:Y:S02]  /*28350*/  PRMT R11, R11, 0x7632, R11 ;  /* 0x000076320b0b7816 */ /* 0x000fe4000000000b */
[----:B--2---:R-:W-:Y:S01]  /*28360*/  ISETP.LT.AND P3, PT, R17, c[0x0][0x17c], !P0 ;  /* 0x00005f0011007a0c */ /* 0x004fe20004761270 */
[----:B------:R-:W-:-:S04]  /*28370*/  IMAD R17, R23, 0x2, R10 ;  /* 0x0000000217117824 */ /* 0x000fc800078e020a */
[----:B------:R-:W-:Y:S01]  /*28380*/  IMAD R14, R23, 0x2, R17 ;  /* 0x00000002170e7824 */ /* 0x000fe200078e0211 */
[----:B------:R-:W-:-:S03]  /*28390*/  LEA R16, P6, R17, R3, 0x1 ;  /* 0x0000000311107211 */ /* 0x000fc600078c08ff */
[----:B------:R-:W-:Y:S01]  /*283a0*/  IMAD R18, R23, 0x2, R14 ;  /* 0x0000000217127824 */ /* 0x000fe200078e020e */
[----:B------:R-:W-:-:S04]  /*283b0*/  LEA.HI.X.SX32 R17, R17, R0, 0x1, P6 ;  /* 0x0000000011117211 */ /* 0x000fc800030f0eff */
[-C--:B------:R-:W-:Y:S02]  /*283c0*/  LEA R2, P1, R18, R3.reuse, 0x1 ;  /* 0x0000000312027211 */ /* 0x080fe400078208ff */
[----:B------:R-:W-:Y:S02]  /*283d0*/  LEA R20, P6, R14, R3, 0x1 ;  /* 0x000000030e147211 */ /* 0x000fe400078c08ff */
[-C--:B------:R-:W-:Y:S02]  /*283e0*/  LEA.HI.X.SX32 R3, R18, R0.reuse, 0x1, P1 ;  /* 0x0000000012037211 */ /* 0x080fe400008f0eff */
[----:B------:R-:W-:Y:S02]  /*283f0*/  LEA.HI.X.SX32 R21, R14, R0, 0x1, P6 ;  /* 0x000000000e157211 */ /* 0x000fe400030f0eff */
[----:B------:R-:W-:Y:S02]  /*28400*/  PRMT R0, R25, 0x7632, R0 ;  /* 0x0000763219007816 */ /* 0x000fe40000000000 */
[----:B---3--:R-:W-:-:S02]  /*28410*/  ISETP.LT.AND P2, PT, R22, c[0x0][0x17c], !P0 ;  /* 0x00005f0016007a0c */ /* 0x008fc40004741270 */
[----:B----4-:R-:W-:Y:S02]  /*28420*/  ISETP.LT.AND P1, PT, R24, c[0x0][0x17c], !P0 ;  /* 0x00005f0018007a0c */ /* 0x010fe40004721270 */
[----:B-----5:R-:W-:Y:S01]  /*28430*/  ISETP.LT.AND P0, PT, R26, c[0x0][0x17c], !P0 ;  /* 0x00005f001a007a0c */ /* 0x020fe20004701270 */
[----:B------:R0:W-:Y:S01]  /*28440*/  @P5 STG.E.U16 [R4.64], R0 ;  /* 0x0000000004005986 */ /* 0x0001e2000c101506 */
[----:B------:R-:W-:-:S03]  /*28450*/  PRMT R10, R15, 0x7632, R10 ;  /* 0x000076320f0a7816 */ /* 0x000fc6000000000a */
[----:B------:R0:W-:Y:S04]  /*28460*/  @P4 STG.E.U16 [R12.64], R6 ;  /* 0x000000060c004986 */ /* 0x0001e8000c101506 */
[----:B------:R0:W-:Y:S04]  /*28470*/  @P3 STG.E.U16 [R8.64], R7 ;  /* 0x0000000708003986 */ /* 0x0001e8000c101506 */
[----:B------:R0:W-:Y:S04]  /*28480*/  @P2 STG.E.U16 [R16.64], R11 ;  /* 0x0000000b10002986 */ /* 0x0001e8000c101506 */
[----:B------:R0:W-:Y:S01]  /*28490*/  @P1 STG.E.U16 [R20.64], R10 ;  /* 0x0000000a14001986 */ /* 0x0001e2000c101506 */
[----:B------:R-:W-:Y:S05]  /*284a0*/  @!P0 EXIT ;  /* 0x000000000000894d */ /* 0x000fea0003800000 */
[----:B------:R-:W-:-:S05]  /*284b0*/  PRMT R19, R19, 0x7632, R19 ;  /* 0x0000763213137816 */ /* 0x000fca0000000013 */
[----:B------:R-:W-:Y:S01]  /*284c0*/  STG.E.U16 [R2.64], R19 ;  /* 0x0000001302007986 */ /* 0x000fe2000c101506 */
[----:B------:R-:W-:Y:S05]  /*284d0*/  EXIT ;  /* 0x000000000000794d */ /* 0x000fea0003800000 */
.L_x_4:
[----:B------:R-:W-:-:S00]  /*284e0*/  BRA `(.L_x_4) ;  /* 0xfffffff000007947 */ /* 0x000fc0000383ffff */
[----:B------:R-:W-:-:S00]  /*284f0*/  NOP ;  /* 0x0000000000007918 */ /* 0x000fc00000000000 */
        /* <DEDUP_REMOVED lines=8> */
.L_x_5:


//--------------------- .nv.shared.matmul_kernel  --------------------------
	.section	.nv.shared.matmul_kernel,"aw",@nobits
	.sectionflags	@""
	.align	16
